	.headerflags	@"EF_CUDA_TEXMODE_UNIFIED EF_CUDA_64BIT_ADDRESS EF_CUDA_SM86 EF_CUDA_VIRTUAL_SM(EF_CUDA_SM86)"
	.elftype	@"ET_EXEC"


//--------------------- .nv.info                  --------------------------
	.section	.nv.info,"",@"SHT_CUDA_INFO"
	.align	4


	//----- nvinfo : EIATTR_REGCOUNT
	.align		4
        /*0000*/ 	.byte	0x04, 0x2f
        /*0002*/ 	.short	(.L_1 - .L_0)
	.align		4
.L_0:
        /*0004*/ 	.word	index@(tvmgen_default_fused_nn_conv2d_add_nn_relu_kernel)
        /*0008*/ 	.word	0x0000005d


	//----- nvinfo : EIATTR_FRAME_SIZE
	.align		4
.L_1:
        /*000c*/ 	.byte	0x04, 0x11
        /*000e*/ 	.short	(.L_3 - .L_2)
	.align		4
.L_2:
        /*0010*/ 	.word	index@(tvmgen_default_fused_nn_conv2d_add_nn_relu_kernel)
        /*0014*/ 	.word	0x00000000


	//----- nvinfo : EIATTR_REGCOUNT
	.align		4
.L_3:
        /*0018*/ 	.byte	0x04, 0x2f
        /*001a*/ 	.short	(.L_5 - .L_4)
	.align		4
.L_4:
        /*001c*/ 	.word	index@(tvmgen_default_fused_nn_conv2d_add_kernel)
        /*0020*/ 	.word	0x00000028


	//----- nvinfo : EIATTR_FRAME_SIZE
	.align		4
.L_5:
        /*0024*/ 	.byte	0x04, 0x11
        /*0026*/ 	.short	(.L_7 - .L_6)
	.align		4
.L_6:
        /*0028*/ 	.word	index@(tvmgen_default_fused_nn_conv2d_add_kernel)
        /*002c*/ 	.word	0x00000000


	//----- nvinfo : EIATTR_REGCOUNT
	.align		4
.L_7:
        /*0030*/ 	.byte	0x04, 0x2f
        /*0032*/ 	.short	(.L_9 - .L_8)
	.align		4
.L_8:
        /*0034*/ 	.word	index@(tvmgen_default_fused_nn_contrib_conv2d_winograd_without_weight_transform_add_nn_relu_kernel_1)
        /*0038*/ 	.word	0x00000038


	//----- nvinfo : EIATTR_FRAME_SIZE
	.align		4
.L_9:
        /*003c*/ 	.byte	0x04, 0x11
        /*003e*/ 	.short	(.L_11 - .L_10)
	.align		4
.L_10:
        /*0040*/ 	.word	index@(tvmgen_default_fused_nn_contrib_conv2d_winograd_without_weight_transform_add_nn_relu_kernel_1)
        /*0044*/ 	.word	0x00000000


	//----- nvinfo : EIATTR_REGCOUNT
	.align		4
.L_11:
        /*0048*/ 	.byte	0x04, 0x2f
        /*004a*/ 	.short	(.L_13 - .L_12)
	.align		4
.L_12:
        /*004c*/ 	.word	index@(tvmgen_default_fused_nn_contrib_conv2d_winograd_without_weight_transform_add_nn_relu_3_kernel_2)
        /*0050*/ 	.word	0x0000001d


	//----- nvinfo : EIATTR_FRAME_SIZE
	.align		4
.L_13:
        /*0054*/ 	.byte	0x04, 0x11
        /*0056*/ 	.short	(.L_15 - .L_14)
	.align		4
.L_14:
        /*0058*/ 	.word	index@(tvmgen_default_fused_nn_contrib_conv2d_winograd_without_weight_transform_add_nn_relu_3_kernel_2)
        /*005c*/ 	.word	0x00000000


	//----- nvinfo : EIATTR_REGCOUNT
	.align		4
.L_15:
        /*0060*/ 	.byte	0x04, 0x2f
        /*0062*/ 	.short	(.L_17 - .L_16)
	.align		4
.L_16:
        /*0064*/ 	.word	index@(tvmgen_default_fused_nn_contrib_conv2d_winograd_without_weight_transform_add_nn_relu_3_kernel)
        /*0068*/ 	.word	0x0000001c


	//----- nvinfo : EIATTR_FRAME_SIZE
	.align		4
.L_17:
        /*006c*/ 	.byte	0x04, 0x11
        /*006e*/ 	.short	(.L_19 - .L_18)
	.align		4
.L_18:
        /*0070*/ 	.word	index@(tvmgen_default_fused_nn_contrib_conv2d_winograd_without_weight_transform_add_nn_relu_3_kernel)
        /*0074*/ 	.word	0x00000000


	//----- nvinfo : EIATTR_REGCOUNT
	.align		4
.L_19:
        /*0078*/ 	.byte	0x04, 0x2f
        /*007a*/ 	.short	(.L_21 - .L_20)
	.align		4
.L_20:
        /*007c*/ 	.word	index@(tvmgen_default_fused_nn_global_avg_pool2d_kernel_1)
        /*0080*/ 	.word	0x0000000a


	//----- nvinfo : EIATTR_FRAME_SIZE
	.align		4
.L_21:
        /*0084*/ 	.byte	0x04, 0x11
        /*0086*/ 	.short	(.L_23 - .L_22)
	.align		4
.L_22:
        /*0088*/ 	.word	index@(tvmgen_default_fused_nn_global_avg_pool2d_kernel_1)
        /*008c*/ 	.word	0x00000000


	//----- nvinfo : EIATTR_REGCOUNT
	.align		4
.L_23:
        /*0090*/ 	.byte	0x04, 0x2f
        /*0092*/ 	.short	(.L_25 - .L_24)
	.align		4
.L_24:
        /*0094*/ 	.word	index@(tvmgen_default_fused_nn_contrib_conv2d_winograd_without_weight_transform_add_add_nn_relu_3_kernel)
        /*0098*/ 	.word	0x0000001c


	//----- nvinfo : EIATTR_FRAME_SIZE
	.align		4
.L_25:
        /*009c*/ 	.byte	0x04, 0x11
        /*009e*/ 	.short	(.L_27 - .L_26)
	.align		4
.L_26:
        /*00a0*/ 	.word	index@(tvmgen_default_fused_nn_contrib_conv2d_winograd_without_weight_transform_add_add_nn_relu_3_kernel)
        /*00a4*/ 	.word	0x00000000


	//----- nvinfo : EIATTR_REGCOUNT
	.align		4
.L_27:
        /*00a8*/ 	.byte	0x04, 0x2f
        /*00aa*/ 	.short	(.L_29 - .L_28)
	.align		4
.L_28:
        /*00ac*/ 	.word	index@(tvmgen_default_fused_nn_max_pool2d_kernel)
        /*00b0*/ 	.word	0x00000014


	//----- nvinfo : EIATTR_FRAME_SIZE
	.align		4
.L_29:
        /*00b4*/ 	.byte	0x04, 0x11
        /*00b6*/ 	.short	(.L_31 - .L_30)
	.align		4
.L_30:
        /*00b8*/ 	.word	index@(tvmgen_default_fused_nn_max_pool2d_kernel)
        /*00bc*/ 	.word	0x00000000


	//----- nvinfo : EIATTR_REGCOUNT
	.align		4
.L_31:
        /*00c0*/ 	.byte	0x04, 0x2f
        /*00c2*/ 	.short	(.L_33 - .L_32)
	.align		4
.L_32:
        /*00c4*/ 	.word	index@(tvmgen_default_fused_nn_contrib_conv2d_winograd_without_weight_transform_add_nn_relu_kernel_2)
        /*00c8*/ 	.word	0x00000028


	//----- nvinfo : EIATTR_FRAME_SIZE
	.align		4
.L_33:
        /*00cc*/ 	.byte	0x04, 0x11
        /*00ce*/ 	.short	(.L_35 - .L_34)
	.align		4
.L_34:
        /*00d0*/ 	.word	index@(tvmgen_default_fused_nn_contrib_conv2d_winograd_without_weight_transform_add_nn_relu_kernel_2)
        /*00d4*/ 	.word	0x00000000


	//----- nvinfo : EIATTR_REGCOUNT
	.align		4
.L_35:
        /*00d8*/ 	.byte	0x04, 0x2f
        /*00da*/ 	.short	(.L_37 - .L_36)
	.align		4
.L_36:
        /*00dc*/ 	.word	index@(tvmgen_default_fused_nn_contrib_conv2d_winograd_without_weight_transform_add_add_nn_relu_3_kernel_1)
        /*00e0*/ 	.word	0x00000028


	//----- nvinfo : EIATTR_FRAME_SIZE
	.align		4
.L_37:
        /*00e4*/ 	.byte	0x04, 0x11
        /*00e6*/ 	.short	(.L_39 - .L_38)
	.align		4
.L_38:
        /*00e8*/ 	.word	index@(tvmgen_default_fused_nn_contrib_conv2d_winograd_without_weight_transform_add_add_nn_relu_3_kernel_1)
        /*00ec*/ 	.word	0x00000000


	//----- nvinfo : EIATTR_REGCOUNT
	.align		4
.L_39:
        /*00f0*/ 	.byte	0x04, 0x2f
        /*00f2*/ 	.short	(.L_41 - .L_40)
	.align		4
.L_40:
        /*00f4*/ 	.word	index@(tvmgen_default_fused_nn_contrib_conv2d_winograd_without_weight_transform_add_add_nn_relu_2_kernel)
        /*00f8*/ 	.word	0x00000026


	//----- nvinfo : EIATTR_FRAME_SIZE
	.align		4
.L_41:
        /*00fc*/ 	.byte	0x04, 0x11
        /*00fe*/ 	.short	(.L_43 - .L_42)
	.align		4
.L_42:
        /*0100*/ 	.word	index@(tvmgen_default_fused_nn_contrib_conv2d_winograd_without_weight_transform_add_add_nn_relu_2_kernel)
        /*0104*/ 	.word	0x00000000


	//----- nvinfo : EIATTR_REGCOUNT
	.align		4
.L_43:
        /*0108*/ 	.byte	0x04, 0x2f
        /*010a*/ 	.short	(.L_45 - .L_44)
	.align		4
.L_44:
        /*010c*/ 	.word	index@(tvmgen_default_fused_nn_conv2d_add_nn_relu_3_kernel)
        /*0110*/ 	.word	0x00000028


	//----- nvinfo : EIATTR_FRAME_SIZE
	.align		4
.L_45:
        /*0114*/ 	.byte	0x04, 0x11
        /*0116*/ 	.short	(.L_47 - .L_46)
	.align		4
.L_46:
        /*0118*/ 	.word	index@(tvmgen_default_fused_nn_conv2d_add_nn_relu_3_kernel)
        /*011c*/ 	.word	0x00000000


	//----- nvinfo : EIATTR_REGCOUNT
	.align		4
.L_47:
        /*0120*/ 	.byte	0x04, 0x2f
        /*0122*/ 	.short	(.L_49 - .L_48)
	.align		4
.L_48:
        /*0124*/ 	.word	index@(tvmgen_default_fused_nn_contrib_conv2d_winograd_without_weight_transform_add_add_nn_relu_1_kernel_2)
        /*0128*/ 	.word	0x00000022


	//----- nvinfo : EIATTR_FRAME_SIZE
	.align		4
.L_49:
        /*012c*/ 	.byte	0x04, 0x11
        /*012e*/ 	.short	(.L_51 - .L_50)
	.align		4
.L_50:
        /*0130*/ 	.word	index@(tvmgen_default_fused_nn_contrib_conv2d_winograd_without_weight_transform_add_add_nn_relu_1_kernel_2)
        /*0134*/ 	.word	0x00000000


	//----- nvinfo : EIATTR_REGCOUNT
	.align		4
.L_51:
        /*0138*/ 	.byte	0x04, 0x2f
        /*013a*/ 	.short	(.L_53 - .L_52)
	.align		4
.L_52:
        /*013c*/ 	.word	index@(tvmgen_default_fused_nn_contrib_conv2d_winograd_without_weight_transform_add_add_nn_relu_kernel)
        /*0140*/ 	.word	0x00000040


	//----- nvinfo : EIATTR_FRAME_SIZE
	.align		4
.L_53:
        /*0144*/ 	.byte	0x04, 0x11
        /*0146*/ 	.short	(.L_55 - .L_54)
	.align		4
.L_54:
        /*0148*/ 	.word	index@(tvmgen_default_fused_nn_contrib_conv2d_winograd_without_weight_transform_add_add_nn_relu_kernel)
        /*014c*/ 	.word	0x00000000


	//----- nvinfo : EIATTR_REGCOUNT
	.align		4
.L_55:
        /*0150*/ 	.byte	0x04, 0x2f
        /*0152*/ 	.short	(.L_57 - .L_56)
	.align		4
.L_56:
        /*0154*/ 	.word	index@(tvmgen_default_fused_nn_dense_add_kernel)
        /*0158*/ 	.word	0x0000001c


	//----- nvinfo : EIATTR_FRAME_SIZE
	.align		4
.L_57:
        /*015c*/ 	.byte	0x04, 0x11
        /*015e*/ 	.short	(.L_59 - .L_58)
	.align		4
.L_58:
        /*0160*/ 	.word	index@(tvmgen_default_fused_nn_dense_add_kernel)
        /*0164*/ 	.word	0x00000000


	//----- nvinfo : EIATTR_REGCOUNT
	.align		4
.L_59:
        /*0168*/ 	.byte	0x04, 0x2f
        /*016a*/ 	.short	(.L_61 - .L_60)
	.align		4
.L_60:
        /*016c*/ 	.word	index@(tvmgen_default_fused_nn_contrib_conv2d_winograd_without_weight_transform_add_add_nn_relu_1_kernel)
        /*0170*/ 	.word	0x00000024


	//----- nvinfo : EIATTR_FRAME_SIZE
	.align		4
.L_61:
        /*0174*/ 	.byte	0x04, 0x11
        /*0176*/ 	.short	(.L_63 - .L_62)
	.align		4
.L_62:
        /*0178*/ 	.word	index@(tvmgen_default_fused_nn_contrib_conv2d_winograd_without_weight_transform_add_add_nn_relu_1_kernel)
        /*017c*/ 	.word	0x00000000


	//----- nvinfo : EIATTR_REGCOUNT
	.align		4
.L_63:
        /*0180*/ 	.byte	0x04, 0x2f
        /*0182*/ 	.short	(.L_65 - .L_64)
	.align		4
.L_64:
        /*0184*/ 	.word	index@(tvmgen_default_fused_nn_contrib_conv2d_winograd_without_weight_transform_add_add_nn_relu_2_kernel_1)
        /*0188*/ 	.word	0x00000040


	//----- nvinfo : EIATTR_FRAME_SIZE
	.align		4
.L_65:
        /*018c*/ 	.byte	0x04, 0x11
        /*018e*/ 	.short	(.L_67 - .L_66)
	.align		4
.L_66:
        /*0190*/ 	.word	index@(tvmgen_default_fused_nn_contrib_conv2d_winograd_without_weight_transform_add_add_nn_relu_2_kernel_1)
        /*0194*/ 	.word	0x00000000


	//----- nvinfo : EIATTR_REGCOUNT
	.align		4
.L_67:
        /*0198*/ 	.byte	0x04, 0x2f
        /*019a*/ 	.short	(.L_69 - .L_68)
	.align		4
.L_68:
        /*019c*/ 	.word	index@(tvmgen_default_fused_nn_contrib_conv2d_winograd_without_weight_transform_add_add_nn_relu_kernel_1)
        /*01a0*/ 	.word	0x00000038


	//----- nvinfo : EIATTR_FRAME_SIZE
	.align		4
.L_69:
        /*01a4*/ 	.byte	0x04, 0x11
        /*01a6*/ 	.short	(.L_71 - .L_70)
	.align		4
.L_70:
        /*01a8*/ 	.word	index@(tvmgen_default_fused_nn_contrib_conv2d_winograd_without_weight_transform_add_add_nn_relu_kernel_1)
        /*01ac*/ 	.word	0x00000000


	//----- nvinfo : EIATTR_REGCOUNT
	.align		4
.L_71:
        /*01b0*/ 	.byte	0x04, 0x2f
        /*01b2*/ 	.short	(.L_73 - .L_72)
	.align		4
.L_72:
        /*01b4*/ 	.word	index@(tvmgen_default_fused_nn_conv2d_add_nn_relu_2_kernel)
        /*01b8*/ 	.word	0x00000027


	//----- nvinfo : EIATTR_FRAME_SIZE
	.align		4
.L_73:
        /*01bc*/ 	.byte	0x04, 0x11
        /*01be*/ 	.short	(.L_75 - .L_74)
	.align		4
.L_74:
        /*01c0*/ 	.word	index@(tvmgen_default_fused_nn_conv2d_add_nn_relu_2_kernel)
        /*01c4*/ 	.word	0x00000000


	//----- nvinfo : EIATTR_REGCOUNT
	.align		4
.L_75:
        /*01c8*/ 	.byte	0x04, 0x2f
        /*01ca*/ 	.short	(.L_77 - .L_76)
	.align		4
.L_76:
        /*01cc*/ 	.word	index@(tvmgen_default_fused_nn_conv2d_add_1_kernel)
        /*01d0*/ 	.word	0x00000027


	//----- nvinfo : EIATTR_FRAME_SIZE
	.align		4
.L_77:
        /*01d4*/ 	.byte	0x04, 0x11
        /*01d6*/ 	.short	(.L_79 - .L_78)
	.align		4
.L_78:
        /*01d8*/ 	.word	index@(tvmgen_default_fused_nn_conv2d_add_1_kernel)
        /*01dc*/ 	.word	0x00000000


	//----- nvinfo : EIATTR_REGCOUNT
	.align		4
.L_79:
        /*01e0*/ 	.byte	0x04, 0x2f
        /*01e2*/ 	.short	(.L_81 - .L_80)
	.align		4
.L_80:
        /*01e4*/ 	.word	index@(tvmgen_default_fused_nn_contrib_conv2d_winograd_without_weight_transform_add_add_nn_relu_2_kernel_2)
        /*01e8*/ 	.word	0x00000022


	//----- nvinfo : EIATTR_FRAME_SIZE
	.align		4
.L_81:
        /*01ec*/ 	.byte	0x04, 0x11
        /*01ee*/ 	.short	(.L_83 - .L_82)
	.align		4
.L_82:
        /*01f0*/ 	.word	index@(tvmgen_default_fused_nn_contrib_conv2d_winograd_without_weight_transform_add_add_nn_relu_2_kernel_2)
        /*01f4*/ 	.word	0x00000000


	//----- nvinfo : EIATTR_REGCOUNT
	.align		4
.L_83:
        /*01f8*/ 	.byte	0x04, 0x2f
        /*01fa*/ 	.short	(.L_85 - .L_84)
	.align		4
.L_84:
        /*01fc*/ 	.word	index@(tvmgen_default_fused_nn_contrib_conv2d_winograd_without_weight_transform_add_add_nn_relu_3_kernel_2)
        /*0200*/ 	.word	0x0000001c


	//----- nvinfo : EIATTR_FRAME_SIZE
	.align		4
.L_85:
        /*0204*/ 	.byte	0x04, 0x11
        /*0206*/ 	.short	(.L_87 - .L_86)
	.align		4
.L_86:
        /*0208*/ 	.word	index@(tvmgen_default_fused_nn_contrib_conv2d_winograd_without_weight_transform_add_add_nn_relu_3_kernel_2)
        /*020c*/ 	.word	0x00000000


	//----- nvinfo : EIATTR_REGCOUNT
	.align		4
.L_87:
        /*0210*/ 	.byte	0x04, 0x2f
        /*0212*/ 	.short	(.L_89 - .L_88)
	.align		4
.L_88:
        /*0214*/ 	.word	index@(tvmgen_default_fused_nn_conv2d_add_2_kernel)
        /*0218*/ 	.word	0x00000026


	//----- nvinfo : EIATTR_FRAME_SIZE
	.align		4
.L_89:
        /*021c*/ 	.byte	0x04, 0x11
        /*021e*/ 	.short	(.L_91 - .L_90)
	.align		4
.L_90:
        /*0220*/ 	.word	index@(tvmgen_default_fused_nn_conv2d_add_2_kernel)
        /*0224*/ 	.word	0x00000000


	//----- nvinfo : EIATTR_REGCOUNT
	.align		4
.L_91:
        /*0228*/ 	.byte	0x04, 0x2f
        /*022a*/ 	.short	(.L_93 - .L_92)
	.align		4
.L_92:
        /*022c*/ 	.word	index@(tvmgen_default_fused_nn_contrib_conv2d_winograd_without_weight_transform_add_nn_relu_2_kernel_1)
        /*0230*/ 	.word	0x00000040


	//----- nvinfo : EIATTR_FRAME_SIZE
	.align		4
.L_93:
        /*0234*/ 	.byte	0x04, 0x11
        /*0236*/ 	.short	(.L_95 - .L_94)
	.align		4
.L_94:
        /*0238*/ 	.word	index@(tvmgen_default_fused_nn_contrib_conv2d_winograd_without_weight_transform_add_nn_relu_2_kernel_1)
        /*023c*/ 	.word	0x00000000


	//----- nvinfo : EIATTR_REGCOUNT
	.align		4
.L_95:
        /*0240*/ 	.byte	0x04, 0x2f
        /*0242*/ 	.short	(.L_97 - .L_96)
	.align		4
.L_96:
        /*0244*/ 	.word	index@(tvmgen_default_fused_nn_contrib_conv2d_winograd_without_weight_transform_add_nn_relu_2_kernel)
        /*0248*/ 	.word	0x00000026


	//----- nvinfo : EIATTR_FRAME_SIZE
	.align		4
.L_97:
        /*024c*/ 	.byte	0x04, 0x11
        /*024e*/ 	.short	(.L_99 - .L_98)
	.align		4
.L_98:
        /*0250*/ 	.word	index@(tvmgen_default_fused_nn_contrib_conv2d_winograd_without_weight_transform_add_nn_relu_2_kernel)
        /*0254*/ 	.word	0x00000000


	//----- nvinfo : EIATTR_REGCOUNT
	.align		4
.L_99:
        /*0258*/ 	.byte	0x04, 0x2f
        /*025a*/ 	.short	(.L_101 - .L_100)
	.align		4
.L_100:
        /*025c*/ 	.word	index@(tvmgen_default_fused_nn_global_avg_pool2d_kernel)
        /*0260*/ 	.word	0x00000010


	//----- nvinfo : EIATTR_FRAME_SIZE
	.align		4
.L_101:
        /*0264*/ 	.byte	0x04, 0x11
        /*0266*/ 	.short	(.L_103 - .L_102)
	.align		4
.L_102:
        /*0268*/ 	.word	index@(tvmgen_default_fused_nn_global_avg_pool2d_kernel)
        /*026c*/ 	.word	0x00000000


	//----- nvinfo : EIATTR_REGCOUNT
	.align		4
.L_103:
        /*0270*/ 	.byte	0x04, 0x2f
        /*0272*/ 	.short	(.L_105 - .L_104)
	.align		4
.L_104:
        /*0274*/ 	.word	index@(tvmgen_default_fused_nn_contrib_conv2d_winograd_without_weight_transform_add_add_nn_relu_kernel_2)
        /*0278*/ 	.word	0x00000028


	//----- nvinfo : EIATTR_FRAME_SIZE
	.align		4
.L_105:
        /*027c*/ 	.byte	0x04, 0x11
        /*027e*/ 	.short	(.L_107 - .L_106)
	.align		4
.L_106:
        /*0280*/ 	.word	index@(tvmgen_default_fused_nn_contrib_conv2d_winograd_without_weight_transform_add_add_nn_relu_kernel_2)
        /*0284*/ 	.word	0x00000000


	//----- nvinfo : EIATTR_REGCOUNT
	.align		4
.L_107:
        /*0288*/ 	.byte	0x04, 0x2f
        /*028a*/ 	.short	(.L_109 - .L_108)
	.align		4
.L_108:
        /*028c*/ 	.word	index@(tvmgen_default_fused_nn_conv2d_add_nn_relu_1_kernel)
        /*0290*/ 	.word	0x00000028


	//----- nvinfo : EIATTR_FRAME_SIZE
	.align		4
.L_109:
        /*0294*/ 	.byte	0x04, 0x11
        /*0296*/ 	.short	(.L_111 - .L_110)
	.align		4
.L_110:
        /*0298*/ 	.word	index@(tvmgen_default_fused_nn_conv2d_add_nn_relu_1_kernel)
        /*029c*/ 	.word	0x00000000


	//----- nvinfo : EIATTR_REGCOUNT
	.align		4
.L_111:
        /*02a0*/ 	.byte	0x04, 0x2f
        /*02a2*/ 	.short	(.L_113 - .L_112)
	.align		4
.L_112:
        /*02a4*/ 	.word	index@(tvmgen_default_fused_nn_contrib_conv2d_winograd_without_weight_transform_add_nn_relu_1_kernel_1)
        /*02a8*/ 	.word	0x00000033


	//----- nvinfo : EIATTR_FRAME_SIZE
	.align		4
.L_113:
        /*02ac*/ 	.byte	0x04, 0x11
        /*02ae*/ 	.short	(.L_115 - .L_114)
	.align		4
.L_114:
        /*02b0*/ 	.word	index@(tvmgen_default_fused_nn_contrib_conv2d_winograd_without_weight_transform_add_nn_relu_1_kernel_1)
        /*02b4*/ 	.word	0x00000000


	//----- nvinfo : EIATTR_REGCOUNT
	.align		4
.L_115:
        /*02b8*/ 	.byte	0x04, 0x2f
        /*02ba*/ 	.short	(.L_117 - .L_116)
	.align		4
.L_116:
        /*02bc*/ 	.word	index@(tvmgen_default_fused_nn_batch_flatten_kernel)
        /*02c0*/ 	.word	0x00000008


	//----- nvinfo : EIATTR_FRAME_SIZE
	.align		4
.L_117:
        /*02c4*/ 	.byte	0x04, 0x11
        /*02c6*/ 	.short	(.L_119 - .L_118)
	.align		4
.L_118:
        /*02c8*/ 	.word	index@(tvmgen_default_fused_nn_batch_flatten_kernel)
        /*02cc*/ 	.word	0x00000000


	//----- nvinfo : EIATTR_REGCOUNT
	.align		4
.L_119:
        /*02d0*/ 	.byte	0x04, 0x2f
        /*02d2*/ 	.short	(.L_121 - .L_120)
	.align		4
.L_120:
        /*02d4*/ 	.word	index@(tvmgen_default_fused_nn_contrib_conv2d_winograd_without_weight_transform_add_nn_relu_1_kernel)
        /*02d8*/ 	.word	0x00000024


	//----- nvinfo : EIATTR_FRAME_SIZE
	.align		4
.L_121:
        /*02dc*/ 	.byte	0x04, 0x11
        /*02de*/ 	.short	(.L_123 - .L_122)
	.align		4
.L_122:
        /*02e0*/ 	.word	index@(tvmgen_default_fused_nn_contrib_conv2d_winograd_without_weight_transform_add_nn_relu_1_kernel)
        /*02e4*/ 	.word	0x00000000


	//----- nvinfo : EIATTR_REGCOUNT
	.align		4
.L_123:
        /*02e8*/ 	.byte	0x04, 0x2f
        /*02ea*/ 	.short	(.L_125 - .L_124)
	.align		4
.L_124:
        /*02ec*/ 	.word	index@(tvmgen_default_fused_nn_contrib_conv2d_winograd_without_weight_transform_add_nn_relu_1_kernel_2)
        /*02f0*/ 	.word	0x0000001e


	//----- nvinfo : EIATTR_FRAME_SIZE
	.align		4
.L_125:
        /*02f4*/ 	.byte	0x04, 0x11
        /*02f6*/ 	.short	(.L_127 - .L_126)
	.align		4
.L_126:
        /*02f8*/ 	.word	index@(tvmgen_default_fused_nn_contrib_conv2d_winograd_without_weight_transform_add_nn_relu_1_kernel_2)
        /*02fc*/ 	.word	0x00000000


	//----- nvinfo : EIATTR_REGCOUNT
	.align		4
.L_127:
        /*0300*/ 	.byte	0x04, 0x2f
        /*0302*/ 	.short	(.L_129 - .L_128)
	.align		4
.L_128:
        /*0304*/ 	.word	index@(tvmgen_default_fused_nn_contrib_conv2d_winograd_without_weight_transform_add_add_nn_relu_1_kernel_1)
        /*0308*/ 	.word	0x00000033


	//----- nvinfo : EIATTR_FRAME_SIZE
	.align		4
.L_129:
        /*030c*/ 	.byte	0x04, 0x11
        /*030e*/ 	.short	(.L_131 - .L_130)
	.align		4
.L_130:
        /*0310*/ 	.word	index@(tvmgen_default_fused_nn_contrib_conv2d_winograd_without_weight_transform_add_add_nn_relu_1_kernel_1)
        /*0314*/ 	.word	0x00000000


	//----- nvinfo : EIATTR_REGCOUNT
	.align		4
.L_131:
        /*0318*/ 	.byte	0x04, 0x2f
        /*031a*/ 	.short	(.L_133 - .L_132)
	.align		4
.L_132:
        /*031c*/ 	.word	index@(tvmgen_default_fused_nn_contrib_conv2d_winograd_without_weight_transform_add_nn_relu_kernel)
        /*0320*/ 	.word	0x00000040


	//----- nvinfo : EIATTR_FRAME_SIZE
	.align		4
.L_133:
        /*0324*/ 	.byte	0x04, 0x11
        /*0326*/ 	.short	(.L_135 - .L_134)
	.align		4
.L_134:
        /*0328*/ 	.word	index@(tvmgen_default_fused_nn_contrib_conv2d_winograd_without_weight_transform_add_nn_relu_kernel)
        /*032c*/ 	.word	0x00000000


	//----- nvinfo : EIATTR_REGCOUNT
	.align		4
.L_135:
        /*0330*/ 	.byte	0x04, 0x2f
        /*0332*/ 	.short	(.L_137 - .L_136)
	.align		4
.L_136:
        /*0334*/ 	.word	index@(tvmgen_default_fused_nn_contrib_conv2d_winograd_without_weight_transform_add_nn_relu_3_kernel_1)
        /*0338*/ 	.word	0x00000028


	//----- nvinfo : EIATTR_FRAME_SIZE
	.align		4
.L_137:
        /*033c*/ 	.byte	0x04, 0x11
        /*033e*/ 	.short	(.L_139 - .L_138)
	.align		4
.L_138:
        /*0340*/ 	.word	index@(tvmgen_default_fused_nn_contrib_conv2d_winograd_without_weight_transform_add_nn_relu_3_kernel_1)
        /*0344*/ 	.word	0x00000000


	//----- nvinfo : EIATTR_REGCOUNT
	.align		4
.L_139:
        /*0348*/ 	.byte	0x04, 0x2f
        /*034a*/ 	.short	(.L_141 - .L_140)
	.align		4
.L_140:
        /*034c*/ 	.word	index@(tvmgen_default_fused_nn_contrib_conv2d_winograd_without_weight_transform_add_nn_relu_2_kernel_2)
        /*0350*/ 	.word	0x0000001d


	//----- nvinfo : EIATTR_FRAME_SIZE
	.align		4
.L_141:
        /*0354*/ 	.byte	0x04, 0x11
        /*0356*/ 	.short	(.L_143 - .L_142)
	.align		4
.L_142:
        /*0358*/ 	.word	index@(tvmgen_default_fused_nn_contrib_conv2d_winograd_without_weight_transform_add_nn_relu_2_kernel_2)
        /*035c*/ 	.word	0x00000000


	//----- nvinfo : EIATTR_MIN_STACK_SIZE
	.align		4
.L_143:
        /*0360*/ 	.byte	0x04, 0x12
        /*0362*/ 	.short	(.L_145 - .L_144)
	.align		4
.L_144:
        /*0364*/ 	.word	index@(tvmgen_default_fused_nn_contrib_conv2d_winograd_without_weight_transform_add_nn_relu_2_kernel_2)
        /*0368*/ 	.word	0x00000000


	//----- nvinfo : EIATTR_MIN_STACK_SIZE
	.align		4
.L_145:
        /*036c*/ 	.byte	0x04, 0x12
        /*036e*/ 	.short	(.L_147 - .L_146)
	.align		4
.L_146:
        /*0370*/ 	.word	index@(tvmgen_default_fused_nn_contrib_conv2d_winograd_without_weight_transform_add_nn_relu_3_kernel_1)
        /*0374*/ 	.word	0x00000000


	//----- nvinfo : EIATTR_MIN_STACK_SIZE
	.align		4
.L_147:
        /*0378*/ 	.byte	0x04, 0x12
        /*037a*/ 	.short	(.L_149 - .L_148)
	.align		4
.L_148:
        /*037c*/ 	.word	index@(tvmgen_default_fused_nn_contrib_conv2d_winograd_without_weight_transform_add_nn_relu_kernel)
        /*0380*/ 	.word	0x00000000


	//----- nvinfo : EIATTR_MIN_STACK_SIZE
	.align		4
.L_149:
        /*0384*/ 	.byte	0x04, 0x12
        /*0386*/ 	.short	(.L_151 - .L_150)
	.align		4
.L_150:
        /*0388*/ 	.word	index@(tvmgen_default_fused_nn_contrib_conv2d_winograd_without_weight_transform_add_add_nn_relu_1_kernel_1)
        /*038c*/ 	.word	0x00000000


	//----- nvinfo : EIATTR_MIN_STACK_SIZE
	.align		4
.L_151:
        /*0390*/ 	.byte	0x04, 0x12
        /*0392*/ 	.short	(.L_153 - .L_152)
	.align		4
.L_152:
        /*0394*/ 	.word	index@(tvmgen_default_fused_nn_contrib_conv2d_winograd_without_weight_transform_add_nn_relu_1_kernel_2)
        /*0398*/ 	.word	0x00000000


	//----- nvinfo : EIATTR_MIN_STACK_SIZE
	.align		4
.L_153:
        /*039c*/ 	.byte	0x04, 0x12
        /*039e*/ 	.short	(.L_155 - .L_154)
	.align		4
.L_154:
        /*03a0*/ 	.word	index@(tvmgen_default_fused_nn_contrib_conv2d_winograd_without_weight_transform_add_nn_relu_1_kernel)
        /*03a4*/ 	.word	0x00000000


	//----- nvinfo : EIATTR_MIN_STACK_SIZE
	.align		4
.L_155:
        /*03a8*/ 	.byte	0x04, 0x12
        /*03aa*/ 	.short	(.L_157 - .L_156)
	.align		4
.L_156:
        /*03ac*/ 	.word	index@(tvmgen_default_fused_nn_batch_flatten_kernel)
        /*03b0*/ 	.word	0x00000000


	//----- nvinfo : EIATTR_MIN_STACK_SIZE
	.align		4
.L_157:
        /*03b4*/ 	.byte	0x04, 0x12
        /*03b6*/ 	.short	(.L_159 - .L_158)
	.align		4
.L_158:
        /*03b8*/ 	.word	index@(tvmgen_default_fused_nn_contrib_conv2d_winograd_without_weight_transform_add_nn_relu_1_kernel_1)
        /*03bc*/ 	.word	0x00000000


	//----- nvinfo : EIATTR_MIN_STACK_SIZE
	.align		4
.L_159:
        /*03c0*/ 	.byte	0x04, 0x12
        /*03c2*/ 	.short	(.L_161 - .L_160)
	.align		4
.L_160:
        /*03c4*/ 	.word	index@(tvmgen_default_fused_nn_conv2d_add_nn_relu_1_kernel)
        /*03c8*/ 	.word	0x00000000


	//----- nvinfo : EIATTR_MIN_STACK_SIZE
	.align		4
.L_161:
        /*03cc*/ 	.byte	0x04, 0x12
        /*03ce*/ 	.short	(.L_163 - .L_162)
	.align		4
.L_162:
        /*03d0*/ 	.word	index@(tvmgen_default_fused_nn_contrib_conv2d_winograd_without_weight_transform_add_add_nn_relu_kernel_2)
        /*03d4*/ 	.word	0x00000000


	//----- nvinfo : EIATTR_MIN_STACK_SIZE
	.align		4
.L_163:
        /*03d8*/ 	.byte	0x04, 0x12
        /*03da*/ 	.short	(.L_165 - .L_164)
	.align		4
.L_164:
        /*03dc*/ 	.word	index@(tvmgen_default_fused_nn_global_avg_pool2d_kernel)
        /*03e0*/ 	.word	0x00000000


	//----- nvinfo : EIATTR_MIN_STACK_SIZE
	.align		4
.L_165:
        /*03e4*/ 	.byte	0x04, 0x12
        /*03e6*/ 	.short	(.L_167 - .L_166)
	.align		4
.L_166:
        /*03e8*/ 	.word	index@(tvmgen_default_fused_nn_contrib_conv2d_winograd_without_weight_transform_add_nn_relu_2_kernel)
        /*03ec*/ 	.word	0x00000000


	//----- nvinfo : EIATTR_MIN_STACK_SIZE
	.align		4
.L_167:
        /*03f0*/ 	.byte	0x04, 0x12
        /*03f2*/ 	.short	(.L_169 - .L_168)
	.align		4
.L_168:
        /*03f4*/ 	.word	index@(tvmgen_default_fused_nn_contrib_conv2d_winograd_without_weight_transform_add_nn_relu_2_kernel_1)
        /*03f8*/ 	.word	0x00000000


	//----- nvinfo : EIATTR_MIN_STACK_SIZE
	.align		4
.L_169:
        /*03fc*/ 	.byte	0x04, 0x12
        /*03fe*/ 	.short	(.L_171 - .L_170)
	.align		4
.L_170:
        /*0400*/ 	.word	index@(tvmgen_default_fused_nn_conv2d_add_2_kernel)
        /*0404*/ 	.word	0x00000000


	//----- nvinfo : EIATTR_MIN_STACK_SIZE
	.align		4
.L_171:
        /*0408*/ 	.byte	0x04, 0x12
        /*040a*/ 	.short	(.L_173 - .L_172)
	.align		4
.L_172:
        /*040c*/ 	.word	index@(tvmgen_default_fused_nn_contrib_conv2d_winograd_without_weight_transform_add_add_nn_relu_3_kernel_2)
        /*0410*/ 	.word	0x00000000


	//----- nvinfo : EIATTR_MIN_STACK_SIZE
	.align		4
.L_173:
        /*0414*/ 	.byte	0x04, 0x12
        /*0416*/ 	.short	(.L_175 - .L_174)
	.align		4
.L_174:
        /*0418*/ 	.word	index@(tvmgen_default_fused_nn_contrib_conv2d_winograd_without_weight_transform_add_add_nn_relu_2_kernel_2)
        /*041c*/ 	.word	0x00000000


	//----- nvinfo : EIATTR_MIN_STACK_SIZE
	.align		4
.L_175:
        /*0420*/ 	.byte	0x04, 0x12
        /*0422*/ 	.short	(.L_177 - .L_176)
	.align		4
.L_176:
        /*0424*/ 	.word	index@(tvmgen_default_fused_nn_conv2d_add_1_kernel)
        /*0428*/ 	.word	0x00000000


	//----- nvinfo : EIATTR_MIN_STACK_SIZE
	.align		4
.L_177:
        /*042c*/ 	.byte	0x04, 0x12
        /*042e*/ 	.short	(.L_179 - .L_178)
	.align		4
.L_178:
        /*0430*/ 	.word	index@(tvmgen_default_fused_nn_conv2d_add_nn_relu_2_kernel)
        /*0434*/ 	.word	0x00000000


	//----- nvinfo : EIATTR_MIN_STACK_SIZE
	.align		4
.L_179:
        /*0438*/ 	.byte	0x04, 0x12
        /*043a*/ 	.short	(.L_181 - .L_180)
	.align		4
.L_180:
        /*043c*/ 	.word	index@(tvmgen_default_fused_nn_contrib_conv2d_winograd_without_weight_transform_add_add_nn_relu_kernel_1)
        /*0440*/ 	.word	0x00000000


	//----- nvinfo : EIATTR_MIN_STACK_SIZE
	.align		4
.L_181:
        /*0444*/ 	.byte	0x04, 0x12
        /*0446*/ 	.short	(.L_183 - .L_182)
	.align		4
.L_182:
        /*0448*/ 	.word	index@(tvmgen_default_fused_nn_contrib_conv2d_winograd_without_weight_transform_add_add_nn_relu_2_kernel_1)
        /*044c*/ 	.word	0x00000000


	//----- nvinfo : EIATTR_MIN_STACK_SIZE
	.align		4
.L_183:
        /*0450*/ 	.byte	0x04, 0x12
        /*0452*/ 	.short	(.L_185 - .L_184)
	.align		4
.L_184:
        /*0454*/ 	.word	index@(tvmgen_default_fused_nn_contrib_conv2d_winograd_without_weight_transform_add_add_nn_relu_1_kernel)
        /*0458*/ 	.word	0x00000000


	//----- nvinfo : EIATTR_MIN_STACK_SIZE
	.align		4
.L_185:
        /*045c*/ 	.byte	0x04, 0x12
        /*045e*/ 	.short	(.L_187 - .L_186)
	.align		4
.L_186:
        /*0460*/ 	.word	index@(tvmgen_default_fused_nn_dense_add_kernel)
        /*0464*/ 	.word	0x00000000


	//----- nvinfo : EIATTR_MIN_STACK_SIZE
	.align		4
.L_187:
        /*0468*/ 	.byte	0x04, 0x12
        /*046a*/ 	.short	(.L_189 - .L_188)
	.align		4
.L_188:
        /*046c*/ 	.word	index@(tvmgen_default_fused_nn_contrib_conv2d_winograd_without_weight_transform_add_add_nn_relu_kernel)
        /*0470*/ 	.word	0x00000000


	//----- nvinfo : EIATTR_MIN_STACK_SIZE
	.align		4
.L_189:
        /*0474*/ 	.byte	0x04, 0x12
        /*0476*/ 	.short	(.L_191 - .L_190)
	.align		4
.L_190:
        /*0478*/ 	.word	index@(tvmgen_default_fused_nn_contrib_conv2d_winograd_without_weight_transform_add_add_nn_relu_1_kernel_2)
        /*047c*/ 	.word	0x00000000


	//----- nvinfo : EIATTR_MIN_STACK_SIZE
	.align		4
.L_191:
        /*0480*/ 	.byte	0x04, 0x12
        /*0482*/ 	.short	(.L_193 - .L_192)
	.align		4
.L_192:
        /*0484*/ 	.word	index@(tvmgen_default_fused_nn_conv2d_add_nn_relu_3_kernel)
        /*0488*/ 	.word	0x00000000


	//----- nvinfo : EIATTR_MIN_STACK_SIZE
	.align		4
.L_193:
        /*048c*/ 	.byte	0x04, 0x12
        /*048e*/ 	.short	(.L_195 - .L_194)
	.align		4
.L_194:
        /*0490*/ 	.word	index@(tvmgen_default_fused_nn_contrib_conv2d_winograd_without_weight_transform_add_add_nn_relu_2_kernel)
        /*0494*/ 	.word	0x00000000


	//----- nvinfo : EIATTR_MIN_STACK_SIZE
	.align		4
.L_195:
        /*0498*/ 	.byte	0x04, 0x12
        /*049a*/ 	.short	(.L_197 - .L_196)
	.align		4
.L_196:
        /*049c*/ 	.word	index@(tvmgen_default_fused_nn_contrib_conv2d_winograd_without_weight_transform_add_add_nn_relu_3_kernel_1)
        /*04a0*/ 	.word	0x00000000


	//----- nvinfo : EIATTR_MIN_STACK_SIZE
	.align		4
.L_197:
        /*04a4*/ 	.byte	0x04, 0x12
        /*04a6*/ 	.short	(.L_199 - .L_198)
	.align		4
.L_198:
        /*04a8*/ 	.word	index@(tvmgen_default_fused_nn_contrib_conv2d_winograd_without_weight_transform_add_nn_relu_kernel_2)
        /*04ac*/ 	.word	0x00000000


	//----- nvinfo : EIATTR_MIN_STACK_SIZE
	.align		4
.L_199:
        /*04b0*/ 	.byte	0x04, 0x12
        /*04b2*/ 	.short	(.L_201 - .L_200)
	.align		4
.L_200:
        /*04b4*/ 	.word	index@(tvmgen_default_fused_nn_max_pool2d_kernel)
        /*04b8*/ 	.word	0x00000000


	//----- nvinfo : EIATTR_MIN_STACK_SIZE
	.align		4
.L_201:
        /*04bc*/ 	.byte	0x04, 0x12
        /*04be*/ 	.short	(.L_203 - .L_202)
	.align		4
.L_202:
        /*04c0*/ 	.word	index@(tvmgen_default_fused_nn_contrib_conv2d_winograd_without_weight_transform_add_add_nn_relu_3_kernel)
        /*04c4*/ 	.word	0x00000000


	//----- nvinfo : EIATTR_MIN_STACK_SIZE
	.align		4
.L_203:
        /*04c8*/ 	.byte	0x04, 0x12
        /*04ca*/ 	.short	(.L_205 - .L_204)
	.align		4
.L_204:
        /*04cc*/ 	.word	index@(tvmgen_default_fused_nn_global_avg_pool2d_kernel_1)
        /*04d0*/ 	.word	0x00000000


	//----- nvinfo : EIATTR_MIN_STACK_SIZE
	.align		4
.L_205:
        /*04d4*/ 	.byte	0x04, 0x12
        /*04d6*/ 	.short	(.L_207 - .L_206)
	.align		4
.L_206:
        /*04d8*/ 	.word	index@(tvmgen_default_fused_nn_contrib_conv2d_winograd_without_weight_transform_add_nn_relu_3_kernel)
        /*04dc*/ 	.word	0x00000000


	//----- nvinfo : EIATTR_MIN_STACK_SIZE
	.align		4
.L_207:
        /*04e0*/ 	.byte	0x04, 0x12
        /*04e2*/ 	.short	(.L_209 - .L_208)
	.align		4
.L_208:
        /*04e4*/ 	.word	index@(tvmgen_default_fused_nn_contrib_conv2d_winograd_without_weight_transform_add_nn_relu_3_kernel_2)
        /*04e8*/ 	.word	0x00000000


	//----- nvinfo : EIATTR_MIN_STACK_SIZE
	.align		4
.L_209:
        /*04ec*/ 	.byte	0x04, 0x12
        /*04ee*/ 	.short	(.L_211 - .L_210)
	.align		4
.L_210:
        /*04f0*/ 	.word	index@(tvmgen_default_fused_nn_contrib_conv2d_winograd_without_weight_transform_add_nn_relu_kernel_1)
        /*04f4*/ 	.word	0x00000000


	//----- nvinfo : EIATTR_MIN_STACK_SIZE
	.align		4
.L_211:
        /*04f8*/ 	.byte	0x04, 0x12
        /*04fa*/ 	.short	(.L_213 - .L_212)
	.align		4
.L_212:
        /*04fc*/ 	.word	index@(tvmgen_default_fused_nn_conv2d_add_kernel)
        /*0500*/ 	.word	0x00000000


	//----- nvinfo : EIATTR_MIN_STACK_SIZE
	.align		4
.L_213:
        /*0504*/ 	.byte	0x04, 0x12
        /*0506*/ 	.short	(.L_215 - .L_214)
	.align		4
.L_214:
        /*0508*/ 	.word	index@(tvmgen_default_fused_nn_conv2d_add_nn_relu_kernel)
        /*050c*/ 	.word	0x00000000
.L_215:


//--------------------- .nv.info.tvmgen_default_fused_nn_contrib_conv2d_winograd_without_weight_transform_add_nn_relu_2_kernel_2 --------------------------
	.section	.nv.info.tvmgen_default_fused_nn_contrib_conv2d_winograd_without_weight_transform_add_nn_relu_2_kernel_2,"",@"SHT_CUDA_INFO"
	.sectionflags	@""
	.align	4


	//----- nvinfo : EIATTR_CUDA_API_VERSION
	.align		4
        /*0000*/ 	.byte	0x04, 0x37
        /*0002*/ 	.short	(.L_217 - .L_216)
.L_216:
        /*0004*/ 	.word	0x0000007e


	//----- nvinfo : EIATTR_SW2861232_WAR
	.align		4
.L_217:
        /*0008*/ 	.byte	0x01, 0x35
	.zero		2


	//----- nvinfo : EIATTR_PARAM_CBANK
	.align		4
        /*000c*/ 	.byte	0x04, 0x0a
        /*000e*/ 	.short	(.L_219 - .L_218)
	.align		4
.L_218:
        /*0010*/ 	.word	index@(.nv.constant0.tvmgen_default_fused_nn_contrib_conv2d_winograd_without_weight_transform_add_nn_relu_2_kernel_2)
        /*0014*/ 	.short	0x0160
        /*0016*/ 	.short	0x0018


	//----- nvinfo : EIATTR_CBANK_PARAM_SIZE
	.align		4
.L_219:
        /*0018*/ 	.byte	0x03, 0x19
        /*001a*/ 	.short	0x0018


	//----- nvinfo : EIATTR_KPARAM_INFO
	.align		4
        /*001c*/ 	.byte	0x04, 0x17
        /*001e*/ 	.short	(.L_221 - .L_220)
.L_220:
        /*0020*/ 	.word	0x00000000
        /*0024*/ 	.short	0x0002
        /*0026*/ 	.short	0x0010
        /*0028*/ 	.byte	0x00, 0xf0, 0x21, 0x00


	//----- nvinfo : EIATTR_KPARAM_INFO
	.align		4
.L_221:
        /*002c*/ 	.byte	0x04, 0x17
        /*002e*/ 	.short	(.L_223 - .L_222)
.L_222:
        /*0030*/ 	.word	0x00000000
        /*0034*/ 	.short	0x0001
        /*0036*/ 	.short	0x0008
        /*0038*/ 	.byte	0x00, 0xf0, 0x21, 0x00


	//----- nvinfo : EIATTR_KPARAM_INFO
	.align		4
.L_223:
        /*003c*/ 	.byte	0x04, 0x17
        /*003e*/ 	.short	(.L_225 - .L_224)
.L_224:
        /*0040*/ 	.word	0x00000000
        /*0044*/ 	.short	0x0000
        /*0046*/ 	.short	0x0000
        /*0048*/ 	.byte	0x00, 0xf0, 0x21, 0x00


	//----- nvinfo : EIATTR_MAXREG_COUNT
	.align		4
.L_225:
        /*004c*/ 	.byte	0x03, 0x1b
        /*004e*/ 	.short	0x00ff


	//----- nvinfo : EIATTR_EXIT_INSTR_OFFSETS
	.align		4
        /*0050*/ 	.byte	0x04, 0x1c
        /*0052*/ 	.short	(.L_227 - .L_226)


	//   ....[0]....
.L_226:
        /*0054*/ 	.word	0x00000650


	//----- nvinfo : EIATTR_MAX_THREADS
	.align		4
.L_227:
        /*0058*/ 	.byte	0x04, 0x05
        /*005a*/ 	.short	(.L_229 - .L_228)
.L_228:
        /*005c*/ 	.word	0x00000080
        /*0060*/ 	.word	0x00000001
        /*0064*/ 	.word	0x00000001
.L_229:


//--------------------- .nv.info.tvmgen_default_fused_nn_contrib_conv2d_winograd_without_weight_transform_add_nn_relu_3_kernel_1 --------------------------
	.section	.nv.info.tvmgen_default_fused_nn_contrib_conv2d_winograd_without_weight_transform_add_nn_relu_3_kernel_1,"",@"SHT_CUDA_INFO"
	.sectionflags	@""
	.align	4


	//----- nvinfo : EIATTR_CUDA_API_VERSION
	.align		4
        /*0000*/ 	.byte	0x04, 0x37
        /*0002*/ 	.short	(.L_231 - .L_230)
.L_230:
        /*0004*/ 	.word	0x0000007e


	//----- nvinfo : EIATTR_SW2861232_WAR
	.align		4
.L_231:
        /*0008*/ 	.byte	0x01, 0x35
	.zero		2


	//----- nvinfo : EIATTR_PARAM_CBANK
	.align		4
        /*000c*/ 	.byte	0x04, 0x0a
        /*000e*/ 	.short	(.L_233 - .L_232)
	.align		4
.L_232:
        /*0010*/ 	.word	index@(.nv.constant0.tvmgen_default_fused_nn_contrib_conv2d_winograd_without_weight_transform_add_nn_relu_3_kernel_1)
        /*0014*/ 	.short	0x0160
        /*0016*/ 	.short	0x0018


	//----- nvinfo : EIATTR_CBANK_PARAM_SIZE
	.align		4
.L_233:
        /*0018*/ 	.byte	0x03, 0x19
        /*001a*/ 	.short	0x0018


	//----- nvinfo : EIATTR_KPARAM_INFO
	.align		4
        /*001c*/ 	.byte	0x04, 0x17
        /*001e*/ 	.short	(.L_235 - .L_234)
.L_234:
        /*0020*/ 	.word	0x00000000
        /*0024*/ 	.short	0x0002
        /*0026*/ 	.short	0x0010
        /*0028*/ 	.byte	0x00, 0xf0, 0x21, 0x00


	//----- nvinfo : EIATTR_KPARAM_INFO
	.align		4
.L_235:
        /*002c*/ 	.byte	0x04, 0x17
        /*002e*/ 	.short	(.L_237 - .L_236)
.L_236:
        /*0030*/ 	.word	0x00000000
        /*0034*/ 	.short	0x0001
        /*0036*/ 	.short	0x0008
        /*0038*/ 	.byte	0x00, 0xf0, 0x21, 0x00


	//----- nvinfo : EIATTR_KPARAM_INFO
	.align		4
.L_237:
        /*003c*/ 	.byte	0x04, 0x17
        /*003e*/ 	.short	(.L_239 - .L_238)
.L_238:
        /*0040*/ 	.word	0x00000000
        /*0044*/ 	.short	0x0000
        /*0046*/ 	.short	0x0000
        /*0048*/ 	.byte	0x00, 0xf0, 0x21, 0x00


	//----- nvinfo : EIATTR_MAXREG_COUNT
	.align		4
.L_239:
        /*004c*/ 	.byte	0x03, 0x1b
        /*004e*/ 	.short	0x00ff


	//----- nvinfo : EIATTR_EXIT_INSTR_OFFSETS
	.align		4
        /*0050*/ 	.byte	0x04, 0x1c
        /*0052*/ 	.short	(.L_241 - .L_240)


	//   ....[0]....
.L_240:
        /*0054*/ 	.word	0x00000e10


	//----- nvinfo : EIATTR_CTAIDZ_USED
	.align		4
.L_241:
        /*0058*/ 	.byte	0x01, 0x04
	.zero		2


	//----- nvinfo : EIATTR_MAX_THREADS
	.align		4
        /*005c*/ 	.byte	0x04, 0x05
        /*005e*/ 	.short	(.L_243 - .L_242)
.L_242:
        /*0060*/ 	.word	0x00000080
        /*0064*/ 	.word	0x00000001
        /*0068*/ 	.word	0x00000001
.L_243:


//--------------------- .nv.info.tvmgen_default_fused_nn_contrib_conv2d_winograd_without_weight_transform_add_nn_relu_kernel --------------------------
	.section	.nv.info.tvmgen_default_fused_nn_contrib_conv2d_winograd_without_weight_transform_add_nn_relu_kernel,"",@"SHT_CUDA_INFO"
	.sectionflags	@""
	.align	4


	//----- nvinfo : EIATTR_CUDA_API_VERSION
	.align		4
        /*0000*/ 	.byte	0x04, 0x37
        /*0002*/ 	.short	(.L_245 - .L_244)
.L_244:
        /*0004*/ 	.word	0x0000007e


	//----- nvinfo : EIATTR_SW2861232_WAR
	.align		4
.L_245:
        /*0008*/ 	.byte	0x01, 0x35
	.zero		2


	//----- nvinfo : EIATTR_PARAM_CBANK
	.align		4
        /*000c*/ 	.byte	0x04, 0x0a
        /*000e*/ 	.short	(.L_247 - .L_246)
	.align		4
.L_246:
        /*0010*/ 	.word	index@(.nv.constant0.tvmgen_default_fused_nn_contrib_conv2d_winograd_without_weight_transform_add_nn_relu_kernel)
        /*0014*/ 	.short	0x0160
        /*0016*/ 	.short	0x0010


	//----- nvinfo : EIATTR_CBANK_PARAM_SIZE
	.align		4
.L_247:
        /*0018*/ 	.byte	0x03, 0x19
        /*001a*/ 	.short	0x0010


	//----- nvinfo : EIATTR_KPARAM_INFO
	.align		4
        /*001c*/ 	.byte	0x04, 0x17
        /*001e*/ 	.short	(.L_249 - .L_248)
.L_248:
        /*0020*/ 	.word	0x00000000
        /*0024*/ 	.short	0x0001
        /*0026*/ 	.short	0x0008
        /*0028*/ 	.byte	0x00, 0xf0, 0x21, 0x00


	//----- nvinfo : EIATTR_KPARAM_INFO
	.align		4
.L_249:
        /*002c*/ 	.byte	0x04, 0x17
        /*002e*/ 	.short	(.L_251 - .L_250)
.L_250:
        /*0030*/ 	.word	0x00000000
        /*0034*/ 	.short	0x0000
        /*0036*/ 	.short	0x0000
        /*0038*/ 	.byte	0x00, 0xf0, 0x21, 0x00


	//----- nvinfo : EIATTR_MAXREG_COUNT
	.align		4
.L_251:
        /*003c*/ 	.byte	0x03, 0x1b
        /*003e*/ 	.short	0x00ff


	//----- nvinfo : EIATTR_EXIT_INSTR_OFFSETS
	.align		4
        /*0040*/ 	.byte	0x04, 0x1c
        /*0042*/ 	.short	(.L_253 - .L_252)


	//   ....[0]....
.L_252:
        /*0044*/ 	.word	0x00003ad0


	//----- nvinfo : EIATTR_MAX_THREADS
	.align		4
.L_253:
        /*0048*/ 	.byte	0x04, 0x05
        /*004a*/ 	.short	(.L_255 - .L_254)
.L_254:
        /*004c*/ 	.word	0x00000080
        /*0050*/ 	.word	0x00000001
        /*0054*/ 	.word	0x00000001
.L_255:


//--------------------- .nv.info.tvmgen_default_fused_nn_contrib_conv2d_winograd_without_weight_transform_add_add_nn_relu_1_kernel_1 --------------------------
	.section	.nv.info.tvmgen_default_fused_nn_contrib_conv2d_winograd_without_weight_transform_add_add_nn_relu_1_kernel_1,"",@"SHT_CUDA_INFO"
	.sectionflags	@""
	.align	4


	//----- nvinfo : EIATTR_CUDA_API_VERSION
	.align		4
        /*0000*/ 	.byte	0x04, 0x37
        /*0002*/ 	.short	(.L_257 - .L_256)
.L_256:
        /*0004*/ 	.word	0x0000007e


	//----- nvinfo : EIATTR_SW2861232_WAR
	.align		4
.L_257:
        /*0008*/ 	.byte	0x01, 0x35
	.zero		2


	//----- nvinfo : EIATTR_PARAM_CBANK
	.align		4
        /*000c*/ 	.byte	0x04, 0x0a
        /*000e*/ 	.short	(.L_259 - .L_258)
	.align		4
.L_258:
        /*0010*/ 	.word	index@(.nv.constant0.tvmgen_default_fused_nn_contrib_conv2d_winograd_without_weight_transform_add_add_nn_relu_1_kernel_1)
        /*0014*/ 	.short	0x0160
        /*0016*/ 	.short	0x0018


	//----- nvinfo : EIATTR_CBANK_PARAM_SIZE
	.align		4
.L_259:
        /*0018*/ 	.byte	0x03, 0x19
        /*001a*/ 	.short	0x0018


	//----- nvinfo : EIATTR_KPARAM_INFO
	.align		4
        /*001c*/ 	.byte	0x04, 0x17
        /*001e*/ 	.short	(.L_261 - .L_260)
.L_260:
        /*0020*/ 	.word	0x00000000
        /*0024*/ 	.short	0x0002
        /*0026*/ 	.short	0x0010
        /*0028*/ 	.byte	0x00, 0xf0, 0x21, 0x00


	//----- nvinfo : EIATTR_KPARAM_INFO
	.align		4
.L_261:
        /*002c*/ 	.byte	0x04, 0x17
        /*002e*/ 	.short	(.L_263 - .L_262)
.L_262:
        /*0030*/ 	.word	0x00000000
        /*0034*/ 	.short	0x0001
        /*0036*/ 	.short	0x0008
        /*0038*/ 	.byte	0x00, 0xf0, 0x21, 0x00


	//----- nvinfo : EIATTR_KPARAM_INFO
	.align		4
.L_263:
        /*003c*/ 	.byte	0x04, 0x17
        /*003e*/ 	.short	(.L_265 - .L_264)
.L_264:
        /*0040*/ 	.word	0x00000000
        /*0044*/ 	.short	0x0000
        /*0046*/ 	.short	0x0000
        /*0048*/ 	.byte	0x00, 0xf0, 0x21, 0x00


	//----- nvinfo : EIATTR_MAXREG_COUNT
	.align		4
.L_265:
        /*004c*/ 	.byte	0x03, 0x1b
        /*004e*/ 	.short	0x00ff


	//----- nvinfo : EIATTR_EXIT_INSTR_OFFSETS
	.align		4
        /*0050*/ 	.byte	0x04, 0x1c
        /*0052*/ 	.short	(.L_267 - .L_266)


	//   ....[0]....
.L_266:
        /*0054*/ 	.word	0x00001200


	//----- nvinfo : EIATTR_CTAIDZ_USED
	.align		4
.L_267:
        /*0058*/ 	.byte	0x01, 0x04
	.zero		2


	//----- nvinfo : EIATTR_MAX_THREADS
	.align		4
        /*005c*/ 	.byte	0x04, 0x05
        /*005e*/ 	.short	(.L_269 - .L_268)
.L_268:
        /*0060*/ 	.word	0x000000c4
        /*0064*/ 	.word	0x00000001
        /*0068*/ 	.word	0x00000001
.L_269:


//--------------------- .nv.info.tvmgen_default_fused_nn_contrib_conv2d_winograd_without_weight_transform_add_nn_relu_1_kernel_2 --------------------------
	.section	.nv.info.tvmgen_default_fused_nn_contrib_conv2d_winograd_without_weight_transform_add_nn_relu_1_kernel_2,"",@"SHT_CUDA_INFO"
	.sectionflags	@""
	.align	4


	//----- nvinfo : EIATTR_CUDA_API_VERSION
	.align		4
        /*0000*/ 	.byte	0x04, 0x37
        /*0002*/ 	.short	(.L_271 - .L_270)
.L_270:
        /*0004*/ 	.word	0x0000007e


	//----- nvinfo : EIATTR_SW2861232_WAR
	.align		4
.L_271:
        /*0008*/ 	.byte	0x01, 0x35
	.zero		2


	//----- nvinfo : EIATTR_PARAM_CBANK
	.align		4
        /*000c*/ 	.byte	0x04, 0x0a
        /*000e*/ 	.short	(.L_273 - .L_272)
	.align		4
.L_272:
        /*0010*/ 	.word	index@(.nv.constant0.tvmgen_default_fused_nn_contrib_conv2d_winograd_without_weight_transform_add_nn_relu_1_kernel_2)
        /*0014*/ 	.short	0x0160
        /*0016*/ 	.short	0x0018


	//----- nvinfo : EIATTR_CBANK_PARAM_SIZE
	.align		4
.L_273:
        /*0018*/ 	.byte	0x03, 0x19
        /*001a*/ 	.short	0x0018


	//----- nvinfo : EIATTR_KPARAM_INFO
	.align		4
        /*001c*/ 	.byte	0x04, 0x17
        /*001e*/ 	.short	(.L_275 - .L_274)
.L_274:
        /*0020*/ 	.word	0x00000000
        /*0024*/ 	.short	0x0002
        /*0026*/ 	.short	0x0010
        /*0028*/ 	.byte	0x00, 0xf0, 0x21, 0x00


	//----- nvinfo : EIATTR_KPARAM_INFO
	.align		4
.L_275:
        /*002c*/ 	.byte	0x04, 0x17
        /*002e*/ 	.short	(.L_277 - .L_276)
.L_276:
        /*0030*/ 	.word	0x00000000
        /*0034*/ 	.short	0x0001
        /*0036*/ 	.short	0x0008
        /*0038*/ 	.byte	0x00, 0xf0, 0x21, 0x00


	//----- nvinfo : EIATTR_KPARAM_INFO
	.align		4
.L_277:
        /*003c*/ 	.byte	0x04, 0x17
        /*003e*/ 	.short	(.L_279 - .L_278)
.L_278:
        /*0040*/ 	.word	0x00000000
        /*0044*/ 	.short	0x0000
        /*0046*/ 	.short	0x0000
        /*0048*/ 	.byte	0x00, 0xf0, 0x21, 0x00


	//----- nvinfo : EIATTR_MAXREG_COUNT
	.align		4
.L_279:
        /*004c*/ 	.byte	0x03, 0x1b
        /*004e*/ 	.short	0x00ff


	//----- nvinfo : EIATTR_EXIT_INSTR_OFFSETS
	.align		4
        /*0050*/ 	.byte	0x04, 0x1c
        /*0052*/ 	.short	(.L_281 - .L_280)


	//   ....[0]....
.L_280:
        /*0054*/ 	.word	0x000005d0


	//----- nvinfo : EIATTR_MAX_THREADS
	.align		4
.L_281:
        /*0058*/ 	.byte	0x04, 0x05
        /*005a*/ 	.short	(.L_283 - .L_282)
.L_282:
        /*005c*/ 	.word	0x00000080
        /*0060*/ 	.word	0x00000001
        /*0064*/ 	.word	0x00000001
.L_283:


//--------------------- .nv.info.tvmgen_default_fused_nn_contrib_conv2d_winograd_without_weight_transform_add_nn_relu_1_kernel --------------------------
	.section	.nv.info.tvmgen_default_fused_nn_contrib_conv2d_winograd_without_weight_transform_add_nn_relu_1_kernel,"",@"SHT_CUDA_INFO"
	.sectionflags	@""
	.align	4


	//----- nvinfo : EIATTR_CUDA_API_VERSION
	.align		4
        /*0000*/ 	.byte	0x04, 0x37
        /*0002*/ 	.short	(.L_285 - .L_284)
.L_284:
        /*0004*/ 	.word	0x0000007e


	//----- nvinfo : EIATTR_SW2861232_WAR
	.align		4
.L_285:
        /*0008*/ 	.byte	0x01, 0x35
	.zero		2


	//----- nvinfo : EIATTR_PARAM_CBANK
	.align		4
        /*000c*/ 	.byte	0x04, 0x0a
        /*000e*/ 	.short	(.L_287 - .L_286)
	.align		4
.L_286:
        /*0010*/ 	.word	index@(.nv.constant0.tvmgen_default_fused_nn_contrib_conv2d_winograd_without_weight_transform_add_nn_relu_1_kernel)
        /*0014*/ 	.short	0x0160
        /*0016*/ 	.short	0x0010


	//----- nvinfo : EIATTR_CBANK_PARAM_SIZE
	.align		4
.L_287:
        /*0018*/ 	.byte	0x03, 0x19
        /*001a*/ 	.short	0x0010


	//----- nvinfo : EIATTR_KPARAM_INFO
	.align		4
        /*001c*/ 	.byte	0x04, 0x17
        /*001e*/ 	.short	(.L_289 - .L_288)
.L_288:
        /*0020*/ 	.word	0x00000000
        /*0024*/ 	.short	0x0001
        /*0026*/ 	.short	0x0008
        /*0028*/ 	.byte	0x00, 0xf0, 0x21, 0x00


	//----- nvinfo : EIATTR_KPARAM_INFO
	.align		4
.L_289:
        /*002c*/ 	.byte	0x04, 0x17
        /*002e*/ 	.short	(.L_291 - .L_290)
.L_290:
        /*0030*/ 	.word	0x00000000
        /*0034*/ 	.short	0x0000
        /*0036*/ 	.short	0x0000
        /*0038*/ 	.byte	0x00, 0xf0, 0x21, 0x00


	//----- nvinfo : EIATTR_MAXREG_COUNT
	.align		4
.L_291:
        /*003c*/ 	.byte	0x03, 0x1b
        /*003e*/ 	.short	0x00ff


	//----- nvinfo : EIATTR_EXIT_INSTR_OFFSETS
	.align		4
        /*0040*/ 	.byte	0x04, 0x1c
        /*0042*/ 	.short	(.L_293 - .L_292)


	//   ....[0]....
.L_292:
        /*0044*/ 	.word	0x00000970


	//----- nvinfo : EIATTR_MAX_THREADS
	.align		4
.L_293:
        /*0048*/ 	.byte	0x04, 0x05
        /*004a*/ 	.short	(.L_295 - .L_294)
.L_294:
        /*004c*/ 	.word	0x00000080
        /*0050*/ 	.word	0x00000001
        /*0054*/ 	.word	0x00000001
.L_295:


//--------------------- .nv.info.tvmgen_default_fused_nn_batch_flatten_kernel --------------------------
	.section	.nv.info.tvmgen_default_fused_nn_batch_flatten_kernel,"",@"SHT_CUDA_INFO"
	.sectionflags	@""
	.align	4


	//----- nvinfo : EIATTR_CUDA_API_VERSION
	.align		4
        /*0000*/ 	.byte	0x04, 0x37
        /*0002*/ 	.short	(.L_297 - .L_296)
.L_296:
        /*0004*/ 	.word	0x0000007e


	//----- nvinfo : EIATTR_SW2861232_WAR
	.align		4
.L_297:
        /*0008*/ 	.byte	0x01, 0x35
	.zero		2


	//----- nvinfo : EIATTR_PARAM_CBANK
	.align		4
        /*000c*/ 	.byte	0x04, 0x0a
        /*000e*/ 	.short	(.L_299 - .L_298)
	.align		4
.L_298:
        /*0010*/ 	.word	index@(.nv.constant0.tvmgen_default_fused_nn_batch_flatten_kernel)
        /*0014*/ 	.short	0x0160
        /*0016*/ 	.short	0x0010


	//----- nvinfo : EIATTR_CBANK_PARAM_SIZE
	.align		4
.L_299:
        /*0018*/ 	.byte	0x03, 0x19
        /*001a*/ 	.short	0x0010


	//----- nvinfo : EIATTR_KPARAM_INFO
	.align		4
        /*001c*/ 	.byte	0x04, 0x17
        /*001e*/ 	.short	(.L_301 - .L_300)
.L_300:
        /*0020*/ 	.word	0x00000000
        /*0024*/ 	.short	0x0001
        /*0026*/ 	.short	0x0008
        /*0028*/ 	.byte	0x00, 0xf0, 0x21, 0x00


	//----- nvinfo : EIATTR_KPARAM_INFO
	.align		4
.L_301:
        /*002c*/ 	.byte	0x04, 0x17
        /*002e*/ 	.short	(.L_303 - .L_302)
.L_302:
        /*0030*/ 	.word	0x00000000
        /*0034*/ 	.short	0x0000
        /*0036*/ 	.short	0x0000
        /*0038*/ 	.byte	0x00, 0xf0, 0x21, 0x00


	//----- nvinfo : EIATTR_MAXREG_COUNT
	.align		4
.L_303:
        /*003c*/ 	.byte	0x03, 0x1b
        /*003e*/ 	.short	0x0080


	//----- nvinfo : EIATTR_EXIT_INSTR_OFFSETS
	.align		4
        /*0040*/ 	.byte	0x04, 0x1c
        /*0042*/ 	.short	(.L_305 - .L_304)


	//   ....[0]....
.L_304:
        /*0044*/ 	.word	0x00000080


	//----- nvinfo : EIATTR_MAX_THREADS
	.align		4
.L_305:
        /*0048*/ 	.byte	0x04, 0x05
        /*004a*/ 	.short	(.L_307 - .L_306)
.L_306:
        /*004c*/ 	.word	0x00000200
        /*0050*/ 	.word	0x00000001
        /*0054*/ 	.word	0x00000001
.L_307:


//--------------------- .nv.info.tvmgen_default_fused_nn_contrib_conv2d_winograd_without_weight_transform_add_nn_relu_1_kernel_1 --------------------------
	.section	.nv.info.tvmgen_default_fused_nn_contrib_conv2d_winograd_without_weight_transform_add_nn_relu_1_kernel_1,"",@"SHT_CUDA_INFO"
	.sectionflags	@""
	.align	4


	//----- nvinfo : EIATTR_CUDA_API_VERSION
	.align		4
        /*0000*/ 	.byte	0x04, 0x37
        /*0002*/ 	.short	(.L_309 - .L_308)
.L_308:
        /*0004*/ 	.word	0x0000007e


	//----- nvinfo : EIATTR_SW2861232_WAR
	.align		4
.L_309:
        /*0008*/ 	.byte	0x01, 0x35
	.zero		2


	//----- nvinfo : EIATTR_PARAM_CBANK
	.align		4
        /*000c*/ 	.byte	0x04, 0x0a
        /*000e*/ 	.short	(.L_311 - .L_310)
	.align		4
.L_310:
        /*0010*/ 	.word	index@(.nv.constant0.tvmgen_default_fused_nn_contrib_conv2d_winograd_without_weight_transform_add_nn_relu_1_kernel_1)
        /*0014*/ 	.short	0x0160
        /*0016*/ 	.short	0x0018


	//----- nvinfo : EIATTR_CBANK_PARAM_SIZE
	.align		4
.L_311:
        /*0018*/ 	.byte	0x03, 0x19
        /*001a*/ 	.short	0x0018


	//----- nvinfo : EIATTR_KPARAM_INFO
	.align		4
        /*001c*/ 	.byte	0x04, 0x17
        /*001e*/ 	.short	(.L_313 - .L_312)
.L_312:
        /*0020*/ 	.word	0x00000000
        /*0024*/ 	.short	0x0002
        /*0026*/ 	.short	0x0010
        /*0028*/ 	.byte	0x00, 0xf0, 0x21, 0x00


	//----- nvinfo : EIATTR_KPARAM_INFO
	.align		4
.L_313:
        /*002c*/ 	.byte	0x04, 0x17
        /*002e*/ 	.short	(.L_315 - .L_314)
.L_314:
        /*0030*/ 	.word	0x00000000
        /*0034*/ 	.short	0x0001
        /*0036*/ 	.short	0x0008
        /*0038*/ 	.byte	0x00, 0xf0, 0x21, 0x00


	//----- nvinfo : EIATTR_KPARAM_INFO
	.align		4
.L_315:
        /*003c*/ 	.byte	0x04, 0x17
        /*003e*/ 	.short	(.L_317 - .L_316)
.L_316:
        /*0040*/ 	.word	0x00000000
        /*0044*/ 	.short	0x0000
        /*0046*/ 	.short	0x0000
        /*0048*/ 	.byte	0x00, 0xf0, 0x21, 0x00


	//----- nvinfo : EIATTR_MAXREG_COUNT
	.align		4
.L_317:
        /*004c*/ 	.byte	0x03, 0x1b
        /*004e*/ 	.short	0x00ff


	//----- nvinfo : EIATTR_EXIT_INSTR_OFFSETS
	.align		4
        /*0050*/ 	.byte	0x04, 0x1c
        /*0052*/ 	.short	(.L_319 - .L_318)


	//   ....[0]....
.L_318:
        /*0054*/ 	.word	0x00001200


	//----- nvinfo : EIATTR_CTAIDZ_USED
	.align		4
.L_319:
        /*0058*/ 	.byte	0x01, 0x04
	.zero		2


	//----- nvinfo : EIATTR_MAX_THREADS
	.align		4
        /*005c*/ 	.byte	0x04, 0x05
        /*005e*/ 	.short	(.L_321 - .L_320)
.L_320:
        /*0060*/ 	.word	0x000000c4
        /*0064*/ 	.word	0x00000001
        /*0068*/ 	.word	0x00000001
.L_321:


//--------------------- .nv.info.tvmgen_default_fused_nn_conv2d_add_nn_relu_1_kernel --------------------------
	.section	.nv.info.tvmgen_default_fused_nn_conv2d_add_nn_relu_1_kernel,"",@"SHT_CUDA_INFO"
	.sectionflags	@""
	.align	4


	//----- nvinfo : EIATTR_CUDA_API_VERSION
	.align		4
        /*0000*/ 	.byte	0x04, 0x37
        /*0002*/ 	.short	(.L_323 - .L_322)
.L_322:
        /*0004*/ 	.word	0x0000007e


	//----- nvinfo : EIATTR_SW2861232_WAR
	.align		4
.L_323:
        /*0008*/ 	.byte	0x01, 0x35
	.zero		2


	//----- nvinfo : EIATTR_PARAM_CBANK
	.align		4
        /*000c*/ 	.byte	0x04, 0x0a
        /*000e*/ 	.short	(.L_325 - .L_324)
	.align		4
.L_324:
        /*0010*/ 	.word	index@(.nv.constant0.tvmgen_default_fused_nn_conv2d_add_nn_relu_1_kernel)
        /*0014*/ 	.short	0x0160
        /*0016*/ 	.short	0x0020


	//----- nvinfo : EIATTR_CBANK_PARAM_SIZE
	.align		4
.L_325:
        /*0018*/ 	.byte	0x03, 0x19
        /*001a*/ 	.short	0x0020


	//----- nvinfo : EIATTR_KPARAM_INFO
	.align		4
        /*001c*/ 	.byte	0x04, 0x17
        /*001e*/ 	.short	(.L_327 - .L_326)
.L_326:
        /*0020*/ 	.word	0x00000000
        /*0024*/ 	.short	0x0003
        /*0026*/ 	.short	0x0018
        /*0028*/ 	.byte	0x00, 0xf0, 0x21, 0x00


	//----- nvinfo : EIATTR_KPARAM_INFO
	.align		4
.L_327:
        /*002c*/ 	.byte	0x04, 0x17
        /*002e*/ 	.short	(.L_329 - .L_328)
.L_328:
        /*0030*/ 	.word	0x00000000
        /*0034*/ 	.short	0x0002
        /*0036*/ 	.short	0x0010
        /*0038*/ 	.byte	0x00, 0xf0, 0x21, 0x00


	//----- nvinfo : EIATTR_KPARAM_INFO
	.align		4
.L_329:
        /*003c*/ 	.byte	0x04, 0x17
        /*003e*/ 	.short	(.L_331 - .L_330)
.L_330:
        /*0040*/ 	.word	0x00000000
        /*0044*/ 	.short	0x0001
        /*0046*/ 	.short	0x0008
        /*0048*/ 	.byte	0x00, 0xf0, 0x21, 0x00


	//----- nvinfo : EIATTR_KPARAM_INFO
	.align		4
.L_331:
        /*004c*/ 	.byte	0x04, 0x17
        /*004e*/ 	.short	(.L_333 - .L_332)
.L_332:
        /*0050*/ 	.word	0x00000000
        /*0054*/ 	.short	0x0000
        /*0056*/ 	.short	0x0000
        /*0058*/ 	.byte	0x00, 0xf0, 0x21, 0x00


	//----- nvinfo : EIATTR_MAXREG_COUNT
	.align		4
.L_333:
        /*005c*/ 	.byte	0x03, 0x1b
        /*005e*/ 	.short	0x00ff


	//----- nvinfo : EIATTR_EXIT_INSTR_OFFSETS
	.align		4
        /*0060*/ 	.byte	0x04, 0x1c
        /*0062*/ 	.short	(.L_335 - .L_334)


	//   ....[0]....
.L_334:
        /*0064*/ 	.word	0x00000fc0


	//----- nvinfo : EIATTR_CTAIDZ_USED
	.align		4
.L_335:
        /*0068*/ 	.byte	0x01, 0x04
	.zero		2


	//----- nvinfo : EIATTR_MAX_THREADS
	.align		4
        /*006c*/ 	.byte	0x04, 0x05
        /*006e*/ 	.short	(.L_337 - .L_336)
.L_336:
        /*0070*/ 	.word	0x000000e0
        /*0074*/ 	.word	0x00000001
        /*0078*/ 	.word	0x00000001


	//----- nvinfo : EIATTR_CRS_STACK_SIZE
	.align		4
.L_337:
        /*007c*/ 	.byte	0x04, 0x1e
        /*007e*/ 	.short	(.L_339 - .L_338)
.L_338:
        /*0080*/ 	.word	0x00000000
.L_339:


//--------------------- .nv.info.tvmgen_default_fused_nn_contrib_conv2d_winograd_without_weight_transform_add_add_nn_relu_kernel_2 --------------------------
	.section	.nv.info.tvmgen_default_fused_nn_contrib_conv2d_winograd_without_weight_transform_add_add_nn_relu_kernel_2,"",@"SHT_CUDA_INFO"
	.sectionflags	@""
	.align	4


	//----- nvinfo : EIATTR_CUDA_API_VERSION
	.align		4
        /*0000*/ 	.byte	0x04, 0x37
        /*0002*/ 	.short	(.L_341 - .L_340)
.L_340:
        /*0004*/ 	.word	0x0000007e


	//----- nvinfo : EIATTR_SW2861232_WAR
	.align		4
.L_341:
        /*0008*/ 	.byte	0x01, 0x35
	.zero		2


	//----- nvinfo : EIATTR_PARAM_CBANK
	.align		4
        /*000c*/ 	.byte	0x04, 0x0a
        /*000e*/ 	.short	(.L_343 - .L_342)
	.align		4
.L_342:
        /*0010*/ 	.word	index@(.nv.constant0.tvmgen_default_fused_nn_contrib_conv2d_winograd_without_weight_transform_add_add_nn_relu_kernel_2)
        /*0014*/ 	.short	0x0160
        /*0016*/ 	.short	0x0020


	//----- nvinfo : EIATTR_CBANK_PARAM_SIZE
	.align		4
.L_343:
        /*0018*/ 	.byte	0x03, 0x19
        /*001a*/ 	.short	0x0020


	//----- nvinfo : EIATTR_KPARAM_INFO
	.align		4
        /*001c*/ 	.byte	0x04, 0x17
        /*001e*/ 	.short	(.L_345 - .L_344)
.L_344:
        /*0020*/ 	.word	0x00000000
        /*0024*/ 	.short	0x0003
        /*0026*/ 	.short	0x0018
        /*0028*/ 	.byte	0x00, 0xf0, 0x21, 0x00


	//----- nvinfo : EIATTR_KPARAM_INFO
	.align		4
.L_345:
        /*002c*/ 	.byte	0x04, 0x17
        /*002e*/ 	.short	(.L_347 - .L_346)
.L_346:
        /*0030*/ 	.word	0x00000000
        /*0034*/ 	.short	0x0002
        /*0036*/ 	.short	0x0010
        /*0038*/ 	.byte	0x00, 0xf0, 0x21, 0x00


	//----- nvinfo : EIATTR_KPARAM_INFO
	.align		4
.L_347:
        /*003c*/ 	.byte	0x04, 0x17
        /*003e*/ 	.short	(.L_349 - .L_348)
.L_348:
        /*0040*/ 	.word	0x00000000
        /*0044*/ 	.short	0x0001
        /*0046*/ 	.short	0x0008
        /*0048*/ 	.byte	0x00, 0xf0, 0x21, 0x00


	//----- nvinfo : EIATTR_KPARAM_INFO
	.align		4
.L_349:
        /*004c*/ 	.byte	0x04, 0x17
        /*004e*/ 	.short	(.L_351 - .L_350)
.L_350:
        /*0050*/ 	.word	0x00000000
        /*0054*/ 	.short	0x0000
        /*0056*/ 	.short	0x0000
        /*0058*/ 	.byte	0x00, 0xf0, 0x21, 0x00


	//----- nvinfo : EIATTR_MAXREG_COUNT
	.align		4
.L_351:
        /*005c*/ 	.byte	0x03, 0x1b
        /*005e*/ 	.short	0x00ff


	//----- nvinfo : EIATTR_EXIT_INSTR_OFFSETS
	.align		4
        /*0060*/ 	.byte	0x04, 0x1c
        /*0062*/ 	.short	(.L_353 - .L_352)


	//   ....[0]....
.L_352:
        /*0064*/ 	.word	0x00001c70


	//----- nvinfo : EIATTR_MAX_THREADS
	.align		4
.L_353:
        /*0068*/ 	.byte	0x04, 0x05
        /*006a*/ 	.short	(.L_355 - .L_354)
.L_354:
        /*006c*/ 	.word	0x00000080
        /*0070*/ 	.word	0x00000001
        /*0074*/ 	.word	0x00000001
.L_355:


//--------------------- .nv.info.tvmgen_default_fused_nn_global_avg_pool2d_kernel --------------------------
	.section	.nv.info.tvmgen_default_fused_nn_global_avg_pool2d_kernel,"",@"SHT_CUDA_INFO"
	.sectionflags	@""
	.align	4


	//----- nvinfo : EIATTR_CUDA_API_VERSION
	.align		4
        /*0000*/ 	.byte	0x04, 0x37
        /*0002*/ 	.short	(.L_357 - .L_356)
.L_356:
        /*0004*/ 	.word	0x0000007e


	//----- nvinfo : EIATTR_SW2861232_WAR
	.align		4
.L_357:
        /*0008*/ 	.byte	0x01, 0x35
	.zero		2


	//----- nvinfo : EIATTR_PARAM_CBANK
	.align		4
        /*000c*/ 	.byte	0x04, 0x0a
        /*000e*/ 	.short	(.L_359 - .L_358)
	.align		4
.L_358:
        /*0010*/ 	.word	index@(.nv.constant0.tvmgen_default_fused_nn_global_avg_pool2d_kernel)
        /*0014*/ 	.short	0x0160
        /*0016*/ 	.short	0x0010


	//----- nvinfo : EIATTR_CBANK_PARAM_SIZE
	.align		4
.L_359:
        /*0018*/ 	.byte	0x03, 0x19
        /*001a*/ 	.short	0x0010


	//----- nvinfo : EIATTR_KPARAM_INFO
	.align		4
        /*001c*/ 	.byte	0x04, 0x17
        /*001e*/ 	.short	(.L_361 - .L_360)
.L_360:
        /*0020*/ 	.word	0x00000000
        /*0024*/ 	.short	0x0001
        /*0026*/ 	.short	0x0008
        /*0028*/ 	.byte	0x00, 0xf0, 0x21, 0x00


	//----- nvinfo : EIATTR_KPARAM_INFO
	.align		4
.L_361:
        /*002c*/ 	.byte	0x04, 0x17
        /*002e*/ 	.short	(.L_363 - .L_362)
.L_362:
        /*0030*/ 	.word	0x00000000
        /*0034*/ 	.short	0x0000
        /*0036*/ 	.short	0x0000
        /*0038*/ 	.byte	0x00, 0xf0, 0x21, 0x00


	//----- nvinfo : EIATTR_MAXREG_COUNT
	.align		4
.L_363:
        /*003c*/ 	.byte	0x03, 0x1b
        /*003e*/ 	.short	0x0040


	//----- nvinfo : EIATTR_COOP_GROUP_MASK_REGIDS
	.align		4
        /*0040*/ 	.byte	0x04, 0x29
        /*0042*/ 	.short	(.L_365 - .L_364)


	//   ....[0]....
.L_364:
        /*0044*/ 	.word	0x05000007


	//   ....[1]....
        /*0048*/ 	.word	0x05000007


	//   ....[2]....
        /*004c*/ 	.word	0x05000007


	//   ....[3]....
        /*0050*/ 	.word	0x05000007


	//   ....[4]....
        /*0054*/ 	.word	0x05000007


	//   ....[5]....
        /*0058*/ 	.word	0x05000007


	//----- nvinfo : EIATTR_COOP_GROUP_INSTR_OFFSETS
	.align		4
.L_365:
        /*005c*/ 	.byte	0x04, 0x28
        /*005e*/ 	.short	(.L_367 - .L_366)


	//   ....[0]....
.L_366:
        /*0060*/ 	.word	0x00000120


	//   ....[1]....
        /*0064*/ 	.word	0x00000140


	//   ....[2]....
        /*0068*/ 	.word	0x00000160


	//   ....[3]....
        /*006c*/ 	.word	0x00000190


	//   ....[4]....
        /*0070*/ 	.word	0x000001b0


	//   ....[5]....
        /*0074*/ 	.word	0x000001d0


	//----- nvinfo : EIATTR_EXIT_INSTR_OFFSETS
	.align		4
.L_367:
        /*0078*/ 	.byte	0x04, 0x1c
        /*007a*/ 	.short	(.L_369 - .L_368)


	//   ....[0]....
.L_368:
        /*007c*/ 	.word	0x000001e0


	//   ....[1]....
        /*0080*/ 	.word	0x00000220


	//----- nvinfo : EIATTR_MAX_THREADS
	.align		4
.L_369:
        /*0084*/ 	.byte	0x04, 0x05
        /*0086*/ 	.short	(.L_371 - .L_370)
.L_370:
        /*0088*/ 	.word	0x00000400
        /*008c*/ 	.word	0x00000001
        /*0090*/ 	.word	0x00000001
.L_371:


//--------------------- .nv.info.tvmgen_default_fused_nn_contrib_conv2d_winograd_without_weight_transform_add_nn_relu_2_kernel --------------------------
	.section	.nv.info.tvmgen_default_fused_nn_contrib_conv2d_winograd_without_weight_transform_add_nn_relu_2_kernel,"",@"SHT_CUDA_INFO"
	.sectionflags	@""
	.align	4


	//----- nvinfo : EIATTR_CUDA_API_VERSION
	.align		4
        /*0000*/ 	.byte	0x04, 0x37
        /*0002*/ 	.short	(.L_373 - .L_372)
.L_372:
        /*0004*/ 	.word	0x0000007e


	//----- nvinfo : EIATTR_SW2861232_WAR
	.align		4
.L_373:
        /*0008*/ 	.byte	0x01, 0x35
	.zero		2


	//----- nvinfo : EIATTR_PARAM_CBANK
	.align		4
        /*000c*/ 	.byte	0x04, 0x0a
        /*000e*/ 	.short	(.L_375 - .L_374)
	.align		4
.L_374:
        /*0010*/ 	.word	index@(.nv.constant0.tvmgen_default_fused_nn_contrib_conv2d_winograd_without_weight_transform_add_nn_relu_2_kernel)
        /*0014*/ 	.short	0x0160
        /*0016*/ 	.short	0x0010


	//----- nvinfo : EIATTR_CBANK_PARAM_SIZE
	.align		4
.L_375:
        /*0018*/ 	.byte	0x03, 0x19
        /*001a*/ 	.short	0x0010


	//----- nvinfo : EIATTR_KPARAM_INFO
	.align		4
        /*001c*/ 	.byte	0x04, 0x17
        /*001e*/ 	.short	(.L_377 - .L_376)
.L_376:
        /*0020*/ 	.word	0x00000000
        /*0024*/ 	.short	0x0001
        /*0026*/ 	.short	0x0008
        /*0028*/ 	.byte	0x00, 0xf0, 0x21, 0x00


	//----- nvinfo : EIATTR_KPARAM_INFO
	.align		4
.L_377:
        /*002c*/ 	.byte	0x04, 0x17
        /*002e*/ 	.short	(.L_379 - .L_378)
.L_378:
        /*0030*/ 	.word	0x00000000
        /*0034*/ 	.short	0x0000
        /*0036*/ 	.short	0x0000
        /*0038*/ 	.byte	0x00, 0xf0, 0x21, 0x00


	//----- nvinfo : EIATTR_MAXREG_COUNT
	.align		4
.L_379:
        /*003c*/ 	.byte	0x03, 0x1b
        /*003e*/ 	.short	0x00ff


	//----- nvinfo : EIATTR_EXIT_INSTR_OFFSETS
	.align		4
        /*0040*/ 	.byte	0x04, 0x1c
        /*0042*/ 	.short	(.L_381 - .L_380)


	//   ....[0]....
.L_380:
        /*0044*/ 	.word	0x00000990


	//----- nvinfo : EIATTR_MAX_THREADS
	.align		4
.L_381:
        /*0048*/ 	.byte	0x04, 0x05
        /*004a*/ 	.short	(.L_383 - .L_382)
.L_382:
        /*004c*/ 	.word	0x00000080
        /*0050*/ 	.word	0x00000001
        /*0054*/ 	.word	0x00000001
.L_383:


//--------------------- .nv.info.tvmgen_default_fused_nn_contrib_conv2d_winograd_without_weight_transform_add_nn_relu_2_kernel_1 --------------------------
	.section	.nv.info.tvmgen_default_fused_nn_contrib_conv2d_winograd_without_weight_transform_add_nn_relu_2_kernel_1,"",@"SHT_CUDA_INFO"
	.sectionflags	@""
	.align	4


	//----- nvinfo : EIATTR_CUDA_API_VERSION
	.align		4
        /*0000*/ 	.byte	0x04, 0x37
        /*0002*/ 	.short	(.L_385 - .L_384)
.L_384:
        /*0004*/ 	.word	0x0000007e


	//----- nvinfo : EIATTR_SW2861232_WAR
	.align		4
.L_385:
        /*0008*/ 	.byte	0x01, 0x35
	.zero		2


	//----- nvinfo : EIATTR_PARAM_CBANK
	.align		4
        /*000c*/ 	.byte	0x04, 0x0a
        /*000e*/ 	.short	(.L_387 - .L_386)
	.align		4
.L_386:
        /*0010*/ 	.word	index@(.nv.constant0.tvmgen_default_fused_nn_contrib_conv2d_winograd_without_weight_transform_add_nn_relu_2_kernel_1)
        /*0014*/ 	.short	0x0160
        /*0016*/ 	.short	0x0018


	//----- nvinfo : EIATTR_CBANK_PARAM_SIZE
	.align		4
.L_387:
        /*0018*/ 	.byte	0x03, 0x19
        /*001a*/ 	.short	0x0018


	//----- nvinfo : EIATTR_KPARAM_INFO
	.align		4
        /*001c*/ 	.byte	0x04, 0x17
        /*001e*/ 	.short	(.L_389 - .L_388)
.L_388:
        /*0020*/ 	.word	0x00000000
        /*0024*/ 	.short	0x0002
        /*0026*/ 	.short	0x0010
        /*0028*/ 	.byte	0x00, 0xf0, 0x21, 0x00


	//----- nvinfo : EIATTR_KPARAM_INFO
	.align		4
.L_389:
        /*002c*/ 	.byte	0x04, 0x17
        /*002e*/ 	.short	(.L_391 - .L_390)
.L_390:
        /*0030*/ 	.word	0x00000000
        /*0034*/ 	.short	0x0001
        /*0036*/ 	.short	0x0008
        /*0038*/ 	.byte	0x00, 0xf0, 0x21, 0x00


	//----- nvinfo : EIATTR_KPARAM_INFO
	.align		4
.L_391:
        /*003c*/ 	.byte	0x04, 0x17
        /*003e*/ 	.short	(.L_393 - .L_392)
.L_392:
        /*0040*/ 	.word	0x00000000
        /*0044*/ 	.short	0x0000
        /*0046*/ 	.short	0x0000
        /*0048*/ 	.byte	0x00, 0xf0, 0x21, 0x00


	//----- nvinfo : EIATTR_MAXREG_COUNT
	.align		4
.L_393:
        /*004c*/ 	.byte	0x03, 0x1b
        /*004e*/ 	.short	0x00ff


	//----- nvinfo : EIATTR_EXIT_INSTR_OFFSETS
	.align		4
        /*0050*/ 	.byte	0x04, 0x1c
        /*0052*/ 	.short	(.L_395 - .L_394)


	//   ....[0]....
.L_394:
        /*0054*/ 	.word	0x000010e0


	//----- nvinfo : EIATTR_CTAIDZ_USED
	.align		4
.L_395:
        /*0058*/ 	.byte	0x01, 0x04
	.zero		2


	//----- nvinfo : EIATTR_MAX_THREADS
	.align		4
        /*005c*/ 	.byte	0x04, 0x05
        /*005e*/ 	.short	(.L_397 - .L_396)
.L_396:
        /*0060*/ 	.word	0x00000031
        /*0064*/ 	.word	0x00000001
        /*0068*/ 	.word	0x00000001
.L_397:


//--------------------- .nv.info.tvmgen_default_fused_nn_conv2d_add_2_kernel --------------------------
	.section	.nv.info.tvmgen_default_fused_nn_conv2d_add_2_kernel,"",@"SHT_CUDA_INFO"
	.sectionflags	@""
	.align	4


	//----- nvinfo : EIATTR_CUDA_API_VERSION
	.align		4
        /*0000*/ 	.byte	0x04, 0x37
        /*0002*/ 	.short	(.L_399 - .L_398)
.L_398:
        /*0004*/ 	.word	0x0000007e


	//----- nvinfo : EIATTR_SW2861232_WAR
	.align		4
.L_399:
        /*0008*/ 	.byte	0x01, 0x35
	.zero		2


	//----- nvinfo : EIATTR_PARAM_CBANK
	.align		4
        /*000c*/ 	.byte	0x04, 0x0a
        /*000e*/ 	.short	(.L_401 - .L_400)
	.align		4
.L_400:
        /*0010*/ 	.word	index@(.nv.constant0.tvmgen_default_fused_nn_conv2d_add_2_kernel)
        /*0014*/ 	.short	0x0160
        /*0016*/ 	.short	0x0020


	//----- nvinfo : EIATTR_CBANK_PARAM_SIZE
	.align		4
.L_401:
        /*0018*/ 	.byte	0x03, 0x19
        /*001a*/ 	.short	0x0020


	//----- nvinfo : EIATTR_KPARAM_INFO
	.align		4
        /*001c*/ 	.byte	0x04, 0x17
        /*001e*/ 	.short	(.L_403 - .L_402)
.L_402:
        /*0020*/ 	.word	0x00000000
        /*0024*/ 	.short	0x0003
        /*0026*/ 	.short	0x0018
        /*0028*/ 	.byte	0x00, 0xf0, 0x21, 0x00


	//----- nvinfo : EIATTR_KPARAM_INFO
	.align		4
.L_403:
        /*002c*/ 	.byte	0x04, 0x17
        /*002e*/ 	.short	(.L_405 - .L_404)
.L_404:
        /*0030*/ 	.word	0x00000000
        /*0034*/ 	.short	0x0002
        /*0036*/ 	.short	0x0010
        /*0038*/ 	.byte	0x00, 0xf0, 0x21, 0x00


	//----- nvinfo : EIATTR_KPARAM_INFO
	.align		4
.L_405:
        /*003c*/ 	.byte	0x04, 0x17
        /*003e*/ 	.short	(.L_407 - .L_406)
.L_406:
        /*0040*/ 	.word	0x00000000
        /*0044*/ 	.short	0x0001
        /*0046*/ 	.short	0x0008
        /*0048*/ 	.byte	0x00, 0xf0, 0x21, 0x00


	//----- nvinfo : EIATTR_KPARAM_INFO
	.align		4
.L_407:
        /*004c*/ 	.byte	0x04, 0x17
        /*004e*/ 	.short	(.L_409 - .L_408)
.L_408:
        /*0050*/ 	.word	0x00000000
        /*0054*/ 	.short	0x0000
        /*0056*/ 	.short	0x0000
        /*0058*/ 	.byte	0x00, 0xf0, 0x21, 0x00


	//----- nvinfo : EIATTR_MAXREG_COUNT
	.align		4
.L_409:
        /*005c*/ 	.byte	0x03, 0x1b
        /*005e*/ 	.short	0x00ff


	//----- nvinfo : EIATTR_EXIT_INSTR_OFFSETS
	.align		4
        /*0060*/ 	.byte	0x04, 0x1c
        /*0062*/ 	.short	(.L_411 - .L_410)


	//   ....[0]....
.L_410:
        /*0064*/ 	.word	0x00000640


	//----- nvinfo : EIATTR_CTAIDZ_USED
	.align		4
.L_411:
        /*0068*/ 	.byte	0x01, 0x04
	.zero		2


	//----- nvinfo : EIATTR_MAX_THREADS
	.align		4
        /*006c*/ 	.byte	0x04, 0x05
        /*006e*/ 	.short	(.L_413 - .L_412)
.L_412:
        /*0070*/ 	.word	0x000000e0
        /*0074*/ 	.word	0x00000001
        /*0078*/ 	.word	0x00000001
.L_413:


//--------------------- .nv.info.tvmgen_default_fused_nn_contrib_conv2d_winograd_without_weight_transform_add_add_nn_relu_3_kernel_2 --------------------------
	.section	.nv.info.tvmgen_default_fused_nn_contrib_conv2d_winograd_without_weight_transform_add_add_nn_relu_3_kernel_2,"",@"SHT_CUDA_INFO"
	.sectionflags	@""
	.align	4


	//----- nvinfo : EIATTR_CUDA_API_VERSION
	.align		4
        /*0000*/ 	.byte	0x04, 0x37
        /*0002*/ 	.short	(.L_415 - .L_414)
.L_414:
        /*0004*/ 	.word	0x0000007e


	//----- nvinfo : EIATTR_SW2861232_WAR
	.align		4
.L_415:
        /*0008*/ 	.byte	0x01, 0x35
	.zero		2


	//----- nvinfo : EIATTR_PARAM_CBANK
	.align		4
        /*000c*/ 	.byte	0x04, 0x0a
        /*000e*/ 	.short	(.L_417 - .L_416)
	.align		4
.L_416:
        /*0010*/ 	.word	index@(.nv.constant0.tvmgen_default_fused_nn_contrib_conv2d_winograd_without_weight_transform_add_add_nn_relu_3_kernel_2)
        /*0014*/ 	.short	0x0160
        /*0016*/ 	.short	0x0020


	//----- nvinfo : EIATTR_CBANK_PARAM_SIZE
	.align		4
.L_417:
        /*0018*/ 	.byte	0x03, 0x19
        /*001a*/ 	.short	0x0020


	//----- nvinfo : EIATTR_KPARAM_INFO
	.align		4
        /*001c*/ 	.byte	0x04, 0x17
        /*001e*/ 	.short	(.L_419 - .L_418)
.L_418:
        /*0020*/ 	.word	0x00000000
        /*0024*/ 	.short	0x0003
        /*0026*/ 	.short	0x0018
        /*0028*/ 	.byte	0x00, 0xf0, 0x21, 0x00


	//----- nvinfo : EIATTR_KPARAM_INFO
	.align		4
.L_419:
        /*002c*/ 	.byte	0x04, 0x17
        /*002e*/ 	.short	(.L_421 - .L_420)
.L_420:
        /*0030*/ 	.word	0x00000000
        /*0034*/ 	.short	0x0002
        /*0036*/ 	.short	0x0010
        /*0038*/ 	.byte	0x00, 0xf0, 0x21, 0x00


	//----- nvinfo : EIATTR_KPARAM_INFO
	.align		4
.L_421:
        /*003c*/ 	.byte	0x04, 0x17
        /*003e*/ 	.short	(.L_423 - .L_422)
.L_422:
        /*0040*/ 	.word	0x00000000
        /*0044*/ 	.short	0x0001
        /*0046*/ 	.short	0x0008
        /*0048*/ 	.byte	0x00, 0xf0, 0x21, 0x00


	//----- nvinfo : EIATTR_KPARAM_INFO
	.align		4
.L_423:
        /*004c*/ 	.byte	0x04, 0x17
        /*004e*/ 	.short	(.L_425 - .L_424)
.L_424:
        /*0050*/ 	.word	0x00000000
        /*0054*/ 	.short	0x0000
        /*0056*/ 	.short	0x0000
        /*0058*/ 	.byte	0x00, 0xf0, 0x21, 0x00


	//----- nvinfo : EIATTR_MAXREG_COUNT
	.align		4
.L_425:
        /*005c*/ 	.byte	0x03, 0x1b
        /*005e*/ 	.short	0x00ff


	//----- nvinfo : EIATTR_EXIT_INSTR_OFFSETS
	.align		4
        /*0060*/ 	.byte	0x04, 0x1c
        /*0062*/ 	.short	(.L_427 - .L_426)


	//   ....[0]....
.L_426:
        /*0064*/ 	.word	0x00000420


	//   ....[1]....
        /*0068*/ 	.word	0x00000510


	//   ....[2]....
        /*006c*/ 	.word	0x00000600


	//----- nvinfo : EIATTR_MAX_THREADS
	.align		4
.L_427:
        /*0070*/ 	.byte	0x04, 0x05
        /*0072*/ 	.short	(.L_429 - .L_428)
.L_428:
        /*0074*/ 	.word	0x00000080
        /*0078*/ 	.word	0x00000001
        /*007c*/ 	.word	0x00000001
.L_429:


//--------------------- .nv.info.tvmgen_default_fused_nn_contrib_conv2d_winograd_without_weight_transform_add_add_nn_relu_2_kernel_2 --------------------------
	.section	.nv.info.tvmgen_default_fused_nn_contrib_conv2d_winograd_without_weight_transform_add_add_nn_relu_2_kernel_2,"",@"SHT_CUDA_INFO"
	.sectionflags	@""
	.align	4


	//----- nvinfo : EIATTR_CUDA_API_VERSION
	.align		4
        /*0000*/ 	.byte	0x04, 0x37
        /*0002*/ 	.short	(.L_431 - .L_430)
.L_430:
        /*0004*/ 	.word	0x0000007e


	//----- nvinfo : EIATTR_SW2861232_WAR
	.align		4
.L_431:
        /*0008*/ 	.byte	0x01, 0x35
	.zero		2


	//----- nvinfo : EIATTR_PARAM_CBANK
	.align		4
        /*000c*/ 	.byte	0x04, 0x0a
        /*000e*/ 	.short	(.L_433 - .L_432)
	.align		4
.L_432:
        /*0010*/ 	.word	index@(.nv.constant0.tvmgen_default_fused_nn_contrib_conv2d_winograd_without_weight_transform_add_add_nn_relu_2_kernel_2)
        /*0014*/ 	.short	0x0160
        /*0016*/ 	.short	0x0020


	//----- nvinfo : EIATTR_CBANK_PARAM_SIZE
	.align		4
.L_433:
        /*0018*/ 	.byte	0x03, 0x19
        /*001a*/ 	.short	0x0020


	//----- nvinfo : EIATTR_KPARAM_INFO
	.align		4
        /*001c*/ 	.byte	0x04, 0x17
        /*001e*/ 	.short	(.L_435 - .L_434)
.L_434:
        /*0020*/ 	.word	0x00000000
        /*0024*/ 	.short	0x0003
        /*0026*/ 	.short	0x0018
        /*0028*/ 	.byte	0x00, 0xf0, 0x21, 0x00


	//----- nvinfo : EIATTR_KPARAM_INFO
	.align		4
.L_435:
        /*002c*/ 	.byte	0x04, 0x17
        /*002e*/ 	.short	(.L_437 - .L_436)
.L_436:
        /*0030*/ 	.word	0x00000000
        /*0034*/ 	.short	0x0002
        /*0036*/ 	.short	0x0010
        /*0038*/ 	.byte	0x00, 0xf0, 0x21, 0x00


	//----- nvinfo : EIATTR_KPARAM_INFO
	.align		4
.L_437:
        /*003c*/ 	.byte	0x04, 0x17
        /*003e*/ 	.short	(.L_439 - .L_438)
.L_438:
        /*0040*/ 	.word	0x00000000
        /*0044*/ 	.short	0x0001
        /*0046*/ 	.short	0x0008
        /*0048*/ 	.byte	0x00, 0xf0, 0x21, 0x00


	//----- nvinfo : EIATTR_KPARAM_INFO
	.align		4
.L_439:
        /*004c*/ 	.byte	0x04, 0x17
        /*004e*/ 	.short	(.L_441 - .L_440)
.L_440:
        /*0050*/ 	.word	0x00000000
        /*0054*/ 	.short	0x0000
        /*0056*/ 	.short	0x0000
        /*0058*/ 	.byte	0x00, 0xf0, 0x21, 0x00


	//----- nvinfo : EIATTR_MAXREG_COUNT
	.align		4
.L_441:
        /*005c*/ 	.byte	0x03, 0x1b
        /*005e*/ 	.short	0x00ff


	//----- nvinfo : EIATTR_EXIT_INSTR_OFFSETS
	.align		4
        /*0060*/ 	.byte	0x04, 0x1c
        /*0062*/ 	.short	(.L_443 - .L_442)


	//   ....[0]....
.L_442:
        /*0064*/ 	.word	0x000006e0


	//----- nvinfo : EIATTR_MAX_THREADS
	.align		4
.L_443:
        /*0068*/ 	.byte	0x04, 0x05
        /*006a*/ 	.short	(.L_445 - .L_444)
.L_444:
        /*006c*/ 	.word	0x00000080
        /*0070*/ 	.word	0x00000001
        /*0074*/ 	.word	0x00000001
.L_445:


//--------------------- .nv.info.tvmgen_default_fused_nn_conv2d_add_1_kernel --------------------------
	.section	.nv.info.tvmgen_default_fused_nn_conv2d_add_1_kernel,"",@"SHT_CUDA_INFO"
	.sectionflags	@""
	.align	4


	//----- nvinfo : EIATTR_CUDA_API_VERSION
	.align		4
        /*0000*/ 	.byte	0x04, 0x37
        /*0002*/ 	.short	(.L_447 - .L_446)
.L_446:
        /*0004*/ 	.word	0x0000007e


	//----- nvinfo : EIATTR_SW2861232_WAR
	.align		4
.L_447:
        /*0008*/ 	.byte	0x01, 0x35
	.zero		2


	//----- nvinfo : EIATTR_PARAM_CBANK
	.align		4
        /*000c*/ 	.byte	0x04, 0x0a
        /*000e*/ 	.short	(.L_449 - .L_448)
	.align		4
.L_448:
        /*0010*/ 	.word	index@(.nv.constant0.tvmgen_default_fused_nn_conv2d_add_1_kernel)
        /*0014*/ 	.short	0x0160
        /*0016*/ 	.short	0x0020


	//----- nvinfo : EIATTR_CBANK_PARAM_SIZE
	.align		4
.L_449:
        /*0018*/ 	.byte	0x03, 0x19
        /*001a*/ 	.short	0x0020


	//----- nvinfo : EIATTR_KPARAM_INFO
	.align		4
        /*001c*/ 	.byte	0x04, 0x17
        /*001e*/ 	.short	(.L_451 - .L_450)
.L_450:
        /*0020*/ 	.word	0x00000000
        /*0024*/ 	.short	0x0003
        /*0026*/ 	.short	0x0018
        /*0028*/ 	.byte	0x00, 0xf0, 0x21, 0x00


	//----- nvinfo : EIATTR_KPARAM_INFO
	.align		4
.L_451:
        /*002c*/ 	.byte	0x04, 0x17
        /*002e*/ 	.short	(.L_453 - .L_452)
.L_452:
        /*0030*/ 	.word	0x00000000
        /*0034*/ 	.short	0x0002
        /*0036*/ 	.short	0x0010
        /*0038*/ 	.byte	0x00, 0xf0, 0x21, 0x00


	//----- nvinfo : EIATTR_KPARAM_INFO
	.align		4
.L_453:
        /*003c*/ 	.byte	0x04, 0x17
        /*003e*/ 	.short	(.L_455 - .L_454)
.L_454:
        /*0040*/ 	.word	0x00000000
        /*0044*/ 	.short	0x0001
        /*0046*/ 	.short	0x0008
        /*0048*/ 	.byte	0x00, 0xf0, 0x21, 0x00


	//----- nvinfo : EIATTR_KPARAM_INFO
	.align		4
.L_455:
        /*004c*/ 	.byte	0x04, 0x17
        /*004e*/ 	.short	(.L_457 - .L_456)
.L_456:
        /*0050*/ 	.word	0x00000000
        /*0054*/ 	.short	0x0000
        /*0056*/ 	.short	0x0000
        /*0058*/ 	.byte	0x00, 0xf0, 0x21, 0x00


	//----- nvinfo : EIATTR_MAXREG_COUNT
	.align		4
.L_457:
        /*005c*/ 	.byte	0x03, 0x1b
        /*005e*/ 	.short	0x00ff


	//----- nvinfo : EIATTR_EXIT_INSTR_OFFSETS
	.align		4
        /*0060*/ 	.byte	0x04, 0x1c
        /*0062*/ 	.short	(.L_459 - .L_458)


	//   ....[0]....
.L_458:
        /*0064*/ 	.word	0x000005f0


	//----- nvinfo : EIATTR_CTAIDZ_USED
	.align		4
.L_459:
        /*0068*/ 	.byte	0x01, 0x04
	.zero		2


	//----- nvinfo : EIATTR_MAX_THREADS
	.align		4
        /*006c*/ 	.byte	0x04, 0x05
        /*006e*/ 	.short	(.L_461 - .L_460)
.L_460:
        /*0070*/ 	.word	0x000000e0
        /*0074*/ 	.word	0x00000001
        /*0078*/ 	.word	0x00000001
.L_461:


//--------------------- .nv.info.tvmgen_default_fused_nn_conv2d_add_nn_relu_2_kernel --------------------------
	.section	.nv.info.tvmgen_default_fused_nn_conv2d_add_nn_relu_2_kernel,"",@"SHT_CUDA_INFO"
	.sectionflags	@""
	.align	4


	//----- nvinfo : EIATTR_CUDA_API_VERSION
	.align		4
        /*0000*/ 	.byte	0x04, 0x37
        /*0002*/ 	.short	(.L_463 - .L_462)
.L_462:
        /*0004*/ 	.word	0x0000007e


	//----- nvinfo : EIATTR_SW2861232_WAR
	.align		4
.L_463:
        /*0008*/ 	.byte	0x01, 0x35
	.zero		2


	//----- nvinfo : EIATTR_PARAM_CBANK
	.align		4
        /*000c*/ 	.byte	0x04, 0x0a
        /*000e*/ 	.short	(.L_465 - .L_464)
	.align		4
.L_464:
        /*0010*/ 	.word	index@(.nv.constant0.tvmgen_default_fused_nn_conv2d_add_nn_relu_2_kernel)
        /*0014*/ 	.short	0x0160
        /*0016*/ 	.short	0x0020


	//----- nvinfo : EIATTR_CBANK_PARAM_SIZE
	.align		4
.L_465:
        /*0018*/ 	.byte	0x03, 0x19
        /*001a*/ 	.short	0x0020


	//----- nvinfo : EIATTR_KPARAM_INFO
	.align		4
        /*001c*/ 	.byte	0x04, 0x17
        /*001e*/ 	.short	(.L_467 - .L_466)
.L_466:
        /*0020*/ 	.word	0x00000000
        /*0024*/ 	.short	0x0003
        /*0026*/ 	.short	0x0018
        /*0028*/ 	.byte	0x00, 0xf0, 0x21, 0x00


	//----- nvinfo : EIATTR_KPARAM_INFO
	.align		4
.L_467:
        /*002c*/ 	.byte	0x04, 0x17
        /*002e*/ 	.short	(.L_469 - .L_468)
.L_468:
        /*0030*/ 	.word	0x00000000
        /*0034*/ 	.short	0x0002
        /*0036*/ 	.short	0x0010
        /*0038*/ 	.byte	0x00, 0xf0, 0x21, 0x00


	//----- nvinfo : EIATTR_KPARAM_INFO
	.align		4
.L_469:
        /*003c*/ 	.byte	0x04, 0x17
        /*003e*/ 	.short	(.L_471 - .L_470)
.L_470:
        /*0040*/ 	.word	0x00000000
        /*0044*/ 	.short	0x0001
        /*0046*/ 	.short	0x0008
        /*0048*/ 	.byte	0x00, 0xf0, 0x21, 0x00


	//----- nvinfo : EIATTR_KPARAM_INFO
	.align		4
.L_471:
        /*004c*/ 	.byte	0x04, 0x17
        /*004e*/ 	.short	(.L_473 - .L_472)
.L_472:
        /*0050*/ 	.word	0x00000000
        /*0054*/ 	.short	0x0000
        /*0056*/ 	.short	0x0000
        /*0058*/ 	.byte	0x00, 0xf0, 0x21, 0x00


	//----- nvinfo : EIATTR_MAXREG_COUNT
	.align		4
.L_473:
        /*005c*/ 	.byte	0x03, 0x1b
        /*005e*/ 	.short	0x00ff


	//----- nvinfo : EIATTR_EXIT_INSTR_OFFSETS
	.align		4
        /*0060*/ 	.byte	0x04, 0x1c
        /*0062*/ 	.short	(.L_475 - .L_474)


	//   ....[0]....
.L_474:
        /*0064*/ 	.word	0x00001060


	//----- nvinfo : EIATTR_CTAIDZ_USED
	.align		4
.L_475:
        /*0068*/ 	.byte	0x01, 0x04
	.zero		2


	//----- nvinfo : EIATTR_MAX_THREADS
	.align		4
        /*006c*/ 	.byte	0x04, 0x05
        /*006e*/ 	.short	(.L_477 - .L_476)
.L_476:
        /*0070*/ 	.word	0x000000e0
        /*0074*/ 	.word	0x00000001
        /*0078*/ 	.word	0x00000001


	//----- nvinfo : EIATTR_CRS_STACK_SIZE
	.align		4
.L_477:
        /*007c*/ 	.byte	0x04, 0x1e
        /*007e*/ 	.short	(.L_479 - .L_478)
.L_478:
        /*0080*/ 	.word	0x00000000
.L_479:


//--------------------- .nv.info.tvmgen_default_fused_nn_contrib_conv2d_winograd_without_weight_transform_add_add_nn_relu_kernel_1 --------------------------
	.section	.nv.info.tvmgen_default_fused_nn_contrib_conv2d_winograd_without_weight_transform_add_add_nn_relu_kernel_1,"",@"SHT_CUDA_INFO"
	.sectionflags	@""
	.align	4


	//----- nvinfo : EIATTR_CUDA_API_VERSION
	.align		4
        /*0000*/ 	.byte	0x04, 0x37
        /*0002*/ 	.short	(.L_481 - .L_480)
.L_480:
        /*0004*/ 	.word	0x0000007e


	//----- nvinfo : EIATTR_SW2861232_WAR
	.align		4
.L_481:
        /*0008*/ 	.byte	0x01, 0x35
	.zero		2


	//----- nvinfo : EIATTR_PARAM_CBANK
	.align		4
        /*000c*/ 	.byte	0x04, 0x0a
        /*000e*/ 	.short	(.L_483 - .L_482)
	.align		4
.L_482:
        /*0010*/ 	.word	index@(.nv.constant0.tvmgen_default_fused_nn_contrib_conv2d_winograd_without_weight_transform_add_add_nn_relu_kernel_1)
        /*0014*/ 	.short	0x0160
        /*0016*/ 	.short	0x0018


	//----- nvinfo : EIATTR_CBANK_PARAM_SIZE
	.align		4
.L_483:
        /*0018*/ 	.byte	0x03, 0x19
        /*001a*/ 	.short	0x0018


	//----- nvinfo : EIATTR_KPARAM_INFO
	.align		4
        /*001c*/ 	.byte	0x04, 0x17
        /*001e*/ 	.short	(.L_485 - .L_484)
.L_484:
        /*0020*/ 	.word	0x00000000
        /*0024*/ 	.short	0x0002
        /*0026*/ 	.short	0x0010
        /*0028*/ 	.byte	0x00, 0xf0, 0x21, 0x00


	//----- nvinfo : EIATTR_KPARAM_INFO
	.align		4
.L_485:
        /*002c*/ 	.byte	0x04, 0x17
        /*002e*/ 	.short	(.L_487 - .L_486)
.L_486:
        /*0030*/ 	.word	0x00000000
        /*0034*/ 	.short	0x0001
        /*0036*/ 	.short	0x0008
        /*0038*/ 	.byte	0x00, 0xf0, 0x21, 0x00


	//----- nvinfo : EIATTR_KPARAM_INFO
	.align		4
.L_487:
        /*003c*/ 	.byte	0x04, 0x17
        /*003e*/ 	.short	(.L_489 - .L_488)
.L_488:
        /*0040*/ 	.word	0x00000000
        /*0044*/ 	.short	0x0000
        /*0046*/ 	.short	0x0000
        /*0048*/ 	.byte	0x00, 0xf0, 0x21, 0x00


	//----- nvinfo : EIATTR_MAXREG_COUNT
	.align		4
.L_489:
        /*004c*/ 	.byte	0x03, 0x1b
        /*004e*/ 	.short	0x00ff


	//----- nvinfo : EIATTR_EXIT_INSTR_OFFSETS
	.align		4
        /*0050*/ 	.byte	0x04, 0x1c
        /*0052*/ 	.short	(.L_491 - .L_490)


	//   ....[0]....
.L_490:
        /*0054*/ 	.word	0x00001180


	//----- nvinfo : EIATTR_CTAIDZ_USED
	.align		4
.L_491:
        /*0058*/ 	.byte	0x01, 0x04
	.zero		2


	//----- nvinfo : EIATTR_MAX_THREADS
	.align		4
        /*005c*/ 	.byte	0x04, 0x05
        /*005e*/ 	.short	(.L_493 - .L_492)
.L_492:
        /*0060*/ 	.word	0x000000c4
        /*0064*/ 	.word	0x00000001
        /*0068*/ 	.word	0x00000001
.L_493:


//--------------------- .nv.info.tvmgen_default_fused_nn_contrib_conv2d_winograd_without_weight_transform_add_add_nn_relu_2_kernel_1 --------------------------
	.section	.nv.info.tvmgen_default_fused_nn_contrib_conv2d_winograd_without_weight_transform_add_add_nn_relu_2_kernel_1,"",@"SHT_CUDA_INFO"
	.sectionflags	@""
	.align	4


	//----- nvinfo : EIATTR_CUDA_API_VERSION
	.align		4
        /*0000*/ 	.byte	0x04, 0x37
        /*0002*/ 	.short	(.L_495 - .L_494)
.L_494:
        /*0004*/ 	.word	0x0000007e


	//----- nvinfo : EIATTR_SW2861232_WAR
	.align		4
.L_495:
        /*0008*/ 	.byte	0x01, 0x35
	.zero		2


	//----- nvinfo : EIATTR_PARAM_CBANK
	.align		4
        /*000c*/ 	.byte	0x04, 0x0a
        /*000e*/ 	.short	(.L_497 - .L_496)
	.align		4
.L_496:
        /*0010*/ 	.word	index@(.nv.constant0.tvmgen_default_fused_nn_contrib_conv2d_winograd_without_weight_transform_add_add_nn_relu_2_kernel_1)
        /*0014*/ 	.short	0x0160
        /*0016*/ 	.short	0x0018


	//----- nvinfo : EIATTR_CBANK_PARAM_SIZE
	.align		4
.L_497:
        /*0018*/ 	.byte	0x03, 0x19
        /*001a*/ 	.short	0x0018


	//----- nvinfo : EIATTR_KPARAM_INFO
	.align		4
        /*001c*/ 	.byte	0x04, 0x17
        /*001e*/ 	.short	(.L_499 - .L_498)
.L_498:
        /*0020*/ 	.word	0x00000000
        /*0024*/ 	.short	0x0002
        /*0026*/ 	.short	0x0010
        /*0028*/ 	.byte	0x00, 0xf0, 0x21, 0x00


	//----- nvinfo : EIATTR_KPARAM_INFO
	.align		4
.L_499:
        /*002c*/ 	.byte	0x04, 0x17
        /*002e*/ 	.short	(.L_501 - .L_500)
.L_500:
        /*0030*/ 	.word	0x00000000
        /*0034*/ 	.short	0x0001
        /*0036*/ 	.short	0x0008
        /*0038*/ 	.byte	0x00, 0xf0, 0x21, 0x00


	//----- nvinfo : EIATTR_KPARAM_INFO
	.align		4
.L_501:
        /*003c*/ 	.byte	0x04, 0x17
        /*003e*/ 	.short	(.L_503 - .L_502)
.L_502:
        /*0040*/ 	.word	0x00000000
        /*0044*/ 	.short	0x0000
        /*0046*/ 	.short	0x0000
        /*0048*/ 	.byte	0x00, 0xf0, 0x21, 0x00


	//----- nvinfo : EIATTR_MAXREG_COUNT
	.align		4
.L_503:
        /*004c*/ 	.byte	0x03, 0x1b
        /*004e*/ 	.short	0x00ff


	//----- nvinfo : EIATTR_EXIT_INSTR_OFFSETS
	.align		4
        /*0050*/ 	.byte	0x04, 0x1c
        /*0052*/ 	.short	(.L_505 - .L_504)


	//   ....[0]....
.L_504:
        /*0054*/ 	.word	0x000010e0


	//----- nvinfo : EIATTR_CTAIDZ_USED
	.align		4
.L_505:
        /*0058*/ 	.byte	0x01, 0x04
	.zero		2


	//----- nvinfo : EIATTR_MAX_THREADS
	.align		4
        /*005c*/ 	.byte	0x04, 0x05
        /*005e*/ 	.short	(.L_507 - .L_506)
.L_506:
        /*0060*/ 	.word	0x00000031
        /*0064*/ 	.word	0x00000001
        /*0068*/ 	.word	0x00000001
.L_507:


//--------------------- .nv.info.tvmgen_default_fused_nn_contrib_conv2d_winograd_without_weight_transform_add_add_nn_relu_1_kernel --------------------------
	.section	.nv.info.tvmgen_default_fused_nn_contrib_conv2d_winograd_without_weight_transform_add_add_nn_relu_1_kernel,"",@"SHT_CUDA_INFO"
	.sectionflags	@""
	.align	4


	//----- nvinfo : EIATTR_CUDA_API_VERSION
	.align		4
        /*0000*/ 	.byte	0x04, 0x37
        /*0002*/ 	.short	(.L_509 - .L_508)
.L_508:
        /*0004*/ 	.word	0x0000007e


	//----- nvinfo : EIATTR_SW2861232_WAR
	.align		4
.L_509:
        /*0008*/ 	.byte	0x01, 0x35
	.zero		2


	//----- nvinfo : EIATTR_PARAM_CBANK
	.align		4
        /*000c*/ 	.byte	0x04, 0x0a
        /*000e*/ 	.short	(.L_511 - .L_510)
	.align		4
.L_510:
        /*0010*/ 	.word	index@(.nv.constant0.tvmgen_default_fused_nn_contrib_conv2d_winograd_without_weight_transform_add_add_nn_relu_1_kernel)
        /*0014*/ 	.short	0x0160
        /*0016*/ 	.short	0x0010


	//----- nvinfo : EIATTR_CBANK_PARAM_SIZE
	.align		4
.L_511:
        /*0018*/ 	.byte	0x03, 0x19
        /*001a*/ 	.short	0x0010


	//----- nvinfo : EIATTR_KPARAM_INFO
	.align		4
        /*001c*/ 	.byte	0x04, 0x17
        /*001e*/ 	.short	(.L_513 - .L_512)
.L_512:
        /*0020*/ 	.word	0x00000000
        /*0024*/ 	.short	0x0001
        /*0026*/ 	.short	0x0008
        /*0028*/ 	.byte	0x00, 0xf0, 0x21, 0x00


	//----- nvinfo : EIATTR_KPARAM_INFO
	.align		4
.L_513:
        /*002c*/ 	.byte	0x04, 0x17
        /*002e*/ 	.short	(.L_515 - .L_514)
.L_514:
        /*0030*/ 	.word	0x00000000
        /*0034*/ 	.short	0x0000
        /*0036*/ 	.short	0x0000
        /*0038*/ 	.byte	0x00, 0xf0, 0x21, 0x00


	//----- nvinfo : EIATTR_MAXREG_COUNT
	.align		4
.L_515:
        /*003c*/ 	.byte	0x03, 0x1b
        /*003e*/ 	.short	0x00ff


	//----- nvinfo : EIATTR_EXIT_INSTR_OFFSETS
	.align		4
        /*0040*/ 	.byte	0x04, 0x1c
        /*0042*/ 	.short	(.L_517 - .L_516)


	//   ....[0]....
.L_516:
        /*0044*/ 	.word	0x00000970


	//----- nvinfo : EIATTR_MAX_THREADS
	.align		4
.L_517:
        /*0048*/ 	.byte	0x04, 0x05
        /*004a*/ 	.short	(.L_519 - .L_518)
.L_518:
        /*004c*/ 	.word	0x00000080
        /*0050*/ 	.word	0x00000001
        /*0054*/ 	.word	0x00000001
.L_519:


//--------------------- .nv.info.tvmgen_default_fused_nn_dense_add_kernel --------------------------
	.section	.nv.info.tvmgen_default_fused_nn_dense_add_kernel,"",@"SHT_CUDA_INFO"
	.sectionflags	@""
	.align	4


	//----- nvinfo : EIATTR_CUDA_API_VERSION
	.align		4
        /*0000*/ 	.byte	0x04, 0x37
        /*0002*/ 	.short	(.L_521 - .L_520)
.L_520:
        /*0004*/ 	.word	0x0000007e


	//----- nvinfo : EIATTR_SW2861232_WAR
	.align		4
.L_521:
        /*0008*/ 	.byte	0x01, 0x35
	.zero		2


	//----- nvinfo : EIATTR_PARAM_CBANK
	.align		4
        /*000c*/ 	.byte	0x04, 0x0a
        /*000e*/ 	.short	(.L_523 - .L_522)
	.align		4
.L_522:
        /*0010*/ 	.word	index@(.nv.constant0.tvmgen_default_fused_nn_dense_add_kernel)
        /*0014*/ 	.short	0x0160
        /*0016*/ 	.short	0x0020


	//----- nvinfo : EIATTR_CBANK_PARAM_SIZE
	.align		4
.L_523:
        /*0018*/ 	.byte	0x03, 0x19
        /*001a*/ 	.short	0x0020


	//----- nvinfo : EIATTR_KPARAM_INFO
	.align		4
        /*001c*/ 	.byte	0x04, 0x17
        /*001e*/ 	.short	(.L_525 - .L_524)
.L_524:
        /*0020*/ 	.word	0x00000000
        /*0024*/ 	.short	0x0003
        /*0026*/ 	.short	0x0018
        /*0028*/ 	.byte	0x00, 0xf0, 0x21, 0x00


	//----- nvinfo : EIATTR_KPARAM_INFO
	.align		4
.L_525:
        /*002c*/ 	.byte	0x04, 0x17
        /*002e*/ 	.short	(.L_527 - .L_526)
.L_526:
        /*0030*/ 	.word	0x00000000
        /*0034*/ 	.short	0x0002
        /*0036*/ 	.short	0x0010
        /*0038*/ 	.byte	0x00, 0xf0, 0x21, 0x00


	//----- nvinfo : EIATTR_KPARAM_INFO
	.align		4
.L_527:
        /*003c*/ 	.byte	0x04, 0x17
        /*003e*/ 	.short	(.L_529 - .L_528)
.L_528:
        /*0040*/ 	.word	0x00000000
        /*0044*/ 	.short	0x0001
        /*0046*/ 	.short	0x0008
        /*0048*/ 	.byte	0x00, 0xf0, 0x21, 0x00


	//----- nvinfo : EIATTR_KPARAM_INFO
	.align		4
.L_529:
        /*004c*/ 	.byte	0x04, 0x17
        /*004e*/ 	.short	(.L_531 - .L_530)
.L_530:
        /*0050*/ 	.word	0x00000000
        /*0054*/ 	.short	0x0000
        /*0056*/ 	.short	0x0000
        /*0058*/ 	.byte	0x00, 0xf0, 0x21, 0x00


	//----- nvinfo : EIATTR_MAXREG_COUNT
	.align		4
.L_531:
        /*005c*/ 	.byte	0x03, 0x1b
        /*005e*/ 	.short	0x00ff


	//----- nvinfo : EIATTR_COOP_GROUP_MASK_REGIDS
	.align		4
        /*0060*/ 	.byte	0x04, 0x29
        /*0062*/ 	.short	(.L_533 - .L_532)


	//   ....[0]....
.L_532:
        /*0064*/ 	.word	0x05000007


	//   ....[1]....
        /*0068*/ 	.word	0x05000007


	//   ....[2]....
        /*006c*/ 	.word	0x05000007


	//   ....[3]....
        /*0070*/ 	.word	0x05000007


	//   ....[4]....
        /*0074*/ 	.word	0x05000007


	//   ....[5]....
        /*0078*/ 	.word	0x05000005


	//----- nvinfo : EIATTR_COOP_GROUP_INSTR_OFFSETS
	.align		4
.L_533:
        /*007c*/ 	.byte	0x04, 0x28
        /*007e*/ 	.short	(.L_535 - .L_534)


	//   ....[0]....
.L_534:
        /*0080*/ 	.word	0x00000240


	//   ....[1]....
        /*0084*/ 	.word	0x00000260


	//   ....[2]....
        /*0088*/ 	.word	0x00000280


	//   ....[3]....
        /*008c*/ 	.word	0x000002a0


	//   ....[4]....
        /*0090*/ 	.word	0x000002c0


	//   ....[5]....
        /*0094*/ 	.word	0x00000330


	//----- nvinfo : EIATTR_EXIT_INSTR_OFFSETS
	.align		4
.L_535:
        /*0098*/ 	.byte	0x04, 0x1c
        /*009a*/ 	.short	(.L_537 - .L_536)


	//   ....[0]....
.L_536:
        /*009c*/ 	.word	0x000003a0


	//   ....[1]....
        /*00a0*/ 	.word	0x00000410


	//----- nvinfo : EIATTR_MAX_THREADS
	.align		4
.L_537:
        /*00a4*/ 	.byte	0x04, 0x05
        /*00a6*/ 	.short	(.L_539 - .L_538)
.L_538:
        /*00a8*/ 	.word	0x00000040
        /*00ac*/ 	.word	0x00000001
        /*00b0*/ 	.word	0x00000001
.L_539:


//--------------------- .nv.info.tvmgen_default_fused_nn_contrib_conv2d_winograd_without_weight_transform_add_add_nn_relu_kernel --------------------------
	.section	.nv.info.tvmgen_default_fused_nn_contrib_conv2d_winograd_without_weight_transform_add_add_nn_relu_kernel,"",@"SHT_CUDA_INFO"
	.sectionflags	@""
	.align	4


	//----- nvinfo : EIATTR_CUDA_API_VERSION
	.align		4
        /*0000*/ 	.byte	0x04, 0x37
        /*0002*/ 	.short	(.L_541 - .L_540)
.L_540:
        /*0004*/ 	.word	0x0000007e


	//----- nvinfo : EIATTR_SW2861232_WAR
	.align		4
.L_541:
        /*0008*/ 	.byte	0x01, 0x35
	.zero		2


	//----- nvinfo : EIATTR_PARAM_CBANK
	.align		4
        /*000c*/ 	.byte	0x04, 0x0a
        /*000e*/ 	.short	(.L_543 - .L_542)
	.align		4
.L_542:
        /*0010*/ 	.word	index@(.nv.constant0.tvmgen_default_fused_nn_contrib_conv2d_winograd_without_weight_transform_add_add_nn_relu_kernel)
        /*0014*/ 	.short	0x0160
        /*0016*/ 	.short	0x0010


	//----- nvinfo : EIATTR_CBANK_PARAM_SIZE
	.align		4
.L_543:
        /*0018*/ 	.byte	0x03, 0x19
        /*001a*/ 	.short	0x0010


	//----- nvinfo : EIATTR_KPARAM_INFO
	.align		4
        /*001c*/ 	.byte	0x04, 0x17
        /*001e*/ 	.short	(.L_545 - .L_544)
.L_544:
        /*0020*/ 	.word	0x00000000
        /*0024*/ 	.short	0x0001
        /*0026*/ 	.short	0x0008
        /*0028*/ 	.byte	0x00, 0xf0, 0x21, 0x00


	//----- nvinfo : EIATTR_KPARAM_INFO
	.align		4
.L_545:
        /*002c*/ 	.byte	0x04, 0x17
        /*002e*/ 	.short	(.L_547 - .L_546)
.L_546:
        /*0030*/ 	.word	0x00000000
        /*0034*/ 	.short	0x0000
        /*0036*/ 	.short	0x0000
        /*0038*/ 	.byte	0x00, 0xf0, 0x21, 0x00


	//----- nvinfo : EIATTR_MAXREG_COUNT
	.align		4
.L_547:
        /*003c*/ 	.byte	0x03, 0x1b
        /*003e*/ 	.short	0x00ff


	//----- nvinfo : EIATTR_EXIT_INSTR_OFFSETS
	.align		4
        /*0040*/ 	.byte	0x04, 0x1c
        /*0042*/ 	.short	(.L_549 - .L_548)


	//   ....[0]....
.L_548:
        /*0044*/ 	.word	0x00003ad0


	//----- nvinfo : EIATTR_MAX_THREADS
	.align		4
.L_549:
        /*0048*/ 	.byte	0x04, 0x05
        /*004a*/ 	.short	(.L_551 - .L_550)
.L_550:
        /*004c*/ 	.word	0x00000080
        /*0050*/ 	.word	0x00000001
        /*0054*/ 	.word	0x00000001
.L_551:


//--------------------- .nv.info.tvmgen_default_fused_nn_contrib_conv2d_winograd_without_weight_transform_add_add_nn_relu_1_kernel_2 --------------------------
	.section	.nv.info.tvmgen_default_fused_nn_contrib_conv2d_winograd_without_weight_transform_add_add_nn_relu_1_kernel_2,"",@"SHT_CUDA_INFO"
	.sectionflags	@""
	.align	4


	//----- nvinfo : EIATTR_CUDA_API_VERSION
	.align		4
        /*0000*/ 	.byte	0x04, 0x37
        /*0002*/ 	.short	(.L_553 - .L_552)
.L_552:
        /*0004*/ 	.word	0x0000007e


	//----- nvinfo : EIATTR_SW2861232_WAR
	.align		4
.L_553:
        /*0008*/ 	.byte	0x01, 0x35
	.zero		2


	//----- nvinfo : EIATTR_PARAM_CBANK
	.align		4
        /*000c*/ 	.byte	0x04, 0x0a
        /*000e*/ 	.short	(.L_555 - .L_554)
	.align		4
.L_554:
        /*0010*/ 	.word	index@(.nv.constant0.tvmgen_default_fused_nn_contrib_conv2d_winograd_without_weight_transform_add_add_nn_relu_1_kernel_2)
        /*0014*/ 	.short	0x0160
        /*0016*/ 	.short	0x0020


	//----- nvinfo : EIATTR_CBANK_PARAM_SIZE
	.align		4
.L_555:
        /*0018*/ 	.byte	0x03, 0x19
        /*001a*/ 	.short	0x0020


	//----- nvinfo : EIATTR_KPARAM_INFO
	.align		4
        /*001c*/ 	.byte	0x04, 0x17
        /*001e*/ 	.short	(.L_557 - .L_556)
.L_556:
        /*0020*/ 	.word	0x00000000
        /*0024*/ 	.short	0x0003
        /*0026*/ 	.short	0x0018
        /*0028*/ 	.byte	0x00, 0xf0, 0x21, 0x00


	//----- nvinfo : EIATTR_KPARAM_INFO
	.align		4
.L_557:
        /*002c*/ 	.byte	0x04, 0x17
        /*002e*/ 	.short	(.L_559 - .L_558)
.L_558:
        /*0030*/ 	.word	0x00000000
        /*0034*/ 	.short	0x0002
        /*0036*/ 	.short	0x0010
        /*0038*/ 	.byte	0x00, 0xf0, 0x21, 0x00


	//----- nvinfo : EIATTR_KPARAM_INFO
	.align		4
.L_559:
        /*003c*/ 	.byte	0x04, 0x17
        /*003e*/ 	.short	(.L_561 - .L_560)
.L_560:
        /*0040*/ 	.word	0x00000000
        /*0044*/ 	.short	0x0001
        /*0046*/ 	.short	0x0008
        /*0048*/ 	.byte	0x00, 0xf0, 0x21, 0x00


	//----- nvinfo : EIATTR_KPARAM_INFO
	.align		4
.L_561:
        /*004c*/ 	.byte	0x04, 0x17
        /*004e*/ 	.short	(.L_563 - .L_562)
.L_562:
        /*0050*/ 	.word	0x00000000
        /*0054*/ 	.short	0x0000
        /*0056*/ 	.short	0x0000
        /*0058*/ 	.byte	0x00, 0xf0, 0x21, 0x00


	//----- nvinfo : EIATTR_MAXREG_COUNT
	.align		4
.L_563:
        /*005c*/ 	.byte	0x03, 0x1b
        /*005e*/ 	.short	0x00ff


	//----- nvinfo : EIATTR_EXIT_INSTR_OFFSETS
	.align		4
        /*0060*/ 	.byte	0x04, 0x1c
        /*0062*/ 	.short	(.L_565 - .L_564)


	//   ....[0]....
.L_564:
        /*0064*/ 	.word	0x00000660


	//----- nvinfo : EIATTR_MAX_THREADS
	.align		4
.L_565:
        /*0068*/ 	.byte	0x04, 0x05
        /*006a*/ 	.short	(.L_567 - .L_566)
.L_566:
        /*006c*/ 	.word	0x00000080
        /*0070*/ 	.word	0x00000001
        /*0074*/ 	.word	0x00000001
.L_567:


//--------------------- .nv.info.tvmgen_default_fused_nn_conv2d_add_nn_relu_3_kernel --------------------------
	.section	.nv.info.tvmgen_default_fused_nn_conv2d_add_nn_relu_3_kernel,"",@"SHT_CUDA_INFO"
	.sectionflags	@""
	.align	4


	//----- nvinfo : EIATTR_CUDA_API_VERSION
	.align		4
        /*0000*/ 	.byte	0x04, 0x37
        /*0002*/ 	.short	(.L_569 - .L_568)
.L_568:
        /*0004*/ 	.word	0x0000007e


	//----- nvinfo : EIATTR_SW2861232_WAR
	.align		4
.L_569:
        /*0008*/ 	.byte	0x01, 0x35
	.zero		2


	//----- nvinfo : EIATTR_PARAM_CBANK
	.align		4
        /*000c*/ 	.byte	0x04, 0x0a
        /*000e*/ 	.short	(.L_571 - .L_570)
	.align		4
.L_570:
        /*0010*/ 	.word	index@(.nv.constant0.tvmgen_default_fused_nn_conv2d_add_nn_relu_3_kernel)
        /*0014*/ 	.short	0x0160
        /*0016*/ 	.short	0x0020


	//----- nvinfo : EIATTR_CBANK_PARAM_SIZE
	.align		4
.L_571:
        /*0018*/ 	.byte	0x03, 0x19
        /*001a*/ 	.short	0x0020


	//----- nvinfo : EIATTR_KPARAM_INFO
	.align		4
        /*001c*/ 	.byte	0x04, 0x17
        /*001e*/ 	.short	(.L_573 - .L_572)
.L_572:
        /*0020*/ 	.word	0x00000000
        /*0024*/ 	.short	0x0003
        /*0026*/ 	.short	0x0018
        /*0028*/ 	.byte	0x00, 0xf0, 0x21, 0x00


	//----- nvinfo : EIATTR_KPARAM_INFO
	.align		4
.L_573:
        /*002c*/ 	.byte	0x04, 0x17
        /*002e*/ 	.short	(.L_575 - .L_574)
.L_574:
        /*0030*/ 	.word	0x00000000
        /*0034*/ 	.short	0x0002
        /*0036*/ 	.short	0x0010
        /*0038*/ 	.byte	0x00, 0xf0, 0x21, 0x00


	//----- nvinfo : EIATTR_KPARAM_INFO
	.align		4
.L_575:
        /*003c*/ 	.byte	0x04, 0x17
        /*003e*/ 	.short	(.L_577 - .L_576)
.L_576:
        /*0040*/ 	.word	0x00000000
        /*0044*/ 	.short	0x0001
        /*0046*/ 	.short	0x0008
        /*0048*/ 	.byte	0x00, 0xf0, 0x21, 0x00


	//----- nvinfo : EIATTR_KPARAM_INFO
	.align		4
.L_577:
        /*004c*/ 	.byte	0x04, 0x17
        /*004e*/ 	.short	(.L_579 - .L_578)
.L_578:
        /*0050*/ 	.word	0x00000000
        /*0054*/ 	.short	0x0000
        /*0056*/ 	.short	0x0000
        /*0058*/ 	.byte	0x00, 0xf0, 0x21, 0x00


	//----- nvinfo : EIATTR_MAXREG_COUNT
	.align		4
.L_579:
        /*005c*/ 	.byte	0x03, 0x1b
        /*005e*/ 	.short	0x00ff


	//----- nvinfo : EIATTR_EXIT_INSTR_OFFSETS
	.align		4
        /*0060*/ 	.byte	0x04, 0x1c
        /*0062*/ 	.short	(.L_581 - .L_580)


	//   ....[0]....
.L_580:
        /*0064*/ 	.word	0x00000d50


	//----- nvinfo : EIATTR_CTAIDZ_USED
	.align		4
.L_581:
        /*0068*/ 	.byte	0x01, 0x04
	.zero		2


	//----- nvinfo : EIATTR_MAX_THREADS
	.align		4
        /*006c*/ 	.byte	0x04, 0x05
        /*006e*/ 	.short	(.L_583 - .L_582)
.L_582:
        /*0070*/ 	.word	0x00000070
        /*0074*/ 	.word	0x00000001
        /*0078*/ 	.word	0x00000001


	//----- nvinfo : EIATTR_CRS_STACK_SIZE
	.align		4
.L_583:
        /*007c*/ 	.byte	0x04, 0x1e
        /*007e*/ 	.short	(.L_585 - .L_584)
.L_584:
        /*0080*/ 	.word	0x00000000
.L_585:


//--------------------- .nv.info.tvmgen_default_fused_nn_contrib_conv2d_winograd_without_weight_transform_add_add_nn_relu_2_kernel --------------------------
	.section	.nv.info.tvmgen_default_fused_nn_contrib_conv2d_winograd_without_weight_transform_add_add_nn_relu_2_kernel,"",@"SHT_CUDA_INFO"
	.sectionflags	@""
	.align	4


	//----- nvinfo : EIATTR_CUDA_API_VERSION
	.align		4
        /*0000*/ 	.byte	0x04, 0x37
        /*0002*/ 	.short	(.L_587 - .L_586)
.L_586:
        /*0004*/ 	.word	0x0000007e


	//----- nvinfo : EIATTR_SW2861232_WAR
	.align		4
.L_587:
        /*0008*/ 	.byte	0x01, 0x35
	.zero		2


	//----- nvinfo : EIATTR_PARAM_CBANK
	.align		4
        /*000c*/ 	.byte	0x04, 0x0a
        /*000e*/ 	.short	(.L_589 - .L_588)
	.align		4
.L_588:
        /*0010*/ 	.word	index@(.nv.constant0.tvmgen_default_fused_nn_contrib_conv2d_winograd_without_weight_transform_add_add_nn_relu_2_kernel)
        /*0014*/ 	.short	0x0160
        /*0016*/ 	.short	0x0010


	//----- nvinfo : EIATTR_CBANK_PARAM_SIZE
	.align		4
.L_589:
        /*0018*/ 	.byte	0x03, 0x19
        /*001a*/ 	.short	0x0010


	//----- nvinfo : EIATTR_KPARAM_INFO
	.align		4
        /*001c*/ 	.byte	0x04, 0x17
        /*001e*/ 	.short	(.L_591 - .L_590)
.L_590:
        /*0020*/ 	.word	0x00000000
        /*0024*/ 	.short	0x0001
        /*0026*/ 	.short	0x0008
        /*0028*/ 	.byte	0x00, 0xf0, 0x21, 0x00


	//----- nvinfo : EIATTR_KPARAM_INFO
	.align		4
.L_591:
        /*002c*/ 	.byte	0x04, 0x17
        /*002e*/ 	.short	(.L_593 - .L_592)
.L_592:
        /*0030*/ 	.word	0x00000000
        /*0034*/ 	.short	0x0000
        /*0036*/ 	.short	0x0000
        /*0038*/ 	.byte	0x00, 0xf0, 0x21, 0x00


	//----- nvinfo : EIATTR_MAXREG_COUNT
	.align		4
.L_593:
        /*003c*/ 	.byte	0x03, 0x1b
        /*003e*/ 	.short	0x00ff


	//----- nvinfo : EIATTR_EXIT_INSTR_OFFSETS
	.align		4
        /*0040*/ 	.byte	0x04, 0x1c
        /*0042*/ 	.short	(.L_595 - .L_594)


	//   ....[0]....
.L_594:
        /*0044*/ 	.word	0x00000990


	//----- nvinfo : EIATTR_MAX_THREADS
	.align		4
.L_595:
        /*0048*/ 	.byte	0x04, 0x05
        /*004a*/ 	.short	(.L_597 - .L_596)
.L_596:
        /*004c*/ 	.word	0x00000080
        /*0050*/ 	.word	0x00000001
        /*0054*/ 	.word	0x00000001
.L_597:


//--------------------- .nv.info.tvmgen_default_fused_nn_contrib_conv2d_winograd_without_weight_transform_add_add_nn_relu_3_kernel_1 --------------------------
	.section	.nv.info.tvmgen_default_fused_nn_contrib_conv2d_winograd_without_weight_transform_add_add_nn_relu_3_kernel_1,"",@"SHT_CUDA_INFO"
	.sectionflags	@""
	.align	4


	//----- nvinfo : EIATTR_CUDA_API_VERSION
	.align		4
        /*0000*/ 	.byte	0x04, 0x37
        /*0002*/ 	.short	(.L_599 - .L_598)
.L_598:
        /*0004*/ 	.word	0x0000007e


	//----- nvinfo : EIATTR_SW2861232_WAR
	.align		4
.L_599:
        /*0008*/ 	.byte	0x01, 0x35
	.zero		2


	//----- nvinfo : EIATTR_PARAM_CBANK
	.align		4
        /*000c*/ 	.byte	0x04, 0x0a
        /*000e*/ 	.short	(.L_601 - .L_600)
	.align		4
.L_600:
        /*0010*/ 	.word	index@(.nv.constant0.tvmgen_default_fused_nn_contrib_conv2d_winograd_without_weight_transform_add_add_nn_relu_3_kernel_1)
        /*0014*/ 	.short	0x0160
        /*0016*/ 	.short	0x0018


	//----- nvinfo : EIATTR_CBANK_PARAM_SIZE
	.align		4
.L_601:
        /*0018*/ 	.byte	0x03, 0x19
        /*001a*/ 	.short	0x0018


	//----- nvinfo : EIATTR_KPARAM_INFO
	.align		4
        /*001c*/ 	.byte	0x04, 0x17
        /*001e*/ 	.short	(.L_603 - .L_602)
.L_602:
        /*0020*/ 	.word	0x00000000
        /*0024*/ 	.short	0x0002
        /*0026*/ 	.short	0x0010
        /*0028*/ 	.byte	0x00, 0xf0, 0x21, 0x00


	//----- nvinfo : EIATTR_KPARAM_INFO
	.align		4
.L_603:
        /*002c*/ 	.byte	0x04, 0x17
        /*002e*/ 	.short	(.L_605 - .L_604)
.L_604:
        /*0030*/ 	.word	0x00000000
        /*0034*/ 	.short	0x0001
        /*0036*/ 	.short	0x0008
        /*0038*/ 	.byte	0x00, 0xf0, 0x21, 0x00


	//----- nvinfo : EIATTR_KPARAM_INFO
	.align		4
.L_605:
        /*003c*/ 	.byte	0x04, 0x17
        /*003e*/ 	.short	(.L_607 - .L_606)
.L_606:
        /*0040*/ 	.word	0x00000000
        /*0044*/ 	.short	0x0000
        /*0046*/ 	.short	0x0000
        /*0048*/ 	.byte	0x00, 0xf0, 0x21, 0x00


	//----- nvinfo : EIATTR_MAXREG_COUNT
	.align		4
.L_607:
        /*004c*/ 	.byte	0x03, 0x1b
        /*004e*/ 	.short	0x00ff


	//----- nvinfo : EIATTR_EXIT_INSTR_OFFSETS
	.align		4
        /*0050*/ 	.byte	0x04, 0x1c
        /*0052*/ 	.short	(.L_609 - .L_608)


	//   ....[0]....
.L_608:
        /*0054*/ 	.word	0x00000e10


	//----- nvinfo : EIATTR_CTAIDZ_USED
	.align		4
.L_609:
        /*0058*/ 	.byte	0x01, 0x04
	.zero		2


	//----- nvinfo : EIATTR_MAX_THREADS
	.align		4
        /*005c*/ 	.byte	0x04, 0x05
        /*005e*/ 	.short	(.L_611 - .L_610)
.L_610:
        /*0060*/ 	.word	0x00000080
        /*0064*/ 	.word	0x00000001
        /*0068*/ 	.word	0x00000001
.L_611:


//--------------------- .nv.info.tvmgen_default_fused_nn_contrib_conv2d_winograd_without_weight_transform_add_nn_relu_kernel_2 --------------------------
	.section	.nv.info.tvmgen_default_fused_nn_contrib_conv2d_winograd_without_weight_transform_add_nn_relu_kernel_2,"",@"SHT_CUDA_INFO"
	.sectionflags	@""
	.align	4


	//----- nvinfo : EIATTR_CUDA_API_VERSION
	.align		4
        /*0000*/ 	.byte	0x04, 0x37
        /*0002*/ 	.short	(.L_613 - .L_612)
.L_612:
        /*0004*/ 	.word	0x0000007e


	//----- nvinfo : EIATTR_SW2861232_WAR
	.align		4
.L_613:
        /*0008*/ 	.byte	0x01, 0x35
	.zero		2


	//----- nvinfo : EIATTR_PARAM_CBANK
	.align		4
        /*000c*/ 	.byte	0x04, 0x0a
        /*000e*/ 	.short	(.L_615 - .L_614)
	.align		4
.L_614:
        /*0010*/ 	.word	index@(.nv.constant0.tvmgen_default_fused_nn_contrib_conv2d_winograd_without_weight_transform_add_nn_relu_kernel_2)
        /*0014*/ 	.short	0x0160
        /*0016*/ 	.short	0x0018


	//----- nvinfo : EIATTR_CBANK_PARAM_SIZE
	.align		4
.L_615:
        /*0018*/ 	.byte	0x03, 0x19
        /*001a*/ 	.short	0x0018


	//----- nvinfo : EIATTR_KPARAM_INFO
	.align		4
        /*001c*/ 	.byte	0x04, 0x17
        /*001e*/ 	.short	(.L_617 - .L_616)
.L_616:
        /*0020*/ 	.word	0x00000000
        /*0024*/ 	.short	0x0002
        /*0026*/ 	.short	0x0010
        /*0028*/ 	.byte	0x00, 0xf0, 0x21, 0x00


	//----- nvinfo : EIATTR_KPARAM_INFO
	.align		4
.L_617:
        /*002c*/ 	.byte	0x04, 0x17
        /*002e*/ 	.short	(.L_619 - .L_618)
.L_618:
        /*0030*/ 	.word	0x00000000
        /*0034*/ 	.short	0x0001
        /*0036*/ 	.short	0x0008
        /*0038*/ 	.byte	0x00, 0xf0, 0x21, 0x00


	//----- nvinfo : EIATTR_KPARAM_INFO
	.align		4
.L_619:
        /*003c*/ 	.byte	0x04, 0x17
        /*003e*/ 	.short	(.L_621 - .L_620)
.L_620:
        /*0040*/ 	.word	0x00000000
        /*0044*/ 	.short	0x0000
        /*0046*/ 	.short	0x0000
        /*0048*/ 	.byte	0x00, 0xf0, 0x21, 0x00


	//----- nvinfo : EIATTR_MAXREG_COUNT
	.align		4
.L_621:
        /*004c*/ 	.byte	0x03, 0x1b
        /*004e*/ 	.short	0x00ff


	//----- nvinfo : EIATTR_EXIT_INSTR_OFFSETS
	.align		4
        /*0050*/ 	.byte	0x04, 0x1c
        /*0052*/ 	.short	(.L_623 - .L_622)


	//   ....[0]....
.L_622:
        /*0054*/ 	.word	0x00001a60


	//----- nvinfo : EIATTR_MAX_THREADS
	.align		4
.L_623:
        /*0058*/ 	.byte	0x04, 0x05
        /*005a*/ 	.short	(.L_625 - .L_624)
.L_624:
        /*005c*/ 	.word	0x00000080
        /*0060*/ 	.word	0x00000001
        /*0064*/ 	.word	0x00000001
.L_625:


//--------------------- .nv.info.tvmgen_default_fused_nn_max_pool2d_kernel --------------------------
	.section	.nv.info.tvmgen_default_fused_nn_max_pool2d_kernel,"",@"SHT_CUDA_INFO"
	.sectionflags	@""
	.align	4


	//----- nvinfo : EIATTR_CUDA_API_VERSION
	.align		4
        /*0000*/ 	.byte	0x04, 0x37
        /*0002*/ 	.short	(.L_627 - .L_626)
.L_626:
        /*0004*/ 	.word	0x0000007e


	//----- nvinfo : EIATTR_SW2861232_WAR
	.align		4
.L_627:
        /*0008*/ 	.byte	0x01, 0x35
	.zero		2


	//----- nvinfo : EIATTR_PARAM_CBANK
	.align		4
        /*000c*/ 	.byte	0x04, 0x0a
        /*000e*/ 	.short	(.L_629 - .L_628)
	.align		4
.L_628:
        /*0010*/ 	.word	index@(.nv.constant0.tvmgen_default_fused_nn_max_pool2d_kernel)
        /*0014*/ 	.short	0x0160
        /*0016*/ 	.short	0x0010


	//----- nvinfo : EIATTR_CBANK_PARAM_SIZE
	.align		4
.L_629:
        /*0018*/ 	.byte	0x03, 0x19
        /*001a*/ 	.short	0x0010


	//----- nvinfo : EIATTR_KPARAM_INFO
	.align		4
        /*001c*/ 	.byte	0x04, 0x17
        /*001e*/ 	.short	(.L_631 - .L_630)
.L_630:
        /*0020*/ 	.word	0x00000000
        /*0024*/ 	.short	0x0001
        /*0026*/ 	.short	0x0008
        /*0028*/ 	.byte	0x00, 0xf0, 0x21, 0x00


	//----- nvinfo : EIATTR_KPARAM_INFO
	.align		4
.L_631:
        /*002c*/ 	.byte	0x04, 0x17
        /*002e*/ 	.short	(.L_633 - .L_632)
.L_632:
        /*0030*/ 	.word	0x00000000
        /*0034*/ 	.short	0x0000
        /*0036*/ 	.short	0x0000
        /*0038*/ 	.byte	0x00, 0xf0, 0x21, 0x00


	//----- nvinfo : EIATTR_MAXREG_COUNT
	.align		4
.L_633:
        /*003c*/ 	.byte	0x03, 0x1b
        /*003e*/ 	.short	0x0040


	//----- nvinfo : EIATTR_EXIT_INSTR_OFFSETS
	.align		4
        /*0040*/ 	.byte	0x04, 0x1c
        /*0042*/ 	.short	(.L_635 - .L_634)


	//   ....[0]....
.L_634:
        /*0044*/ 	.word	0x000003d0


	//----- nvinfo : EIATTR_MAX_THREADS
	.align		4
.L_635:
        /*0048*/ 	.byte	0x04, 0x05
        /*004a*/ 	.short	(.L_637 - .L_636)
.L_636:
        /*004c*/ 	.word	0x00000400
        /*0050*/ 	.word	0x00000001
        /*0054*/ 	.word	0x00000001
.L_637:


//--------------------- .nv.info.tvmgen_default_fused_nn_contrib_conv2d_winograd_without_weight_transform_add_add_nn_relu_3_kernel --------------------------
	.section	.nv.info.tvmgen_default_fused_nn_contrib_conv2d_winograd_without_weight_transform_add_add_nn_relu_3_kernel,"",@"SHT_CUDA_INFO"
	.sectionflags	@""
	.align	4


	//----- nvinfo : EIATTR_CUDA_API_VERSION
	.align		4
        /*0000*/ 	.byte	0x04, 0x37
        /*0002*/ 	.short	(.L_639 - .L_638)
.L_638:
        /*0004*/ 	.word	0x0000007e


	//----- nvinfo : EIATTR_SW2861232_WAR
	.align		4
.L_639:
        /*0008*/ 	.byte	0x01, 0x35
	.zero		2


	//----- nvinfo : EIATTR_PARAM_CBANK
	.align		4
        /*000c*/ 	.byte	0x04, 0x0a
        /*000e*/ 	.short	(.L_641 - .L_640)
	.align		4
.L_640:
        /*0010*/ 	.word	index@(.nv.constant0.tvmgen_default_fused_nn_contrib_conv2d_winograd_without_weight_transform_add_add_nn_relu_3_kernel)
        /*0014*/ 	.short	0x0160
        /*0016*/ 	.short	0x0010


	//----- nvinfo : EIATTR_CBANK_PARAM_SIZE
	.align		4
.L_641:
        /*0018*/ 	.byte	0x03, 0x19
        /*001a*/ 	.short	0x0010


	//----- nvinfo : EIATTR_KPARAM_INFO
	.align		4
        /*001c*/ 	.byte	0x04, 0x17
        /*001e*/ 	.short	(.L_643 - .L_642)
.L_642:
        /*0020*/ 	.word	0x00000000
        /*0024*/ 	.short	0x0001
        /*0026*/ 	.short	0x0008
        /*0028*/ 	.byte	0x00, 0xf0, 0x21, 0x00


	//----- nvinfo : EIATTR_KPARAM_INFO
	.align		4
.L_643:
        /*002c*/ 	.byte	0x04, 0x17
        /*002e*/ 	.short	(.L_645 - .L_644)
.L_644:
        /*0030*/ 	.word	0x00000000
        /*0034*/ 	.short	0x0000
        /*0036*/ 	.short	0x0000
        /*0038*/ 	.byte	0x00, 0xf0, 0x21, 0x00


	//----- nvinfo : EIATTR_MAXREG_COUNT
	.align		4
.L_645:
        /*003c*/ 	.byte	0x03, 0x1b
        /*003e*/ 	.short	0x00ff


	//----- nvinfo : EIATTR_EXIT_INSTR_OFFSETS
	.align		4
        /*0040*/ 	.byte	0x04, 0x1c
        /*0042*/ 	.short	(.L_647 - .L_646)


	//   ....[0]....
.L_646:
        /*0044*/ 	.word	0x000007a0


	//----- nvinfo : EIATTR_MAX_THREADS
	.align		4
.L_647:
        /*0048*/ 	.byte	0x04, 0x05
        /*004a*/ 	.short	(.L_649 - .L_648)
.L_648:
        /*004c*/ 	.word	0x00000080
        /*0050*/ 	.word	0x00000001
        /*0054*/ 	.word	0x00000001
.L_649:


//--------------------- .nv.info.tvmgen_default_fused_nn_global_avg_pool2d_kernel_1 --------------------------
	.section	.nv.info.tvmgen_default_fused_nn_global_avg_pool2d_kernel_1,"",@"SHT_CUDA_INFO"
	.sectionflags	@""
	.align	4


	//----- nvinfo : EIATTR_CUDA_API_VERSION
	.align		4
        /*0000*/ 	.byte	0x04, 0x37
        /*0002*/ 	.short	(.L_651 - .L_650)
.L_650:
        /*0004*/ 	.word	0x0000007e


	//----- nvinfo : EIATTR_SW2861232_WAR
	.align		4
.L_651:
        /*0008*/ 	.byte	0x01, 0x35
	.zero		2


	//----- nvinfo : EIATTR_PARAM_CBANK
	.align		4
        /*000c*/ 	.byte	0x04, 0x0a
        /*000e*/ 	.short	(.L_653 - .L_652)
	.align		4
.L_652:
        /*0010*/ 	.word	index@(.nv.constant0.tvmgen_default_fused_nn_global_avg_pool2d_kernel_1)
        /*0014*/ 	.short	0x0160
        /*0016*/ 	.short	0x0010


	//----- nvinfo : EIATTR_CBANK_PARAM_SIZE
	.align		4
.L_653:
        /*0018*/ 	.byte	0x03, 0x19
        /*001a*/ 	.short	0x0010


	//----- nvinfo : EIATTR_KPARAM_INFO
	.align		4
        /*001c*/ 	.byte	0x04, 0x17
        /*001e*/ 	.short	(.L_655 - .L_654)
.L_654:
        /*0020*/ 	.word	0x00000000
        /*0024*/ 	.short	0x0001
        /*0026*/ 	.short	0x0008
        /*0028*/ 	.byte	0x00, 0xf0, 0x21, 0x00


	//----- nvinfo : EIATTR_KPARAM_INFO
	.align		4
.L_655:
        /*002c*/ 	.byte	0x04, 0x17
        /*002e*/ 	.short	(.L_657 - .L_656)
.L_656:
        /*0030*/ 	.word	0x00000000
        /*0034*/ 	.short	0x0000
        /*0036*/ 	.short	0x0000
        /*0038*/ 	.byte	0x00, 0xf0, 0x21, 0x00


	//----- nvinfo : EIATTR_MAXREG_COUNT
	.align		4
.L_657:
        /*003c*/ 	.byte	0x03, 0x1b
        /*003e*/ 	.short	0x0080


	//----- nvinfo : EIATTR_EXIT_INSTR_OFFSETS
	.align		4
        /*0040*/ 	.byte	0x04, 0x1c
        /*0042*/ 	.short	(.L_659 - .L_658)


	//   ....[0]....
.L_658:
        /*0044*/ 	.word	0x00000090


	//----- nvinfo : EIATTR_MAX_THREADS
	.align		4
.L_659:
        /*0048*/ 	.byte	0x04, 0x05
        /*004a*/ 	.short	(.L_661 - .L_660)
.L_660:
        /*004c*/ 	.word	0x00000200
        /*0050*/ 	.word	0x00000001
        /*0054*/ 	.word	0x00000001
.L_661:


//--------------------- .nv.info.tvmgen_default_fused_nn_contrib_conv2d_winograd_without_weight_transform_add_nn_relu_3_kernel --------------------------
	.section	.nv.info.tvmgen_default_fused_nn_contrib_conv2d_winograd_without_weight_transform_add_nn_relu_3_kernel,"",@"SHT_CUDA_INFO"
	.sectionflags	@""
	.align	4


	//----- nvinfo : EIATTR_CUDA_API_VERSION
	.align		4
        /*0000*/ 	.byte	0x04, 0x37
        /*0002*/ 	.short	(.L_663 - .L_662)
.L_662:
        /*0004*/ 	.word	0x0000007e


	//----- nvinfo : EIATTR_SW2861232_WAR
	.align		4
.L_663:
        /*0008*/ 	.byte	0x01, 0x35
	.zero		2


	//----- nvinfo : EIATTR_PARAM_CBANK
	.align		4
        /*000c*/ 	.byte	0x04, 0x0a
        /*000e*/ 	.short	(.L_665 - .L_664)
	.align		4
.L_664:
        /*0010*/ 	.word	index@(.nv.constant0.tvmgen_default_fused_nn_contrib_conv2d_winograd_without_weight_transform_add_nn_relu_3_kernel)
        /*0014*/ 	.short	0x0160
        /*0016*/ 	.short	0x0010


	//----- nvinfo : EIATTR_CBANK_PARAM_SIZE
	.align		4
.L_665:
        /*0018*/ 	.byte	0x03, 0x19
        /*001a*/ 	.short	0x0010


	//----- nvinfo : EIATTR_KPARAM_INFO
	.align		4
        /*001c*/ 	.byte	0x04, 0x17
        /*001e*/ 	.short	(.L_667 - .L_666)
.L_666:
        /*0020*/ 	.word	0x00000000
        /*0024*/ 	.short	0x0001
        /*0026*/ 	.short	0x0008
        /*0028*/ 	.byte	0x00, 0xf0, 0x21, 0x00


	//----- nvinfo : EIATTR_KPARAM_INFO
	.align		4
.L_667:
        /*002c*/ 	.byte	0x04, 0x17
        /*002e*/ 	.short	(.L_669 - .L_668)
.L_668:
        /*0030*/ 	.word	0x00000000
        /*0034*/ 	.short	0x0000
        /*0036*/ 	.short	0x0000
        /*0038*/ 	.byte	0x00, 0xf0, 0x21, 0x00


	//----- nvinfo : EIATTR_MAXREG_COUNT
	.align		4
.L_669:
        /*003c*/ 	.byte	0x03, 0x1b
        /*003e*/ 	.short	0x00ff


	//----- nvinfo : EIATTR_EXIT_INSTR_OFFSETS
	.align		4
        /*0040*/ 	.byte	0x04, 0x1c
        /*0042*/ 	.short	(.L_671 - .L_670)


	//   ....[0]....
.L_670:
        /*0044*/ 	.word	0x000007a0


	//----- nvinfo : EIATTR_MAX_THREADS
	.align		4
.L_671:
        /*0048*/ 	.byte	0x04, 0x05
        /*004a*/ 	.short	(.L_673 - .L_672)
.L_672:
        /*004c*/ 	.word	0x00000080
        /*0050*/ 	.word	0x00000001
        /*0054*/ 	.word	0x00000001
.L_673:


//--------------------- .nv.info.tvmgen_default_fused_nn_contrib_conv2d_winograd_without_weight_transform_add_nn_relu_3_kernel_2 --------------------------
	.section	.nv.info.tvmgen_default_fused_nn_contrib_conv2d_winograd_without_weight_transform_add_nn_relu_3_kernel_2,"",@"SHT_CUDA_INFO"
	.sectionflags	@""
	.align	4


	//----- nvinfo : EIATTR_CUDA_API_VERSION
	.align		4
        /*0000*/ 	.byte	0x04, 0x37
        /*0002*/ 	.short	(.L_675 - .L_674)
.L_674:
        /*0004*/ 	.word	0x0000007e


	//----- nvinfo : EIATTR_SW2861232_WAR
	.align		4
.L_675:
        /*0008*/ 	.byte	0x01, 0x35
	.zero		2


	//----- nvinfo : EIATTR_PARAM_CBANK
	.align		4
        /*000c*/ 	.byte	0x04, 0x0a
        /*000e*/ 	.short	(.L_677 - .L_676)
	.align		4
.L_676:
        /*0010*/ 	.word	index@(.nv.constant0.tvmgen_default_fused_nn_contrib_conv2d_winograd_without_weight_transform_add_nn_relu_3_kernel_2)
        /*0014*/ 	.short	0x0160
        /*0016*/ 	.short	0x0018


	//----- nvinfo : EIATTR_CBANK_PARAM_SIZE
	.align		4
.L_677:
        /*0018*/ 	.byte	0x03, 0x19
        /*001a*/ 	.short	0x0018


	//----- nvinfo : EIATTR_KPARAM_INFO
	.align		4
        /*001c*/ 	.byte	0x04, 0x17
        /*001e*/ 	.short	(.L_679 - .L_678)
.L_678:
        /*0020*/ 	.word	0x00000000
        /*0024*/ 	.short	0x0002
        /*0026*/ 	.short	0x0010
        /*0028*/ 	.byte	0x00, 0xf0, 0x21, 0x00


	//----- nvinfo : EIATTR_KPARAM_INFO
	.align		4
.L_679:
        /*002c*/ 	.byte	0x04, 0x17
        /*002e*/ 	.short	(.L_681 - .L_680)
.L_680:
        /*0030*/ 	.word	0x00000000
        /*0034*/ 	.short	0x0001
        /*0036*/ 	.short	0x0008
        /*0038*/ 	.byte	0x00, 0xf0, 0x21, 0x00


	//----- nvinfo : EIATTR_KPARAM_INFO
	.align		4
.L_681:
        /*003c*/ 	.byte	0x04, 0x17
        /*003e*/ 	.short	(.L_683 - .L_682)
.L_682:
        /*0040*/ 	.word	0x00000000
        /*0044*/ 	.short	0x0000
        /*0046*/ 	.short	0x0000
        /*0048*/ 	.byte	0x00, 0xf0, 0x21, 0x00


	//----- nvinfo : EIATTR_MAXREG_COUNT
	.align		4
.L_683:
        /*004c*/ 	.byte	0x03, 0x1b
        /*004e*/ 	.short	0x00ff


	//----- nvinfo : EIATTR_EXIT_INSTR_OFFSETS
	.align		4
        /*0050*/ 	.byte	0x04, 0x1c
        /*0052*/ 	.short	(.L_685 - .L_684)


	//   ....[0]....
.L_684:
        /*0054*/ 	.word	0x000004d0


	//   ....[1]....
        /*0058*/ 	.word	0x00000530


	//   ....[2]....
        /*005c*/ 	.word	0x00000570


	//----- nvinfo : EIATTR_MAX_THREADS
	.align		4
.L_685:
        /*0060*/ 	.byte	0x04, 0x05
        /*0062*/ 	.short	(.L_687 - .L_686)
.L_686:
        /*0064*/ 	.word	0x00000080
        /*0068*/ 	.word	0x00000001
        /*006c*/ 	.word	0x00000001
.L_687:


//--------------------- .nv.info.tvmgen_default_fused_nn_contrib_conv2d_winograd_without_weight_transform_add_nn_relu_kernel_1 --------------------------
	.section	.nv.info.tvmgen_default_fused_nn_contrib_conv2d_winograd_without_weight_transform_add_nn_relu_kernel_1,"",@"SHT_CUDA_INFO"
	.sectionflags	@""
	.align	4


	//----- nvinfo : EIATTR_CUDA_API_VERSION
	.align		4
        /*0000*/ 	.byte	0x04, 0x37
        /*0002*/ 	.short	(.L_689 - .L_688)
.L_688:
        /*0004*/ 	.word	0x0000007e


	//----- nvinfo : EIATTR_SW2861232_WAR
	.align		4
.L_689:
        /*0008*/ 	.byte	0x01, 0x35
	.zero		2


	//----- nvinfo : EIATTR_PARAM_CBANK
	.align		4
        /*000c*/ 	.byte	0x04, 0x0a
        /*000e*/ 	.short	(.L_691 - .L_690)
	.align		4
.L_690:
        /*0010*/ 	.word	index@(.nv.constant0.tvmgen_default_fused_nn_contrib_conv2d_winograd_without_weight_transform_add_nn_relu_kernel_1)
        /*0014*/ 	.short	0x0160
        /*0016*/ 	.short	0x0018


	//----- nvinfo : EIATTR_CBANK_PARAM_SIZE
	.align		4
.L_691:
        /*0018*/ 	.byte	0x03, 0x19
        /*001a*/ 	.short	0x0018


	//----- nvinfo : EIATTR_KPARAM_INFO
	.align		4
        /*001c*/ 	.byte	0x04, 0x17
        /*001e*/ 	.short	(.L_693 - .L_692)
.L_692:
        /*0020*/ 	.word	0x00000000
        /*0024*/ 	.short	0x0002
        /*0026*/ 	.short	0x0010
        /*0028*/ 	.byte	0x00, 0xf0, 0x21, 0x00


	//----- nvinfo : EIATTR_KPARAM_INFO
	.align		4
.L_693:
        /*002c*/ 	.byte	0x04, 0x17
        /*002e*/ 	.short	(.L_695 - .L_694)
.L_694:
        /*0030*/ 	.word	0x00000000
        /*0034*/ 	.short	0x0001
        /*0036*/ 	.short	0x0008
        /*0038*/ 	.byte	0x00, 0xf0, 0x21, 0x00


	//----- nvinfo : EIATTR_KPARAM_INFO
	.align		4
.L_695:
        /*003c*/ 	.byte	0x04, 0x17
        /*003e*/ 	.short	(.L_697 - .L_696)
.L_696:
        /*0040*/ 	.word	0x00000000
        /*0044*/ 	.short	0x0000
        /*0046*/ 	.short	0x0000
        /*0048*/ 	.byte	0x00, 0xf0, 0x21, 0x00


	//----- nvinfo : EIATTR_MAXREG_COUNT
	.align		4
.L_697:
        /*004c*/ 	.byte	0x03, 0x1b
        /*004e*/ 	.short	0x00ff


	//----- nvinfo : EIATTR_EXIT_INSTR_OFFSETS
	.align		4
        /*0050*/ 	.byte	0x04, 0x1c
        /*0052*/ 	.short	(.L_699 - .L_698)


	//   ....[0]....
.L_698:
        /*0054*/ 	.word	0x00001180


	//----- nvinfo : EIATTR_CTAIDZ_USED
	.align		4
.L_699:
        /*0058*/ 	.byte	0x01, 0x04
	.zero		2


	//----- nvinfo : EIATTR_MAX_THREADS
	.align		4
        /*005c*/ 	.byte	0x04, 0x05
        /*005e*/ 	.short	(.L_701 - .L_700)
.L_700:
        /*0060*/ 	.word	0x000000c4
        /*0064*/ 	.word	0x00000001
        /*0068*/ 	.word	0x00000001
.L_701:


//--------------------- .nv.info.tvmgen_default_fused_nn_conv2d_add_kernel --------------------------
	.section	.nv.info.tvmgen_default_fused_nn_conv2d_add_kernel,"",@"SHT_CUDA_INFO"
	.sectionflags	@""
	.align	4


	//----- nvinfo : EIATTR_CUDA_API_VERSION
	.align		4
        /*0000*/ 	.byte	0x04, 0x37
        /*0002*/ 	.short	(.L_703 - .L_702)
.L_702:
        /*0004*/ 	.word	0x0000007e


	//----- nvinfo : EIATTR_SW2861232_WAR
	.align		4
.L_703:
        /*0008*/ 	.byte	0x01, 0x35
	.zero		2


	//----- nvinfo : EIATTR_PARAM_CBANK
	.align		4
        /*000c*/ 	.byte	0x04, 0x0a
        /*000e*/ 	.short	(.L_705 - .L_704)
	.align		4
.L_704:
        /*0010*/ 	.word	index@(.nv.constant0.tvmgen_default_fused_nn_conv2d_add_kernel)
        /*0014*/ 	.short	0x0160
        /*0016*/ 	.short	0x0020


	//----- nvinfo : EIATTR_CBANK_PARAM_SIZE
	.align		4
.L_705:
        /*0018*/ 	.byte	0x03, 0x19
        /*001a*/ 	.short	0x0020


	//----- nvinfo : EIATTR_KPARAM_INFO
	.align		4
        /*001c*/ 	.byte	0x04, 0x17
        /*001e*/ 	.short	(.L_707 - .L_706)
.L_706:
        /*0020*/ 	.word	0x00000000
        /*0024*/ 	.short	0x0003
        /*0026*/ 	.short	0x0018
        /*0028*/ 	.byte	0x00, 0xf0, 0x21, 0x00


	//----- nvinfo : EIATTR_KPARAM_INFO
	.align		4
.L_707:
        /*002c*/ 	.byte	0x04, 0x17
        /*002e*/ 	.short	(.L_709 - .L_708)
.L_708:
        /*0030*/ 	.word	0x00000000
        /*0034*/ 	.short	0x0002
        /*0036*/ 	.short	0x0010
        /*0038*/ 	.byte	0x00, 0xf0, 0x21, 0x00


	//----- nvinfo : EIATTR_KPARAM_INFO
	.align		4
.L_709:
        /*003c*/ 	.byte	0x04, 0x17
        /*003e*/ 	.short	(.L_711 - .L_710)
.L_710:
        /*0040*/ 	.word	0x00000000
        /*0044*/ 	.short	0x0001
        /*0046*/ 	.short	0x0008
        /*0048*/ 	.byte	0x00, 0xf0, 0x21, 0x00


	//----- nvinfo : EIATTR_KPARAM_INFO
	.align		4
.L_711:
        /*004c*/ 	.byte	0x04, 0x17
        /*004e*/ 	.short	(.L_713 - .L_712)
.L_712:
        /*0050*/ 	.word	0x00000000
        /*0054*/ 	.short	0x0000
        /*0056*/ 	.short	0x0000
        /*0058*/ 	.byte	0x00, 0xf0, 0x21, 0x00


	//----- nvinfo : EIATTR_MAXREG_COUNT
	.align		4
.L_713:
        /*005c*/ 	.byte	0x03, 0x1b
        /*005e*/ 	.short	0x0080


	//----- nvinfo : EIATTR_EXIT_INSTR_OFFSETS
	.align		4
        /*0060*/ 	.byte	0x04, 0x1c
        /*0062*/ 	.short	(.L_715 - .L_714)


	//   ....[0]....
.L_714:
        /*0064*/ 	.word	0x00000d90


	//----- nvinfo : EIATTR_CTAIDZ_USED
	.align		4
.L_715:
        /*0068*/ 	.byte	0x01, 0x04
	.zero		2


	//----- nvinfo : EIATTR_MAX_THREADS
	.align		4
        /*006c*/ 	.byte	0x04, 0x05
        /*006e*/ 	.short	(.L_717 - .L_716)
.L_716:
        /*0070*/ 	.word	0x000001c0
        /*0074*/ 	.word	0x00000001
        /*0078*/ 	.word	0x00000001
.L_717:


//--------------------- .nv.info.tvmgen_default_fused_nn_conv2d_add_nn_relu_kernel --------------------------
	.section	.nv.info.tvmgen_default_fused_nn_conv2d_add_nn_relu_kernel,"",@"SHT_CUDA_INFO"
	.sectionflags	@""
	.align	4


	//----- nvinfo : EIATTR_CUDA_API_VERSION
	.align		4
        /*0000*/ 	.byte	0x04, 0x37
        /*0002*/ 	.short	(.L_719 - .L_718)
.L_718:
        /*0004*/ 	.word	0x0000007e


	//----- nvinfo : EIATTR_SW2861232_WAR
	.align		4
.L_719:
        /*0008*/ 	.byte	0x01, 0x35
	.zero		2


	//----- nvinfo : EIATTR_PARAM_CBANK
	.align		4
        /*000c*/ 	.byte	0x04, 0x0a
        /*000e*/ 	.short	(.L_721 - .L_720)
	.align		4
.L_720:
        /*0010*/ 	.word	index@(.nv.constant0.tvmgen_default_fused_nn_conv2d_add_nn_relu_kernel)
        /*0014*/ 	.short	0x0160
        /*0016*/ 	.short	0x0020


	//----- nvinfo : EIATTR_CBANK_PARAM_SIZE
	.align		4
.L_721:
        /*0018*/ 	.byte	0x03, 0x19
        /*001a*/ 	.short	0x0020


	//----- nvinfo : EIATTR_KPARAM_INFO
	.align		4
        /*001c*/ 	.byte	0x04, 0x17
        /*001e*/ 	.short	(.L_723 - .L_722)
.L_722:
        /*0020*/ 	.word	0x00000000
        /*0024*/ 	.short	0x0003
        /*0026*/ 	.short	0x0018
        /*0028*/ 	.byte	0x00, 0xf0, 0x21, 0x00


	//----- nvinfo : EIATTR_KPARAM_INFO
	.align		4
.L_723:
        /*002c*/ 	.byte	0x04, 0x17
        /*002e*/ 	.short	(.L_725 - .L_724)
.L_724:
        /*0030*/ 	.word	0x00000000
        /*0034*/ 	.short	0x0002
        /*0036*/ 	.short	0x0010
        /*0038*/ 	.byte	0x00, 0xf0, 0x21, 0x00


	//----- nvinfo : EIATTR_KPARAM_INFO
	.align		4
.L_725:
        /*003c*/ 	.byte	0x04, 0x17
        /*003e*/ 	.short	(.L_727 - .L_726)
.L_726:
        /*0040*/ 	.word	0x00000000
        /*0044*/ 	.short	0x0001
        /*0046*/ 	.short	0x0008
        /*0048*/ 	.byte	0x00, 0xf0, 0x21, 0x00


	//----- nvinfo : EIATTR_KPARAM_INFO
	.align		4
.L_727:
        /*004c*/ 	.byte	0x04, 0x17
        /*004e*/ 	.short	(.L_729 - .L_728)
.L_728:
        /*0050*/ 	.word	0x00000000
        /*0054*/ 	.short	0x0000
        /*0056*/ 	.short	0x0000
        /*0058*/ 	.byte	0x00, 0xf0, 0x21, 0x00


	//----- nvinfo : EIATTR_MAXREG_COUNT
	.align		4
.L_729:
        /*005c*/ 	.byte	0x03, 0x1b
        /*005e*/ 	.short	0x00ff


	//----- nvinfo : EIATTR_EXIT_INSTR_OFFSETS
	.align		4
        /*0060*/ 	.byte	0x04, 0x1c
        /*0062*/ 	.short	(.L_731 - .L_730)


	//   ....[0]....
.L_730:
        /*0064*/ 	.word	0x000019d0


	//----- nvinfo : EIATTR_MAX_THREADS
	.align		4
.L_731:
        /*0068*/ 	.byte	0x04, 0x05
        /*006a*/ 	.short	(.L_733 - .L_732)
.L_732:
        /*006c*/ 	.word	0x00000080
        /*0070*/ 	.word	0x00000001
        /*0074*/ 	.word	0x00000001


	//----- nvinfo : EIATTR_CRS_STACK_SIZE
	.align		4
.L_733:
        /*0078*/ 	.byte	0x04, 0x1e
        /*007a*/ 	.short	(.L_735 - .L_734)
.L_734:
        /*007c*/ 	.word	0x00000000
.L_735:


//--------------------- .nv.callgraph             --------------------------
	.section	.nv.callgraph,"",@"SHT_CUDA_CALLGRAPH"
	.align	4
	.sectionentsize	8
	.align		4
        /*0000*/ 	.word	0x00000000
	.align		4
        /*0004*/ 	.word	0xffffffff
	.align		4
        /*0008*/ 	.word	0x00000000
	.align		4
        /*000c*/ 	.word	0xfffffffe
	.align		4
        /*0010*/ 	.word	0x00000000
	.align		4
        /*0014*/ 	.word	0xfffffffd
	.align		4
        /*0018*/ 	.word	0x00000000
	.align		4
        /*001c*/ 	.word	0xfffffffc


//--------------------- .nv.rel.action            --------------------------
	.section	.nv.rel.action,"",@"SHT_CUDA_RELOCINFO"
	.align	8
	.sectionentsize	8
        /*0000*/ 	.byte	0x73, 0x00, 0x00, 0x00, 0x00, 0x00, 0x00, 0x00, 0x00, 0x00, 0x00, 0x11, 0x25, 0x00, 0x05, 0x36


//--------------------- .nv.constant0.tvmgen_default_fused_nn_contrib_conv2d_winograd_without_weight_transform_add_nn_relu_2_kernel_2 --------------------------
	.section	.nv.constant0.tvmgen_default_fused_nn_contrib_conv2d_winograd_without_weight_transform_add_nn_relu_2_kernel_2,"a",@progbits
	.sectionflags	@""
	.align	4
.nv.constant0.tvmgen_default_fused_nn_contrib_conv2d_winograd_without_weight_transform_add_nn_relu_2_kernel_2:
	.zero		376


//--------------------- .nv.constant0.tvmgen_default_fused_nn_contrib_conv2d_winograd_without_weight_transform_add_nn_relu_3_kernel_1 --------------------------
	.section	.nv.constant0.tvmgen_default_fused_nn_contrib_conv2d_winograd_without_weight_transform_add_nn_relu_3_kernel_1,"a",@progbits
	.sectionflags	@""
	.align	4
.nv.constant0.tvmgen_default_fused_nn_contrib_conv2d_winograd_without_weight_transform_add_nn_relu_3_kernel_1:
	.zero		376


//--------------------- .nv.constant0.tvmgen_default_fused_nn_contrib_conv2d_winograd_without_weight_transform_add_nn_relu_kernel --------------------------
	.section	.nv.constant0.tvmgen_default_fused_nn_contrib_conv2d_winograd_without_weight_transform_add_nn_relu_kernel,"a",@progbits
	.sectionflags	@""
	.align	4
.nv.constant0.tvmgen_default_fused_nn_contrib_conv2d_winograd_without_weight_transform_add_nn_relu_kernel:
	.zero		368


//--------------------- .nv.constant0.tvmgen_default_fused_nn_contrib_conv2d_winograd_without_weight_transform_add_add_nn_relu_1_kernel_1 --------------------------
	.section	.nv.constant0.tvmgen_default_fused_nn_contrib_conv2d_winograd_without_weight_transform_add_add_nn_relu_1_kernel_1,"a",@progbits
	.sectionflags	@""
	.align	4
.nv.constant0.tvmgen_default_fused_nn_contrib_conv2d_winograd_without_weight_transform_add_add_nn_relu_1_kernel_1:
	.zero		376


//--------------------- .nv.constant0.tvmgen_default_fused_nn_contrib_conv2d_winograd_without_weight_transform_add_nn_relu_1_kernel_2 --------------------------
	.section	.nv.constant0.tvmgen_default_fused_nn_contrib_conv2d_winograd_without_weight_transform_add_nn_relu_1_kernel_2,"a",@progbits
	.sectionflags	@""
	.align	4
.nv.constant0.tvmgen_default_fused_nn_contrib_conv2d_winograd_without_weight_transform_add_nn_relu_1_kernel_2:
	.zero		376


//--------------------- .nv.constant0.tvmgen_default_fused_nn_contrib_conv2d_winograd_without_weight_transform_add_nn_relu_1_kernel --------------------------
	.section	.nv.constant0.tvmgen_default_fused_nn_contrib_conv2d_winograd_without_weight_transform_add_nn_relu_1_kernel,"a",@progbits
	.sectionflags	@""
	.align	4
.nv.constant0.tvmgen_default_fused_nn_contrib_conv2d_winograd_without_weight_transform_add_nn_relu_1_kernel:
	.zero		368


//--------------------- .nv.constant0.tvmgen_default_fused_nn_batch_flatten_kernel --------------------------
	.section	.nv.constant0.tvmgen_default_fused_nn_batch_flatten_kernel,"a",@progbits
	.sectionflags	@""
	.align	4
.nv.constant0.tvmgen_default_fused_nn_batch_flatten_kernel:
	.zero		368


//--------------------- .nv.constant0.tvmgen_default_fused_nn_contrib_conv2d_winograd_without_weight_transform_add_nn_relu_1_kernel_1 --------------------------
	.section	.nv.constant0.tvmgen_default_fused_nn_contrib_conv2d_winograd_without_weight_transform_add_nn_relu_1_kernel_1,"a",@progbits
	.sectionflags	@""
	.align	4
.nv.constant0.tvmgen_default_fused_nn_contrib_conv2d_winograd_without_weight_transform_add_nn_relu_1_kernel_1:
	.zero		376


//--------------------- .nv.constant0.tvmgen_default_fused_nn_conv2d_add_nn_relu_1_kernel --------------------------
	.section	.nv.constant0.tvmgen_default_fused_nn_conv2d_add_nn_relu_1_kernel,"a",@progbits
	.sectionflags	@""
	.align	4
.nv.constant0.tvmgen_default_fused_nn_conv2d_add_nn_relu_1_kernel:
	.zero		384


//--------------------- .nv.constant0.tvmgen_default_fused_nn_contrib_conv2d_winograd_without_weight_transform_add_add_nn_relu_kernel_2 --------------------------
	.section	.nv.constant0.tvmgen_default_fused_nn_contrib_conv2d_winograd_without_weight_transform_add_add_nn_relu_kernel_2,"a",@progbits
	.sectionflags	@""
	.align	4
.nv.constant0.tvmgen_default_fused_nn_contrib_conv2d_winograd_without_weight_transform_add_add_nn_relu_kernel_2:
	.zero		384


//--------------------- .nv.constant0.tvmgen_default_fused_nn_global_avg_pool2d_kernel --------------------------
	.section	.nv.constant0.tvmgen_default_fused_nn_global_avg_pool2d_kernel,"a",@progbits
	.sectionflags	@""
	.align	4
.nv.constant0.tvmgen_default_fused_nn_global_avg_pool2d_kernel:
	.zero		368


//--------------------- .nv.constant0.tvmgen_default_fused_nn_contrib_conv2d_winograd_without_weight_transform_add_nn_relu_2_kernel --------------------------
	.section	.nv.constant0.tvmgen_default_fused_nn_contrib_conv2d_winograd_without_weight_transform_add_nn_relu_2_kernel,"a",@progbits
	.sectionflags	@""
	.align	4
.nv.constant0.tvmgen_default_fused_nn_contrib_conv2d_winograd_without_weight_transform_add_nn_relu_2_kernel:
	.zero		368


//--------------------- .nv.constant0.tvmgen_default_fused_nn_contrib_conv2d_winograd_without_weight_transform_add_nn_relu_2_kernel_1 --------------------------
	.section	.nv.constant0.tvmgen_default_fused_nn_contrib_conv2d_winograd_without_weight_transform_add_nn_relu_2_kernel_1,"a",@progbits
	.sectionflags	@""
	.align	4
.nv.constant0.tvmgen_default_fused_nn_contrib_conv2d_winograd_without_weight_transform_add_nn_relu_2_kernel_1:
	.zero		376


//--------------------- .nv.constant0.tvmgen_default_fused_nn_conv2d_add_2_kernel --------------------------
	.section	.nv.constant0.tvmgen_default_fused_nn_conv2d_add_2_kernel,"a",@progbits
	.sectionflags	@""
	.align	4
.nv.constant0.tvmgen_default_fused_nn_conv2d_add_2_kernel:
	.zero		384


//--------------------- .nv.constant0.tvmgen_default_fused_nn_contrib_conv2d_winograd_without_weight_transform_add_add_nn_relu_3_kernel_2 --------------------------
	.section	.nv.constant0.tvmgen_default_fused_nn_contrib_conv2d_winograd_without_weight_transform_add_add_nn_relu_3_kernel_2,"a",@progbits
	.sectionflags	@""
	.align	4
.nv.constant0.tvmgen_default_fused_nn_contrib_conv2d_winograd_without_weight_transform_add_add_nn_relu_3_kernel_2:
	.zero		384


//--------------------- .nv.constant0.tvmgen_default_fused_nn_contrib_conv2d_winograd_without_weight_transform_add_add_nn_relu_2_kernel_2 --------------------------
	.section	.nv.constant0.tvmgen_default_fused_nn_contrib_conv2d_winograd_without_weight_transform_add_add_nn_relu_2_kernel_2,"a",@progbits
	.sectionflags	@""
	.align	4
.nv.constant0.tvmgen_default_fused_nn_contrib_conv2d_winograd_without_weight_transform_add_add_nn_relu_2_kernel_2:
	.zero		384


//--------------------- .nv.constant0.tvmgen_default_fused_nn_conv2d_add_1_kernel --------------------------
	.section	.nv.constant0.tvmgen_default_fused_nn_conv2d_add_1_kernel,"a",@progbits
	.sectionflags	@""
	.align	4
.nv.constant0.tvmgen_default_fused_nn_conv2d_add_1_kernel:
	.zero		384


//--------------------- .nv.constant0.tvmgen_default_fused_nn_conv2d_add_nn_relu_2_kernel --------------------------
	.section	.nv.constant0.tvmgen_default_fused_nn_conv2d_add_nn_relu_2_kernel,"a",@progbits
	.sectionflags	@""
	.align	4
.nv.constant0.tvmgen_default_fused_nn_conv2d_add_nn_relu_2_kernel:
	.zero		384


//--------------------- .nv.constant0.tvmgen_default_fused_nn_contrib_conv2d_winograd_without_weight_transform_add_add_nn_relu_kernel_1 --------------------------
	.section	.nv.constant0.tvmgen_default_fused_nn_contrib_conv2d_winograd_without_weight_transform_add_add_nn_relu_kernel_1,"a",@progbits
	.sectionflags	@""
	.align	4
.nv.constant0.tvmgen_default_fused_nn_contrib_conv2d_winograd_without_weight_transform_add_add_nn_relu_kernel_1:
	.zero		376


//--------------------- .nv.constant0.tvmgen_default_fused_nn_contrib_conv2d_winograd_without_weight_transform_add_add_nn_relu_2_kernel_1 --------------------------
	.section	.nv.constant0.tvmgen_default_fused_nn_contrib_conv2d_winograd_without_weight_transform_add_add_nn_relu_2_kernel_1,"a",@progbits
	.sectionflags	@""
	.align	4
.nv.constant0.tvmgen_default_fused_nn_contrib_conv2d_winograd_without_weight_transform_add_add_nn_relu_2_kernel_1:
	.zero		376


//--------------------- .nv.constant0.tvmgen_default_fused_nn_contrib_conv2d_winograd_without_weight_transform_add_add_nn_relu_1_kernel --------------------------
	.section	.nv.constant0.tvmgen_default_fused_nn_contrib_conv2d_winograd_without_weight_transform_add_add_nn_relu_1_kernel,"a",@progbits
	.sectionflags	@""
	.align	4
.nv.constant0.tvmgen_default_fused_nn_contrib_conv2d_winograd_without_weight_transform_add_add_nn_relu_1_kernel:
	.zero		368


//--------------------- .nv.constant0.tvmgen_default_fused_nn_dense_add_kernel --------------------------
	.section	.nv.constant0.tvmgen_default_fused_nn_dense_add_kernel,"a",@progbits
	.sectionflags	@""
	.align	4
.nv.constant0.tvmgen_default_fused_nn_dense_add_kernel:
	.zero		384


//--------------------- .nv.constant0.tvmgen_default_fused_nn_contrib_conv2d_winograd_without_weight_transform_add_add_nn_relu_kernel --------------------------
	.section	.nv.constant0.tvmgen_default_fused_nn_contrib_conv2d_winograd_without_weight_transform_add_add_nn_relu_kernel,"a",@progbits
	.sectionflags	@""
	.align	4
.nv.constant0.tvmgen_default_fused_nn_contrib_conv2d_winograd_without_weight_transform_add_add_nn_relu_kernel:
	.zero		368


//--------------------- .nv.constant0.tvmgen_default_fused_nn_contrib_conv2d_winograd_without_weight_transform_add_add_nn_relu_1_kernel_2 --------------------------
	.section	.nv.constant0.tvmgen_default_fused_nn_contrib_conv2d_winograd_without_weight_transform_add_add_nn_relu_1_kernel_2,"a",@progbits
	.sectionflags	@""
	.align	4
.nv.constant0.tvmgen_default_fused_nn_contrib_conv2d_winograd_without_weight_transform_add_add_nn_relu_1_kernel_2:
	.zero		384


//--------------------- .nv.constant0.tvmgen_default_fused_nn_conv2d_add_nn_relu_3_kernel --------------------------
	.section	.nv.constant0.tvmgen_default_fused_nn_conv2d_add_nn_relu_3_kernel,"a",@progbits
	.sectionflags	@""
	.align	4
.nv.constant0.tvmgen_default_fused_nn_conv2d_add_nn_relu_3_kernel:
	.zero		384


//--------------------- .nv.constant0.tvmgen_default_fused_nn_contrib_conv2d_winograd_without_weight_transform_add_add_nn_relu_2_kernel --------------------------
	.section	.nv.constant0.tvmgen_default_fused_nn_contrib_conv2d_winograd_without_weight_transform_add_add_nn_relu_2_kernel,"a",@progbits
	.sectionflags	@""
	.align	4
.nv.constant0.tvmgen_default_fused_nn_contrib_conv2d_winograd_without_weight_transform_add_add_nn_relu_2_kernel:
	.zero		368


//--------------------- .nv.constant0.tvmgen_default_fused_nn_contrib_conv2d_winograd_without_weight_transform_add_add_nn_relu_3_kernel_1 --------------------------
	.section	.nv.constant0.tvmgen_default_fused_nn_contrib_conv2d_winograd_without_weight_transform_add_add_nn_relu_3_kernel_1,"a",@progbits
	.sectionflags	@""
	.align	4
.nv.constant0.tvmgen_default_fused_nn_contrib_conv2d_winograd_without_weight_transform_add_add_nn_relu_3_kernel_1:
	.zero		376


//--------------------- .nv.constant0.tvmgen_default_fused_nn_contrib_conv2d_winograd_without_weight_transform_add_nn_relu_kernel_2 --------------------------
	.section	.nv.constant0.tvmgen_default_fused_nn_contrib_conv2d_winograd_without_weight_transform_add_nn_relu_kernel_2,"a",@progbits
	.sectionflags	@""
	.align	4
.nv.constant0.tvmgen_default_fused_nn_contrib_conv2d_winograd_without_weight_transform_add_nn_relu_kernel_2:
	.zero		376


//--------------------- .nv.constant0.tvmgen_default_fused_nn_max_pool2d_kernel --------------------------
	.section	.nv.constant0.tvmgen_default_fused_nn_max_pool2d_kernel,"a",@progbits
	.sectionflags	@""
	.align	4
.nv.constant0.tvmgen_default_fused_nn_max_pool2d_kernel:
	.zero		368


//--------------------- .nv.constant0.tvmgen_default_fused_nn_contrib_conv2d_winograd_without_weight_transform_add_add_nn_relu_3_kernel --------------------------
	.section	.nv.constant0.tvmgen_default_fused_nn_contrib_conv2d_winograd_without_weight_transform_add_add_nn_relu_3_kernel,"a",@progbits
	.sectionflags	@""
	.align	4
.nv.constant0.tvmgen_default_fused_nn_contrib_conv2d_winograd_without_weight_transform_add_add_nn_relu_3_kernel:
	.zero		368


//--------------------- .nv.constant0.tvmgen_default_fused_nn_global_avg_pool2d_kernel_1 --------------------------
	.section	.nv.constant0.tvmgen_default_fused_nn_global_avg_pool2d_kernel_1,"a",@progbits
	.sectionflags	@""
	.align	4
.nv.constant0.tvmgen_default_fused_nn_global_avg_pool2d_kernel_1:
	.zero		368


//--------------------- .nv.constant0.tvmgen_default_fused_nn_contrib_conv2d_winograd_without_weight_transform_add_nn_relu_3_kernel --------------------------
	.section	.nv.constant0.tvmgen_default_fused_nn_contrib_conv2d_winograd_without_weight_transform_add_nn_relu_3_kernel,"a",@progbits
	.sectionflags	@""
	.align	4
.nv.constant0.tvmgen_default_fused_nn_contrib_conv2d_winograd_without_weight_transform_add_nn_relu_3_kernel:
	.zero		368


//--------------------- .nv.constant0.tvmgen_default_fused_nn_contrib_conv2d_winograd_without_weight_transform_add_nn_relu_3_kernel_2 --------------------------
	.section	.nv.constant0.tvmgen_default_fused_nn_contrib_conv2d_winograd_without_weight_transform_add_nn_relu_3_kernel_2,"a",@progbits
	.sectionflags	@""
	.align	4
.nv.constant0.tvmgen_default_fused_nn_contrib_conv2d_winograd_without_weight_transform_add_nn_relu_3_kernel_2:
	.zero		376


//--------------------- .nv.constant0.tvmgen_default_fused_nn_contrib_conv2d_winograd_without_weight_transform_add_nn_relu_kernel_1 --------------------------
	.section	.nv.constant0.tvmgen_default_fused_nn_contrib_conv2d_winograd_without_weight_transform_add_nn_relu_kernel_1,"a",@progbits
	.sectionflags	@""
	.align	4
.nv.constant0.tvmgen_default_fused_nn_contrib_conv2d_winograd_without_weight_transform_add_nn_relu_kernel_1:
	.zero		376


//--------------------- .nv.constant0.tvmgen_default_fused_nn_conv2d_add_kernel --------------------------
	.section	.nv.constant0.tvmgen_default_fused_nn_conv2d_add_kernel,"a",@progbits
	.sectionflags	@""
	.align	4
.nv.constant0.tvmgen_default_fused_nn_conv2d_add_kernel:
	.zero		384


//--------------------- .nv.constant0.tvmgen_default_fused_nn_conv2d_add_nn_relu_kernel --------------------------
	.section	.nv.constant0.tvmgen_default_fused_nn_conv2d_add_nn_relu_kernel,"a",@progbits
	.sectionflags	@""
	.align	4
.nv.constant0.tvmgen_default_fused_nn_conv2d_add_nn_relu_kernel:
	.zero		384


//--------------------- .text.tvmgen_default_fused_nn_contrib_conv2d_winograd_without_weight_transform_add_nn_relu_2_kernel_2 --------------------------
	.section	.text.tvmgen_default_fused_nn_contrib_conv2d_winograd_without_weight_transform_add_nn_relu_2_kernel_2,"ax",@progbits
	.sectioninfo	@"SHI_REGISTERS=29"
	.align	128
        .global         tvmgen_default_fused_nn_contrib_conv2d_winograd_without_weight_transform_add_nn_relu_2_kernel_2
        .type           tvmgen_default_fused_nn_contrib_conv2d_winograd_without_weight_transform_add_nn_relu_2_kernel_2,@function
        .size           tvmgen_default_fused_nn_contrib_conv2d_winograd_without_weight_transform_add_nn_relu_2_kernel_2,(.L_x_87 - tvmgen_default_fused_nn_contrib_conv2d_winograd_without_weight_transform_add_nn_relu_2_kernel_2)
        .other          tvmgen_default_fused_nn_contrib_conv2d_winograd_without_weight_transform_add_nn_relu_2_kernel_2,@"STO_CUDA_ENTRY STV_DEFAULT"
tvmgen_default_fused_nn_contrib_conv2d_winograd_without_weight_transform_add_nn_relu_2_kernel_2:
.text.tvmgen_default_fused_nn_contrib_conv2d_winograd_without_weight_transform_add_nn_relu_2_kernel_2:
[----:B------:R-:W-:Y:S02]  /*0000*/  MOV R1, c[0x0][0x28] ;  /* 0x00000a0000017a02 */ /* 0x000fe40000000f00 */
[----:B------:R-:W0:Y:S01]  /*0010*/  S2R R7, SR_CTAID.X ;  /* 0x0000000000077919 */ /* 0x000e220000002500 */
[----:B------:R-:W-:Y:S01]  /*0020*/  MOV R6, RZ ;  /* 0x000000ff00067202 */ /* 0x000fe20000000f00 */
[----:B------:R-:W-:Y:S02]  /*0030*/  ULDC.64 UR4, c[0x0][0x118] ;  /* 0x0000460000047ab9 */ /* 0x000fe40000000a00 */
[----:B------:R-:W0:Y:S02]  /*0040*/  S2R R2, SR_TID.X ;  /* 0x0000000000027919 */ /* 0x000e240000002100 */
[----:B0-----:R-:W-:-:S05]  /*0050*/  LEA R3, R7, R2, 0x7 ;  /* 0x0000000207037211 */ /* 0x001fca00078e38ff */
[----:B------:R-:W-:-:S04]  /*0060*/  IMAD R4, R7, -0x62, R3 ;  /* 0xffffff9e07047824 */ /* 0x000fc800078e0203 */
[----:B------:R-:W-:-:S04]  /*0070*/  IMAD.HI R0, R4, 0x5397829d, RZ ;  /* 0x5397829d04007827 */ /* 0x000fc800078e02ff */
[----:B------:R-:W-:Y:S01]  /*0080*/  IMAD R7, R7, -0x1c, R4 ;  /* 0xffffffe407077824 */ /* 0x000fe200078e0204 */
[----:B------:R-:W-:-:S03]  /*0090*/  SHF.R.U32.HI R5, RZ, 0x1f, R0 ;  /* 0x0000001fff057819 */ /* 0x000fc60000011600 */
[----:B------:R-:W-:Y:S01]  /*00a0*/  IMAD.HI R6, R7, -0x6db6db6d, R6 ;  /* 0x9249249307067827 */ /* 0x000fe200078e0206 */
[----:B------:R-:W-:-:S03]  /*00b0*/  LEA.HI.SX32 R5, R0, R5, 0x1c ;  /* 0x0000000500057211 */ /* 0x000fc600078fe2ff */
[----:B------:R-:W-:Y:S01]  /*00c0*/  IMAD.HI R0, R3, 0x5397829d, RZ ;  /* 0x5397829d03007827 */ /* 0x000fe200078e02ff */
[----:B------:R-:W-:-:S03]  /*00d0*/  SHF.R.U32.HI R13, RZ, 0x1f, R6 ;  /* 0x0000001fff0d7819 */ /* 0x000fc60000011606 */
[----:B------:R-:W-:Y:S01]  /*00e0*/  IMAD R5, R5, -0x31, R4 ;  /* 0xffffffcf05057824 */ /* 0x000fe200078e0204 */
[----:B------:R-:W-:Y:S02]  /*00f0*/  MOV R4, RZ ;  /* 0x000000ff00047202 */ /* 0x000fe40000000f00 */
[----:B------:R-:W-:Y:S02]  /*0100*/  SHF.R.U32.HI R9, RZ, 0x1f, R0 ;  /* 0x0000001fff097819 */ /* 0x000fe40000011600 */
[----:B------:R-:W-:Y:S01]  /*0110*/  LEA.HI.SX32 R13, R6, R13, 0x1e ;  /* 0x0000000d060d7211 */ /* 0x000fe200078ff2ff */
[----:B------:R-:W-:Y:S01]  /*0120*/  IMAD.HI R2, R5, -0x6db6db6d, R4 ;  /* 0x9249249305027827 */ /* 0x000fe200078e0204 */
[----:B------:R-:W-:Y:S02]  /*0130*/  LEA.HI.SX32 R23, R0, R9, 0x1c ;  /* 0x0000000900177211 */ /* 0x000fe400078fe2ff */
[----:B------:R-:W-:Y:S01]  /*0140*/  MOV R0, 0x4 ;  /* 0x0000000400007802 */ /* 0x000fe20000000f00 */
[----:B------:R-:W-:Y:S01]  /*0150*/  IMAD R22, R13, -0x7, R7 ;  /* 0xfffffff90d167824 */ /* 0x000fe200078e0207 */
[----:B------:R-:W-:Y:S01]  /*0160*/  SHF.R.U32.HI R11, RZ, 0x1f, R2 ;  /* 0x0000001fff0b7819 */ /* 0x000fe20000011602 */
[----:B------:R-:W-:-:S03]  /*0170*/  IMAD R9, R23, 0x31, R5 ;  /* 0x0000003117097824 */ /* 0x000fc600078e0205 */
[----:B------:R-:W-:-:S05]  /*0180*/  LEA.HI.SX32 R11, R2, R11, 0x1e ;  /* 0x0000000b020b7211 */ /* 0x000fca00078ff2ff */
[----:B------:R-:W-:-:S05]  /*0190*/  IMAD R11, R11, 0x7, -R5 ;  /* 0x000000070b0b7824 */ /* 0x000fca00078e0a05 */
[----:B------:R-:W-:-:S05]  /*01a0*/  IADD3 R5, R11, R9, R22 ;  /* 0x000000090b057210 */ /* 0x000fca0007ffe016 */
[----:B------:R-:W-:-:S05]  /*01b0*/  IMAD.WIDE R4, R5, R0, c[0x0][0x168] ;  /* 0x00005a0005047625 */ /* 0x000fca00078e0200 */
[----:B------:R-:W2:Y:S04]  /*01c0*/  LDG.E.CONSTANT R25, [R4.64+0xc400] ;  /* 0x00c4000404197981 */ /* 0x000ea8000c1e9900 */
[----:B------:R-:W3:Y:S04]  /*01d0*/  LDG.E.CONSTANT R24, [R4.64] ;  /* 0x0000000404187981 */ /* 0x000ee8000c1e9900 */
[----:B------:R-:W4:Y:S04]  /*01e0*/  LDG.E.CONSTANT R19, [R4.64+0x31000] ;  /* 0x0310000404137981 */ /* 0x000f28000c1e9900 */
[----:B------:R-:W5:Y:S04]  /*01f0*/  LDG.E.CONSTANT R18, [R4.64+0x3d400] ;  /* 0x03d4000404127981 */ /* 0x000f68000c1e9900 */
[----:B------:R0:W5:Y:S04]  /*0200*/  LDG.E.CONSTANT R21, [R4.64+0x18800] ;  /* 0x0188000404157981 */ /* 0x000168000c1e9900 */
        /* <DEDUP_REMOVED lines=8> */
[----:B------:R0:W5:Y:S01]  /*0290*/  LDG.E.CONSTANT R11, [R4.64+0x9f400] ;  /* 0x09f40004040b7981 */ /* 0x000162000c1e9900 */
[----:B------:R-:W-:-:S03]  /*02a0*/  IMAD.WIDE R6, R23, R0, c[0x0][0x170] ;  /* 0x00005c0017067625 */ /* 0x000fc600078e0200 */
[----:B------:R0:W5:Y:S04]  /*02b0*/  LDG.E.CONSTANT R8, [R4.64+0xab800] ;  /* 0x0ab8000404087981 */ /* 0x000168000c1e9900 */
[----:B------:R0:W5:Y:S04]  /*02c0*/  LDG.E.CONSTANT R14, [R4.64+0xb7c00] ;  /* 0x0b7c0004040e7981 */ /* 0x000168000c1e9900 */
[----:B------:R1:W5:Y:S01]  /*02d0*/  LDG.E.CONSTANT R6, [R6.64] ;  /* 0x0000000406067981 */ /* 0x000362000c1e9900 */
[----:B------:R-:W-:-:S05]  /*02e0*/  MOV R2, RZ ;  /* 0x000000ff00027202 */ /* 0x000fca0000000f00 */
[----:B------:R-:W-:-:S05]  /*02f0*/  IMAD.HI R2, R3, -0x6db6db6d, R2 ;  /* 0x9249249303027827 */ /* 0x000fca00078e0202 */
[----:B------:R-:W-:-:S04]  /*0300*/  SHF.R.U32.HI R3, RZ, 0x1f, R2 ;  /* 0x0000001fff037819 */ /* 0x000fc80000011602 */
[----:B------:R-:W-:-:S05]  /*0310*/  LEA.HI.SX32 R3, R2, R3, 0x1e ;  /* 0x0000000302037211 */ /* 0x000fca00078ff2ff */
[----:B------:R-:W-:Y:S01]  /*0320*/  IMAD R2, R3, 0xe, R22 ;  /* 0x0000000e03027824 */ /* 0x000fe200078e0216 */
[----:B--2---:R-:W-:Y:S01]  /*0330*/  FADD R22, RZ, -R25 ;  /* 0x80000019ff167221 */ /* 0x004fe20000000000 */
[----:B---3--:R-:W-:Y:S01]  /*0340*/  FADD R24, RZ, R24 ;  /* 0x00000018ff187221 */ /* 0x008fe20000000000 */
[----:B----4-:R-:W-:Y:S01]  /*0350*/  FADD R23, RZ, -R19 ;  /* 0x80000013ff177221 */ /* 0x010fe20000000000 */
[----:B-----5:R-:W-:Y:S02]  /*0360*/  FADD R26, RZ, R18 ;  /* 0x00000012ff1a7221 */ /* 0x020fe40000000000 */
[----:B------:R-:W-:Y:S01]  /*0370*/  FADD R24, R24, R25 ;  /* 0x0000001918187221 */ /* 0x000fe20000000000 */
[----:B0-----:R-:W-:Y:S01]  /*0380*/  FADD R4, -R18, R23 ;  /* 0x0000001712047221 */ /* 0x001fe20000000100 */
[----:B------:R-:W-:Y:S01]  /*0390*/  FADD R3, R21, R22 ;  /* 0x0000001615037221 */ /* 0x000fe20000000000 */
[----:B------:R-:W-:Y:S01]  /*03a0*/  FADD R5, -R17, R26 ;  /* 0x0000001a11057221 */ /* 0x000fe20000000100 */
[----:B------:R-:W-:-:S02]  /*03b0*/  FADD R24, R24, R21 ;  /* 0x0000001518187221 */ /* 0x000fc40000000000 */
[----:B------:R-:W-:Y:S01]  /*03c0*/  FADD R3, R3, R20 ;  /* 0x0000001403037221 */ /* 0x000fe20000000000 */
[----:B------:R-:W-:Y:S01]  /*03d0*/  FADD R20, -R17, R4 ;  /* 0x0000000411147221 */ /* 0x000fe20000000100 */
[----:B-1----:R-:W-:Y:S01]  /*03e0*/  FADD R7, -R16, R5 ;  /* 0x0000000510077221 */ /* 0x002fe20000000100 */
[----:B------:R-:W-:Y:S01]  /*03f0*/  FADD R19, R24, R19 ;  /* 0x0000001318137221 */ /* 0x000fe20000000000 */
[----:B------:R-:W-:Y:S01]  /*0400*/  FADD R4, -R18, R3 ;  /* 0x0000000312047221 */ /* 0x000fe20000000100 */
[----:B------:R-:W-:Y:S01]  /*0410*/  FADD R5, R15, R20 ;  /* 0x000000140f057221 */ /* 0x000fe20000000000 */
[C---:B------:R-:W-:Y:S01]  /*0420*/  FADD R7, -R12.reuse, R7 ;  /* 0x000000070c077221 */ /* 0x040fe20000000100 */
[----:B------:R-:W-:Y:S01]  /*0430*/  FADD R18, R19, R18 ;  /* 0x0000001213127221 */ /* 0x000fe20000000000 */
        /* <DEDUP_REMOVED lines=8> */
[----:B------:R-:W-:Y:S01]  /*04c0*/  FADD R3, -R12, R3 ;  /* 0x000000030c037221 */ /* 0x000fe20000000100 */
[----:B------:R-:W-:Y:S01]  /*04d0*/  FADD R16, R4, R13 ;  /* 0x0000000d04107221 */ /* 0x000fe20000000000 */
[----:B------:R-:W-:Y:S01]  /*04e0*/  FADD R5, -R11, R20 ;  /* 0x000000140b057221 */ /* 0x000fe20000000100 */
        /* <DEDUP_REMOVED lines=8> */
[----:B------:R-:W-:Y:S01]  /*0570*/  SHF.L.U32 R3, R2, 0x1, RZ ;  /* 0x0000000102037819 */ /* 0x000fe200000006ff */
[--C-:B------:R-:W-:Y:S01]  /*0580*/  FADD R15, R15, R6.reuse ;  /* 0x000000060f0f7221 */ /* 0x100fe20000000000 */
[--C-:B------:R-:W-:Y:S01]  /*0590*/  FADD R9, R9, R6.reuse ;  /* 0x0000000609097221 */ /* 0x100fe20000000000 */
[--C-:B------:R-:W-:Y:S01]  /*05a0*/  FADD R11, R11, R6.reuse ;  /* 0x000000060b0b7221 */ /* 0x100fe20000000000 */
[----:B------:R-:W-:Y:S01]  /*05b0*/  FADD R5, R5, R6 ;  /* 0x0000000605057221 */ /* 0x000fe20000000000 */
[----:B------:R-:W-:Y:S01]  /*05c0*/  IMAD.WIDE R2, R3, R0, c[0x0][0x160] ;  /* 0x0000580003027625 */ /* 0x000fe200078e0200 */
[----:B------:R-:W-:-:S02]  /*05d0*/  FMNMX R15, RZ, R15, !PT ;  /* 0x0000000fff0f7209 */ /* 0x000fc40007800000 */
[----:B------:R-:W-:Y:S02]  /*05e0*/  FMNMX R9, RZ, R9, !PT ;  /* 0x00000009ff097209 */ /* 0x000fe40007800000 */
[----:B------:R-:W-:Y:S02]  /*05f0*/  FMNMX R11, RZ, R11, !PT ;  /* 0x0000000bff0b7209 */ /* 0x000fe40007800000 */
[----:B------:R-:W-:Y:S01]  /*0600*/  FMNMX R5, RZ, R5, !PT ;  /* 0x00000005ff057209 */ /* 0x000fe20007800000 */
[----:B------:R-:W-:Y:S04]  /*0610*/  STG.E [R2.64], R15 ;  /* 0x0000000f02007986 */ /* 0x000fe8000c101904 */
[----:B------:R-:W-:Y:S04]  /*0620*/  STG.E [R2.64+0x4], R9 ;  /* 0x0000040902007986 */ /* 0x000fe8000c101904 */
[----:B------:R-:W-:Y:S04]  /*0630*/  STG.E [R2.64+0x38], R11 ;  /* 0x0000380b02007986 */ /* 0x000fe8000c101904 */
[----:B------:R-:W-:Y:S01]  /*0640*/  STG.E [R2.64+0x3c], R5 ;  /* 0x00003c0502007986 */ /* 0x000fe2000c101904 */
[----:B------:R-:W-:Y:S05]  /*0650*/  EXIT ;  /* 0x000000000000794d */ /* 0x000fea0003800000 */
.L_x_0:
[----:B------:R-:W-:-:S00]  /*0660*/  BRA `(.L_x_0) ;  /* 0xfffffff000007947 */ /* 0x000fc0000383ffff */
[----:B------:R-:W-:-:S00]  /*0670*/  NOP ;  /* 0x0000000000007918 */ /* 0x000fc00000000000 */
        /* <DEDUP_REMOVED lines=8> */
.L_x_87:


//--------------------- .text.tvmgen_default_fused_nn_contrib_conv2d_winograd_without_weight_transform_add_nn_relu_3_kernel_1 --------------------------
	.section	.text.tvmgen_default_fused_nn_contrib_conv2d_winograd_without_weight_transform_add_nn_relu_3_kernel_1,"ax",@progbits
	.sectionflags	@"SHF_BARRIERS=1"
	.sectioninfo	@"SHI_REGISTERS=40"
	.align	128
        .global         tvmgen_default_fused_nn_contrib_conv2d_winograd_without_weight_transform_add_nn_relu_3_kernel_1
        .type           tvmgen_default_fused_nn_contrib_conv2d_winograd_without_weight_transform_add_nn_relu_3_kernel_1,@function
        .size           tvmgen_default_fused_nn_contrib_conv2d_winograd_without_weight_transform_add_nn_relu_3_kernel_1,(.L_x_88 - tvmgen_default_fused_nn_contrib_conv2d_winograd_without_weight_transform_add_nn_relu_3_kernel_1)
        .other          tvmgen_default_fused_nn_contrib_conv2d_winograd_without_weight_transform_add_nn_relu_3_kernel_1,@"STO_CUDA_ENTRY STV_DEFAULT"
tvmgen_default_fused_nn_contrib_conv2d_winograd_without_weight_transform_add_nn_relu_3_kernel_1:
.text.tvmgen_default_fused_nn_contrib_conv2d_winograd_without_weight_transform_add_nn_relu_3_kernel_1:
[----:B------:R-:W-:Y:S02]  /*0000*/  MOV R1, c[0x0][0x28] ;  /* 0x00000a0000017a02 */ /* 0x000fe40000000f00 */
[----:B------:R-:W0:Y:S01]  /*0010*/  S2R R0, SR_TID.Y ;  /* 0x0000000000007919 */ /* 0x000e220000002200 */
[----:B------:R-:W-:Y:S01]  /*0020*/  MOV R7, RZ ;  /* 0x000000ff00077202 */ /* 0x000fe20000000f00 */
[----:B------:R-:W-:Y:S01]  /*0030*/  CS2R R14, SRZ ;  /* 0x00000000000e7805 */ /* 0x000fe2000001ff00 */
[----:B------:R-:W-:Y:S01]  /*0040*/  MOV R34, RZ ;  /* 0x000000ff00227202 */ /* 0x000fe20000000f00 */
[----:B------:R-:W1:Y:S01]  /*0050*/  S2R R2, SR_CTAID.Z ;  /* 0x0000000000027919 */ /* 0x000e620000002700 */
[----:B------:R-:W-:Y:S01]  /*0060*/  MOV R32, RZ ;  /* 0x000000ff00207202 */ /* 0x000fe20000000f00 */
[----:B------:R-:W-:Y:S01]  /*0070*/  CS2R R12, SRZ ;  /* 0x00000000000c7805 */ /* 0x000fe2000001ff00 */
[----:B------:R-:W-:Y:S01]  /*0080*/  MOV R30, RZ ;  /* 0x000000ff001e7202 */ /* 0x000fe20000000f00 */
[----:B------:R-:W1:Y:S01]  /*0090*/  S2R R3, SR_TID.X ;  /* 0x0000000000037919 */ /* 0x000e620000002100 */
[----:B------:R-:W-:Y:S01]  /*00a0*/  MOV R29, RZ ;  /* 0x000000ff001d7202 */ /* 0x000fe20000000f00 */
[----:B------:R-:W-:-:S02]  /*00b0*/  ULDC.64 UR4, c[0x0][0x118] ;  /* 0x0000460000047ab9 */ /* 0x000fc40000000a00 */
[----:B------:R-:W2:Y:S01]  /*00c0*/  S2R R5, SR_CTAID.Y ;  /* 0x0000000000057919 */ /* 0x000ea20000002600 */
[C---:B0-----:R-:W-:Y:S02]  /*00d0*/  SHF.L.U32 R27, R0.reuse, 0x6, RZ ;  /* 0x00000006001b7819 */ /* 0x041fe400000006ff */
[----:B------:R-:W-:Y:S02]  /*00e0*/  SHF.L.U32 R26, R0, 0x3, RZ ;  /* 0x00000003001a7819 */ /* 0x000fe400000006ff */
[----:B------:R-:W-:Y:S02]  /*00f0*/  LOP3.LUT R28, R27, 0xfffffe00, RZ, 0xc0, !PT ;  /* 0xfffffe001b1c7812 */ /* 0x000fe400078ec0ff */
[----:B------:R-:W-:Y:S02]  /*0100*/  LOP3.LUT R9, R26, 0x38, RZ, 0xc0, !PT ;  /* 0x000000381a097812 */ /* 0x000fe400078ec0ff */
[----:B-1----:R-:W-:-:S04]  /*0110*/  LEA R4, R2, R3, 0x12 ;  /* 0x0000000302047211 */ /* 0x002fc800078e90ff */
[----:B--2---:R-:W-:-:S04]  /*0120*/  LEA R6, R5, R4, 0x6 ;  /* 0x0000000405067211 */ /* 0x004fc800078e30ff */
[----:B------:R-:W-:Y:S01]  /*0130*/  IADD3 R28, R9, R6, R28 ;  /* 0x00000006091c7210 */ /* 0x000fe20007ffe01c */
[----:B------:R-:W-:-:S05]  /*0140*/  IMAD R9, R2, -0x3e000, R4 ;  /* 0xfffc200002097824 */ /* 0x000fca00078e0204 */
[C---:B------:R-:W-:Y:S02]  /*0150*/  IADD3 R6, R26.reuse, R9, RZ ;  /* 0x000000091a067210 */ /* 0x040fe40007ffe0ff */
[----:B------:R-:W-:Y:S02]  /*0160*/  IADD3 R26, R26, R3, RZ ;  /* 0x000000031a1a7210 */ /* 0x000fe40007ffe0ff */
.L_x_1:
[C---:B------:R-:W-:Y:S01]  /*0170*/  LEA R11, R7.reuse, R28, 0xd ;  /* 0x0000001c070b7211 */ /* 0x040fe200078e68ff */
[----:B------:R-:W-:Y:S01]  /*0180*/  BAR.SYNC.DEFER_BLOCKING 0x0 ;  /* 0x0000000000007b1d */ /* 0x000fe20000010000 */
[----:B------:R-:W-:Y:S02]  /*0190*/  MOV R4, 0x4 ;  /* 0x0000000400047802 */ /* 0x000fe40000000f00 */
[----:B------:R-:W-:-:S03]  /*01a0*/  LEA R9, R7, R6, 0x8 ;  /* 0x0000000607097211 */ /* 0x000fc600078e40ff */
[----:B------:R-:W-:-:S04]  /*01b0*/  IMAD.WIDE R10, R11, R4, c[0x0][0x170] ;  /* 0x00005c000b0a7625 */ /* 0x000fc800078e0204 */
[----:B------:R-:W-:Y:S01]  /*01c0*/  IMAD.WIDE R8, R9, R4, c[0x0][0x168] ;  /* 0x00005a0009087625 */ /* 0x000fe200078e0204 */
[----:B------:R-:W2:Y:S04]  /*01d0*/  LDG.E.CONSTANT R17, [R10.64] ;  /* 0x000000040a117981 */ /* 0x000ea8000c1e9900 */
[----:B------:R-:W3:Y:S04]  /*01e0*/  LDG.E.CONSTANT R19, [R10.64+0x1000] ;  /* 0x001000040a137981 */ /* 0x000ee8000c1e9900 */
[----:B------:R-:W4:Y:S04]  /*01f0*/  LDG.E.CONSTANT R21, [R10.64+0x2000] ;  /* 0x002000040a157981 */ /* 0x000f28000c1e9900 */
[----:B------:R-:W5:Y:S04]  /*0200*/  LDG.E.CONSTANT R23, [R10.64+0x3000] ;  /* 0x003000040a177981 */ /* 0x000f68000c1e9900 */
[----:B------:R-:W5:Y:S04]  /*0210*/  LDG.E.CONSTANT R31, [R10.64+0x4000] ;  /* 0x004000040a1f7981 */ /* 0x000f68000c1e9900 */
[----:B------:R-:W5:Y:S04]  /*0220*/  LDG.E.CONSTANT R33, [R10.64+0x5000] ;  /* 0x005000040a217981 */ /* 0x000f68000c1e9900 */
[----:B------:R-:W5:Y:S04]  /*0230*/  LDG.E.CONSTANT R35, [R10.64+0x6000] ;  /* 0x006000040a237981 */ /* 0x000f68000c1e9900 */
[----:B------:R-:W5:Y:S04]  /*0240*/  LDG.E.CONSTANT R37, [R10.64+0x7000] ;  /* 0x007000040a257981 */ /* 0x000f68000c1e9900 */
[----:B------:R-:W5:Y:S04]  /*0250*/  LDG.E.CONSTANT R22, [R8.64] ;  /* 0x0000000408167981 */ /* 0x000f68000c1e9900 */
[----:B------:R-:W5:Y:S01]  /*0260*/  LDG.E.CONSTANT R25, [R8.64+0x200] ;  /* 0x0002000408197981 */ /* 0x000f62000c1e9900 */
[----:B------:R-:W-:-:S04]  /*0270*/  IADD3 R7, R7, 0x1, RZ ;  /* 0x0000000107077810 */ /* 0x000fc80007ffe0ff */
[----:B------:R-:W-:Y:S01]  /*0280*/  ISETP.GE.U32.AND P0, PT, R7, 0x20, PT ;  /* 0x000000200700780c */ /* 0x000fe20003f06070 */
[----:B--2---:R-:W-:Y:S04]  /*0290*/  STS [R26.X4], R17 ;  /* 0x000000111a007388 */ /* 0x004fe80000004800 */
[----:B---3--:R-:W-:Y:S04]  /*02a0*/  STS [R26.X4+0x200], R19 ;  /* 0x000200131a007388 */ /* 0x008fe80000004800 */
[----:B----4-:R-:W-:Y:S04]  /*02b0*/  STS [R26.X4+0x400], R21 ;  /* 0x000400151a007388 */ /* 0x010fe80000004800 */
[----:B-----5:R-:W-:Y:S04]  /*02c0*/  STS [R26.X4+0x600], R23 ;  /* 0x000600171a007388 */ /* 0x020fe80000004800 */
[----:B------:R-:W-:Y:S04]  /*02d0*/  STS [R26.X4+0x800], R31 ;  /* 0x0008001f1a007388 */ /* 0x000fe80000004800 */
[----:B------:R-:W-:Y:S04]  /*02e0*/  STS [R26.X4+0xa00], R33 ;  /* 0x000a00211a007388 */ /* 0x000fe80000004800 */
[----:B------:R-:W-:Y:S04]  /*02f0*/  STS [R26.X4+0xc00], R35 ;  /* 0x000c00231a007388 */ /* 0x000fe80000004800 */
[----:B------:R-:W-:Y:S04]  /*0300*/  STS [R26.X4+0xe00], R37 ;  /* 0x000e00251a007388 */ /* 0x000fe80000004800 */
[----:B------:R-:W-:Y:S04]  /*0310*/  STS [R26.X4+0x1000], R22 ;  /* 0x001000161a007388 */ /* 0x000fe80000004800 */
[----:B------:R-:W-:Y:S04]  /*0320*/  STS [R26.X4+0x1200], R25 ;  /* 0x001200191a007388 */ /* 0x000fe80000004800 */
[----:B------:R-:W-:Y:S06]  /*0330*/  BAR.SYNC.DEFER_BLOCKING 0x0 ;  /* 0x0000000000007b1d */ /* 0x000fec0000010000 */
[----:B------:R-:W-:Y:S04]  /*0340*/  LDS.64 R24, [R3.X8+0x1000] ;  /* 0x0010000003187984 */ /* 0x000fe80000008a00 */
[----:B------:R-:W0:Y:S04]  /*0350*/  LDS.128 R16, [R0.X16] ;  /* 0x0000000000107984 */ /* 0x000e28000000cc00 */
[----:B------:R-:W-:Y:S04]  /*0360*/  LDS.64 R20, [R3.X8+0x1040] ;  /* 0x0010400003147984 */ /* 0x000fe80000008a00 */
[----:B------:R-:W1:Y:S04]  /*0370*/  LDS.128 R8, [R0.X16+0x100] ;  /* 0x0001000000087984 */ /* 0x000e68000000cc00 */
[----:B------:R-:W-:Y:S01]  /*0380*/  LDS.64 R22, [R3.X8+0x1080] ;  /* 0x0010800003167984 */ /* 0x000fe20000008a00 */
[----:B0-----:R-:W-:Y:S01]  /*0390*/  FFMA R31, R24, R16, R15 ;  /* 0x00000010181f7223 */ /* 0x001fe2000000000f */
[----:B------:R-:W-:Y:S01]  /*03a0*/  FFMA R33, R16, R25, R13 ;  /* 0x0000001910217223 */ /* 0x000fe2000000000d */
[CC--:B------:R-:W-:Y:S01]  /*03b0*/  FFMA R16, R24.reuse, R17.reuse, R12 ;  /* 0x0000001118107223 */ /* 0x0c0fe2000000000c */
[C---:B------:R-:W-:Y:S01]  /*03c0*/  FFMA R36, R25.reuse, R17, R14 ;  /* 0x0000001119247223 */ /* 0x040fe2000000000e */
[CC--:B------:R-:W-:Y:S01]  /*03d0*/  FFMA R29, R24.reuse, R18.reuse, R29 ;  /* 0x00000012181d7223 */ /* 0x0c0fe2000000001d */
[----:B------:R-:W0:Y:S01]  /*03e0*/  LDS.128 R12, [R0.X16+0x200] ;  /* 0x00020000000c7984 */ /* 0x000e22000000cc00 */
[C---:B------:R-:W-:Y:S01]  /*03f0*/  FFMA R30, R25.reuse, R18, R30 ;  /* 0x00000012191e7223 */ /* 0x040fe2000000001e */
[----:B------:R-:W-:Y:S01]  /*0400*/  FFMA R32, R24, R19, R32 ;  /* 0x0000001318207223 */ /* 0x000fe20000000020 */
[----:B-1----:R-:W-:Y:S01]  /*0410*/  FFMA R31, R20, R8, R31 ;  /* 0x00000008141f7223 */ /* 0x002fe2000000001f */
[----:B------:R-:W-:Y:S01]  /*0420*/  FFMA R33, R8, R21, R33 ;  /* 0x0000001508217223 */ /* 0x000fe20000000021 */
[----:B------:R-:W-:Y:S01]  /*0430*/  FFMA R34, R25, R19, R34 ;  /* 0x0000001319227223 */ /* 0x000fe20000000022 */
[CC--:B------:R-:W-:Y:S01]  /*0440*/  FFMA R8, R20.reuse, R9.reuse, R16 ;  /* 0x0000000914087223 */ /* 0x0c0fe20000000010 */
[----:B------:R-:W-:Y:S01]  /*0450*/  LDS.64 R24, [R3.X8+0x10c0] ;  /* 0x0010c00003187984 */ /* 0x000fe20000008a00 */
[C---:B------:R-:W-:Y:S01]  /*0460*/  FFMA R36, R21.reuse, R9, R36 ;  /* 0x0000000915247223 */ /* 0x040fe20000000024 */
[CC--:B------:R-:W-:Y:S01]  /*0470*/  FFMA R29, R20.reuse, R10.reuse, R29 ;  /* 0x0000000a141d7223 */ /* 0x0c0fe2000000001d */
[C---:B------:R-:W-:Y:S01]  /*0480*/  FFMA R30, R21.reuse, R10, R30 ;  /* 0x0000000a151e7223 */ /* 0x040fe2000000001e */
[----:B------:R-:W1:Y:S01]  /*0490*/  LDS.128 R16, [R0.X16+0x300] ;  /* 0x0003000000107984 */ /* 0x000e62000000cc00 */
[-C--:B------:R-:W-:Y:S01]  /*04a0*/  FFMA R32, R20, R11.reuse, R32 ;  /* 0x0000000b14207223 */ /* 0x080fe20000000020 */
[----:B------:R-:W-:-:S02]  /*04b0*/  FFMA R34, R21, R11, R34 ;  /* 0x0000000b15227223 */ /* 0x000fc40000000022 */
[----:B------:R-:W-:Y:S01]  /*04c0*/  LDS.64 R20, [R3.X8+0x1100] ;  /* 0x0011000003147984 */ /* 0x000fe20000008a00 */
[----:B0-----:R-:W-:Y:S01]  /*04d0*/  FFMA R31, R22, R12, R31 ;  /* 0x0000000c161f7223 */ /* 0x001fe2000000001f */
[----:B------:R-:W-:Y:S01]  /*04e0*/  FFMA R33, R12, R23, R33 ;  /* 0x000000170c217223 */ /* 0x000fe20000000021 */
[CC--:B------:R-:W-:Y:S01]  /*04f0*/  FFMA R12, R22.reuse, R13.reuse, R8 ;  /* 0x0000000d160c7223 */ /* 0x0c0fe20000000008 */
[C---:B------:R-:W-:Y:S01]  /*0500*/  FFMA R36, R23.reuse, R13, R36 ;  /* 0x0000000d17247223 */ /* 0x040fe20000000024 */
[----:B------:R-:W0:Y:S01]  /*0510*/  LDS.128 R8, [R0.X16+0x400] ;  /* 0x0004000000087984 */ /* 0x000e22000000cc00 */
[CC--:B------:R-:W-:Y:S01]  /*0520*/  FFMA R29, R22.reuse, R14.reuse, R29 ;  /* 0x0000000e161d7223 */ /* 0x0c0fe2000000001d */
[C---:B------:R-:W-:Y:S01]  /*0530*/  FFMA R30, R23.reuse, R14, R30 ;  /* 0x0000000e171e7223 */ /* 0x040fe2000000001e */
[-C--:B------:R-:W-:Y:S01]  /*0540*/  FFMA R32, R22, R15.reuse, R32 ;  /* 0x0000000f16207223 */ /* 0x080fe20000000020 */
[----:B------:R-:W-:Y:S02]  /*0550*/  FFMA R34, R23, R15, R34 ;  /* 0x0000000f17227223 */ /* 0x000fe40000000022 */
[----:B------:R-:W-:Y:S01]  /*0560*/  LDS.64 R22, [R3.X8+0x1140] ;  /* 0x0011400003167984 */ /* 0x000fe20000008a00 */
[----:B-1----:R-:W-:Y:S01]  /*0570*/  FFMA R31, R24, R16, R31 ;  /* 0x00000010181f7223 */ /* 0x002fe2000000001f */
[----:B------:R-:W-:Y:S01]  /*0580*/  FFMA R33, R16, R25, R33 ;  /* 0x0000001910217223 */ /* 0x000fe20000000021 */
[CC--:B------:R-:W-:Y:S01]  /*0590*/  FFMA R16, R24.reuse, R17.reuse, R12 ;  /* 0x0000001118107223 */ /* 0x0c0fe2000000000c */
[C---:B------:R-:W-:Y:S01]  /*05a0*/  FFMA R36, R25.reuse, R17, R36 ;  /* 0x0000001119247223 */ /* 0x040fe20000000024 */
[----:B------:R-:W1:Y:S01]  /*05b0*/  LDS.128 R12, [R0.X16+0x500] ;  /* 0x00050000000c7984 */ /* 0x000e62000000cc00 */
[CC--:B------:R-:W-:Y:S01]  /*05c0*/  FFMA R29, R24.reuse, R18.reuse, R29 ;  /* 0x00000012181d7223 */ /* 0x0c0fe2000000001d */
[C---:B------:R-:W-:Y:S01]  /*05d0*/  FFMA R30, R25.reuse, R18, R30 ;  /* 0x00000012191e7223 */ /* 0x040fe2000000001e */
        /* <DEDUP_REMOVED lines=66> */
[CC--:B------:R-:W-:Y:S01]  /*0a00*/  FFMA R33, R20.reuse, R10.reuse, R17 ;  /* 0x0000000a14217223 */ /* 0x0c0fe20000000011 */
[C---:B------:R-:W-:Y:S01]  /*0a10*/  FFMA R36, R21.reuse, R9, R36 ;  /* 0x0000000915247223 */ /* 0x040fe20000000024 */
[----:B------:R-:W0:Y:S01]  /*0a20*/  LDS.128 R16, [R0.X16+0xc00] ;  /* 0x000c000000107984 */ /* 0x000e22000000cc00 */
        /* <DEDUP_REMOVED lines=10> */
[-C--:B------:R-:W-:Y:S01]  /*0ad0*/  FFMA R32, R22, R15.reuse, R32 ;  /* 0x0000000f16207223 */ /* 0x080fe20000000020 */
[C---:B------:R-:W-:Y:S01]  /*0ae0*/  FFMA R30, R23.reuse, R14, R30 ;  /* 0x0000000e171e7223 */ /* 0x040fe2000000001e */
        /* <DEDUP_REMOVED lines=8> */
[-C--:B------:R-:W-:Y:S01]  /*0b70*/  FFMA R32, R24, R19.reuse, R32 ;  /* 0x0000001318207223 */ /* 0x080fe20000000020 */
[C---:B------:R-:W-:Y:S01]  /*0b80*/  FFMA R30, R25.reuse, R18, R30 ;  /* 0x00000012191e7223 */ /* 0x040fe2000000001e */
[----:B------:R-:W-:Y:S01]  /*0b90*/  FFMA R34, R25, R19, R34 ;  /* 0x0000001319227223 */ /* 0x000fe20000000022 */
[----:B-1----:R-:W-:Y:S01]  /*0ba0*/  FFMA R31, R20, R8, R31 ;  /* 0x00000008141f7223 */ /* 0x002fe2000000001f */
[----:B------:R-:W-:Y:S01]  /*0bb0*/  FFMA R35, R8, R21, R35 ;  /* 0x0000001508237223 */ /* 0x000fe20000000023 */
[CC--:B------:R-:W-:Y:S01]  /*0bc0*/  FFMA R24, R20.reuse, R9.reuse, R16 ;  /* 0x0000000914187223 */ /* 0x0c0fe20000000010 */
[C---:B------:R-:W-:Y:S01]  /*0bd0*/  FFMA R36, R21.reuse, R9, R36 ;  /* 0x0000000915247223 */ /* 0x040fe20000000024 */
[----:B------:R-:W-:Y:S01]  /*0be0*/  LDS.128 R16, [R0.X16+0xf00] ;  /* 0x000f000000107984 */ /* 0x000fe2000000cc00 */
[CC--:B------:R-:W-:Y:S01]  /*0bf0*/  FFMA R33, R20.reuse, R10.reuse, R33 ;  /* 0x0000000a14217223 */ /* 0x0c0fe20000000021 */
[C---:B------:R-:W-:Y:S01]  /*0c00*/  FFMA R30, R21.reuse, R10, R30 ;  /* 0x0000000a151e7223 */ /* 0x040fe2000000001e */
[-C--:B------:R-:W-:Y:S01]  /*0c10*/  FFMA R32, R20, R11.reuse, R32 ;  /* 0x0000000b14207223 */ /* 0x080fe20000000020 */
[----:B------:R-:W1:Y:S01]  /*0c20*/  LDS.64 R8, [R3.X8+0x13c0] ;  /* 0x0013c00003087984 */ /* 0x000e620000008a00 */
[----:B------:R-:W-:Y:S01]  /*0c30*/  FFMA R34, R21, R11, R34 ;  /* 0x0000000b15227223 */ /* 0x000fe20000000022 */
[----:B0-----:R-:W-:Y:S01]  /*0c40*/  FFMA R31, R22, R12, R31 ;  /* 0x0000000c161f7223 */ /* 0x001fe2000000001f */
[----:B------:R-:W-:Y:S01]  /*0c50*/  FFMA R35, R12, R23, R35 ;  /* 0x000000170c237223 */ /* 0x000fe20000000023 */
[CC--:B------:R-:W-:Y:S01]  /*0c60*/  FFMA R24, R22.reuse, R13.reuse, R24 ;  /* 0x0000000d16187223 */ /* 0x0c0fe20000000018 */
[C---:B------:R-:W-:Y:S01]  /*0c70*/  FFMA R36, R23.reuse, R13, R36 ;  /* 0x0000000d17247223 */ /* 0x040fe20000000024 */
[CC--:B------:R-:W-:Y:S01]  /*0c80*/  FFMA R33, R22.reuse, R14.reuse, R33 ;  /* 0x0000000e16217223 */ /* 0x0c0fe20000000021 */
[C---:B------:R-:W-:Y:S01]  /*0c90*/  FFMA R30, R23.reuse, R14, R30 ;  /* 0x0000000e171e7223 */ /* 0x040fe2000000001e */
[-C--:B------:R-:W-:Y:S01]  /*0ca0*/  FFMA R32, R22, R15.reuse, R32 ;  /* 0x0000000f16207223 */ /* 0x080fe20000000020 */
[----:B------:R-:W-:Y:S01]  /*0cb0*/  FFMA R34, R23, R15, R34 ;  /* 0x0000000f17227223 */ /* 0x000fe20000000022 */
[----:B-1----:R-:W-:Y:S01]  /*0cc0*/  FFMA R15, R8, R16, R31 ;  /* 0x00000010080f7223 */ /* 0x002fe2000000001f */
[----:B------:R-:W-:Y:S01]  /*0cd0*/  FFMA R13, R16, R9, R35 ;  /* 0x00000009100d7223 */ /* 0x000fe20000000023 */
[CC--:B------:R-:W-:Y:S01]  /*0ce0*/  FFMA R12, R8.reuse, R17.reuse, R24 ;  /* 0x00000011080c7223 */ /* 0x0c0fe20000000018 */
[C---:B------:R-:W-:Y:S01]  /*0cf0*/  FFMA R14, R9.reuse, R17, R36 ;  /* 0x00000011090e7223 */ /* 0x040fe20000000024 */
[CC--:B------:R-:W-:Y:S01]  /*0d00*/  FFMA R29, R8.reuse, R18.reuse, R33 ;  /* 0x00000012081d7223 */ /* 0x0c0fe20000000021 */
[C---:B------:R-:W-:Y:S01]  /*0d10*/  FFMA R30, R9.reuse, R18, R30 ;  /* 0x00000012091e7223 */ /* 0x040fe2000000001e */
[-C--:B------:R-:W-:Y:S01]  /*0d20*/  FFMA R32, R8, R19.reuse, R32 ;  /* 0x0000001308207223 */ /* 0x080fe20000000020 */
[----:B------:R-:W-:Y:S01]  /*0d30*/  FFMA R34, R9, R19, R34 ;  /* 0x0000001309227223 */ /* 0x000fe20000000022 */
[----:B------:R-:W-:Y:S05]  /*0d40*/  @!P0 BRA `(.L_x_1) ;  /* 0xfffff42000008947 */ /* 0x000fea000383ffff */
[----:B------:R-:W-:-:S04]  /*0d50*/  LEA R0, R2, R5, 0x3 ;  /* 0x0000000502007211 */ /* 0x000fc800078e18ff */
[----:B------:R-:W-:-:S04]  /*0d60*/  LEA R0, R0, R27, 0xa ;  /* 0x0000001b00007211 */ /* 0x000fc800078e50ff */
[----:B------:R-:W-:-:S05]  /*0d70*/  LEA R5, R3, R0, 0x1 ;  /* 0x0000000003057211 */ /* 0x000fca00078e08ff */
[----:B------:R-:W-:-:S05]  /*0d80*/  IMAD.WIDE R4, R5, R4, c[0x0][0x160] ;  /* 0x0000580005047625 */ /* 0x000fca00078e0204 */
[----:B------:R-:W-:Y:S04]  /*0d90*/  STG.E [R4.64], R15 ;  /* 0x0000000f04007986 */ /* 0x000fe8000c101904 */
[----:B------:R-:W-:Y:S04]  /*0da0*/  STG.E [R4.64+0x4], R13 ;  /* 0x0000040d04007986 */ /* 0x000fe8000c101904 */
[----:B------:R-:W-:Y:S04]  /*0db0*/  STG.E [R4.64+0x40], R12 ;  /* 0x0000400c04007986 */ /* 0x000fe8000c101904 */
[----:B------:R-:W-:Y:S04]  /*0dc0*/  STG.E [R4.64+0x44], R14 ;  /* 0x0000440e04007986 */ /* 0x000fe8000c101904 */
[----:B------:R-:W-:Y:S04]  /*0dd0*/  STG.E [R4.64+0x80], R29 ;  /* 0x0000801d04007986 */ /* 0x000fe8000c101904 */
[----:B------:R-:W-:Y:S04]  /*0de0*/  STG.E [R4.64+0x84], R30 ;  /* 0x0000841e04007986 */ /* 0x000fe8000c101904 */
[----:B------:R-:W-:Y:S04]  /*0df0*/  STG.E [R4.64+0xc0], R32 ;  /* 0x0000c02004007986 */ /* 0x000fe8000c101904 */
[----:B------:R-:W-:Y:S01]  /*0e00*/  STG.E [R4.64+0xc4], R34 ;  /* 0x0000c42204007986 */ /* 0x000fe2000c101904 */
[----:B------:R-:W-:Y:S05]  /*0e10*/  EXIT ;  /* 0x000000000000794d */ /* 0x000fea0003800000 */
.L_x_2:
        /* <DEDUP_REMOVED lines=14> */
.L_x_88:


//--------------------- .text.tvmgen_default_fused_nn_contrib_conv2d_winograd_without_weight_transform_add_nn_relu_kernel --------------------------
	.section	.text.tvmgen_default_fused_nn_contrib_conv2d_winograd_without_weight_transform_add_nn_relu_kernel,"ax",@progbits
	.sectioninfo	@"SHI_REGISTERS=64"
	.align	128
        .global         tvmgen_default_fused_nn_contrib_conv2d_winograd_without_weight_transform_add_nn_relu_kernel
        .type           tvmgen_default_fused_nn_contrib_conv2d_winograd_without_weight_transform_add_nn_relu_kernel,@function
        .size           tvmgen_default_fused_nn_contrib_conv2d_winograd_without_weight_transform_add_nn_relu_kernel,(.L_x_89 - tvmgen_default_fused_nn_contrib_conv2d_winograd_without_weight_transform_add_nn_relu_kernel)
        .other          tvmgen_default_fused_nn_contrib_conv2d_winograd_without_weight_transform_add_nn_relu_kernel,@"STO_CUDA_ENTRY STV_DEFAULT"
tvmgen_default_fused_nn_contrib_conv2d_winograd_without_weight_transform_add_nn_relu_kernel:
.text.tvmgen_default_fused_nn_contrib_conv2d_winograd_without_weight_transform_add_nn_relu_kernel:
[----:B------:R-:W-:Y:S02]  /*0000*/  MOV R1, c[0x0][0x28] ;  /* 0x00000a0000017a02 */ /* 0x000fe40000000f00 */
[----:B------:R-:W0:Y:S01]  /*0010*/  S2R R4, SR_TID.X ;  /* 0x0000000000047919 */ /* 0x000e220000002100 */
[----:B------:R-:W-:Y:S01]  /*0020*/  MOV R31, 0x4 ;  /* 0x00000004001f7802 */ /* 0x000fe20000000f00 */
[----:B------:R-:W-:Y:S02]  /*0030*/  ULDC.64 UR4, c[0x0][0x118] ;  /* 0x0000460000047ab9 */ /* 0x000fe40000000a00 */
[----:B------:R-:W1:Y:S01]  /*0040*/  S2R R17, SR_CTAID.X ;  /* 0x0000000000117919 */ /* 0x000e620000002500 */
[----:B0-----:R-:W-:-:S04]  /*0050*/  SHF.R.S32.HI R6, RZ, 0x1, R4 ;  /* 0x00000001ff067819 */ /* 0x001fc80000011404 */
[C---:B-1----:R-:W-:Y:S02]  /*0060*/  LEA R7, R17.reuse, R6, 0x6 ;  /* 0x0000000611077211 */ /* 0x042fe400078e30ff */
[----:B------:R-:W-:Y:S02]  /*0070*/  LEA R5, R17, R4, 0x1 ;  /* 0x0000000411057211 */ /* 0x000fe400078e08ff */
[----:B------:R-:W-:Y:S01]  /*0080*/  MOV R4, RZ ;  /* 0x000000ff00047202 */ /* 0x000fe20000000f00 */
[----:B------:R-:W-:Y:S01]  /*0090*/  IMAD.HI R0, R7, 0x5397829d, RZ ;  /* 0x5397829d07007827 */ /* 0x000fe200078e02ff */
[----:B------:R-:W-:-:S03]  /*00a0*/  MOV R6, RZ ;  /* 0x000000ff00067202 */ /* 0x000fc60000000f00 */
[----:B------:R-:W-:Y:S01]  /*00b0*/  IMAD.HI R2, R5, -0x6db6db6d, R4 ;  /* 0x9249249305027827 */ /* 0x000fe200078e0204 */
[----:B------:R-:W-:-:S03]  /*00c0*/  SHF.R.U32.HI R3, RZ, 0x1f, R0 ;  /* 0x0000001fff037819 */ /* 0x000fc60000011600 */
[----:B------:R-:W-:Y:S01]  /*00d0*/  IMAD.HI R6, R7, -0x6db6db6d, R6 ;  /* 0x9249249307067827 */ /* 0x000fe200078e0206 */
[----:B------:R-:W-:Y:S02]  /*00e0*/  SHF.R.U32.HI R9, RZ, 0x1f, R2 ;  /* 0x0000001fff097819 */ /* 0x000fe40000011602 */
[----:B------:R-:W-:Y:S02]  /*00f0*/  LEA.HI.SX32 R3, R0, R3, 0x1b ;  /* 0x0000000300037211 */ /* 0x000fe400078fdaff */
[----:B------:R-:W-:Y:S02]  /*0100*/  LEA.HI.SX32 R9, R2, R9, 0x1d ;  /* 0x0000000902097211 */ /* 0x000fe400078feaff */
[----:B------:R-:W-:Y:S01]  /*0110*/  MOV R2, RZ ;  /* 0x000000ff00027202 */ /* 0x000fe20000000f00 */
[----:B------:R-:W-:Y:S02]  /*0120*/  IMAD R3, R3, -0x62, R7 ;  /* 0xffffff9e03037824 */ /* 0x000fe400078e0207 */
[----:B------:R-:W-:Y:S01]  /*0130*/  IMAD R9, R9, -0xe, R5 ;  /* 0xfffffff209097824 */ /* 0x000fe200078e0205 */
[----:B------:R-:W-:Y:S01]  /*0140*/  SHF.R.U32.HI R5, RZ, 0x1f, R6 ;  /* 0x0000001fff057819 */ /* 0x000fe20000011606 */
[----:B------:R-:W-:-:S03]  /*0150*/  IMAD.HI R2, R3, -0x6db6db6d, R2 ;  /* 0x9249249303027827 */ /* 0x000fc600078e0202 */
[----:B------:R-:W-:Y:S02]  /*0160*/  SHF.L.U32 R9, R9, 0x2, RZ ;  /* 0x0000000209097819 */ /* 0x000fe400000006ff */
[----:B------:R-:W-:Y:S02]  /*0170*/  SHF.R.U32.HI R3, RZ, 0x1f, R2 ;  /* 0x0000001fff037819 */ /* 0x000fe40000011602 */
[----:B------:R-:W-:Y:S02]  /*0180*/  IADD3 R0, R9, -0x1, RZ ;  /* 0xffffffff09007810 */ /* 0x000fe40007ffe0ff */
[----:B------:R-:W-:Y:S02]  /*0190*/  LEA.HI R3, R2, R3, RZ, 0x1e ;  /* 0x0000000302037211 */ /* 0x000fe400078ff0ff */
[----:B------:R-:W-:Y:S02]  /*01a0*/  ISETP.GT.U32.AND P3, PT, R0, 0x37, PT ;  /* 0x000000370000780c */ /* 0x000fe40003f64070 */
[----:B------:R-:W-:-:S02]  /*01b0*/  SHF.L.U32 R3, R3, 0x2, RZ ;  /* 0x0000000203037819 */ /* 0x000fc400000006ff */
[----:B------:R-:W-:Y:S02]  /*01c0*/  LEA.HI.SX32 R6, R6, R5, 0x1e ;  /* 0x0000000506067211 */ /* 0x000fe400078ff2ff */
[----:B------:R-:W-:-:S03]  /*01d0*/  IADD3 R10, R3, -0x1, RZ ;  /* 0xffffffff030a7810 */ /* 0x000fc60007ffe0ff */
[----:B------:R-:W-:Y:S01]  /*01e0*/  IMAD R6, R6, 0xe0, R9 ;  /* 0x000000e006067824 */ /* 0x000fe200078e0209 */
[----:B------:R-:W-:-:S03]  /*01f0*/  ISETP.GT.U32.OR P6, PT, R10, 0x37, P3 ;  /* 0x000000370a00780c */ /* 0x000fc60001fc4470 */
[----:B------:R-:W-:-:S10]  /*0200*/  IMAD.WIDE R30, R6, R31, c[0x0][0x168] ;  /* 0x00005a00061e7625 */ /* 0x000fd400078e021f */
[----:B------:R-:W2:Y:S01]  /*0210*/  @!P6 LDG.E.CONSTANT R2, [R30.64+-0xe4] ;  /* 0xffff1c041e02e981 */ /* 0x000ea2000c1e9900 */
[C---:B------:R-:W-:Y:S01]  /*0220*/  IADD3 R0, R9.reuse, 0x1, RZ ;  /* 0x0000000109007810 */ /* 0x040fe20007ffe0ff */
[----:B------:R-:W-:Y:S01]  /*0230*/  CS2R R34, SRZ ;  /* 0x0000000000227805 */ /* 0x000fe2000001ff00 */
[C---:B------:R-:W-:Y:S02]  /*0240*/  ISETP.GT.U32.AND P4, PT, R9.reuse, 0x37, PT ;  /* 0x000000370900780c */ /* 0x040fe40003f84070 */
[----:B------:R-:W-:Y:S02]  /*0250*/  ISETP.GT.U32.AND P5, PT, R0, 0x37, PT ;  /* 0x000000370000780c */ /* 0x000fe40003fa4070 */
[----:B------:R-:W-:Y:S02]  /*0260*/  IADD3 R0, R9, 0x2, RZ ;  /* 0x0000000209007810 */ /* 0x000fe40007ffe0ff */
[----:B------:R-:W-:Y:S02]  /*0270*/  ISETP.GT.U32.OR P1, PT, R10, 0x37, P4 ;  /* 0x000000370a00780c */ /* 0x000fe40002724470 */
[----:B------:R-:W-:-:S02]  /*0280*/  ISETP.GT.U32.AND P0, PT, R0, 0x37, PT ;  /* 0x000000370000780c */ /* 0x000fc40003f04070 */
[----:B------:R-:W-:Y:S02]  /*0290*/  ISETP.GT.U32.OR P2, PT, R10, 0x37, P5 ;  /* 0x000000370a00780c */ /* 0x000fe40002f44470 */
[----:B------:R-:W-:Y:S02]  /*02a0*/  IADD3 R0, R9, 0x3, RZ ;  /* 0x0000000309007810 */ /* 0x000fe40007ffe0ff */
[----:B------:R-:W-:Y:S01]  /*02b0*/  MOV R36, RZ ;  /* 0x000000ff00247202 */ /* 0x000fe20000000f00 */
[----:B------:R-:W-:-:S08]  /*02c0*/  CS2R R32, SRZ ;  /* 0x0000000000207805 */ /* 0x000fd0000001ff00 */
[----:B------:R-:W3:Y:S01]  /*02d0*/  @!P2 LDG.E.CONSTANT R36, [R30.64+-0xdc] ;  /* 0xffff24041e24a981 */ /* 0x000ee2000c1e9900 */
[----:B------:R-:W-:Y:S02]  /*02e0*/  MOV R45, RZ ;  /* 0x000000ff002d7202 */ /* 0x000fe40000000f00 */
[----:B------:R-:W-:Y:S01]  /*02f0*/  MOV R43, RZ ;  /* 0x000000ff002b7202 */ /* 0x000fe20000000f00 */
[----:B------:R-:W-:Y:S01]  /*0300*/  CS2R R28, SRZ ;  /* 0x00000000001c7805 */ /* 0x000fe2000001ff00 */
[----:B------:R-:W-:Y:S01]  /*0310*/  IADD3 R9, R9, 0x4, RZ ;  /* 0x0000000409097810 */ /* 0x000fe20007ffe0ff */
[----:B------:R-:W-:Y:S01]  /*0320*/  CS2R R26, SRZ ;  /* 0x00000000001a7805 */ /* 0x000fe2000001ff00 */
[C---:B------:R-:W-:Y:S02]  /*0330*/  IADD3 R4, R3.reuse, 0x1, RZ ;  /* 0x0000000103047810 */ /* 0x040fe40007ffe0ff */
[----:B------:R-:W-:Y:S01]  /*0340*/  MOV R53, RZ ;  /* 0x000000ff00357202 */ /* 0x000fe20000000f00 */
[----:B------:R-:W-:Y:S01]  /*0350*/  CS2R R24, SRZ ;  /* 0x0000000000187805 */ /* 0x000fe2000001ff00 */
[----:B------:R-:W-:Y:S01]  /*0360*/  CS2R R12, SRZ ;  /* 0x00000000000c7805 */ /* 0x000fe2000001ff00 */
[----:B------:R-:W-:Y:S01]  /*0370*/  CS2R R18, SRZ ;  /* 0x0000000000127805 */ /* 0x000fe2000001ff00 */
[----:B------:R-:W-:-:S02]  /*0380*/  IADD3 R6, R3, 0x2, RZ ;  /* 0x0000000203067810 */ /* 0x000fc40007ffe0ff */
[----:B------:R-:W-:Y:S02]  /*0390*/  MOV R11, RZ ;  /* 0x000000ff000b7202 */ /* 0x000fe40000000f00 */
[----:B------:R-:W-:Y:S01]  /*03a0*/  MOV R16, RZ ;  /* 0x000000ff00107202 */ /* 0x000fe20000000f00 */
[----:B------:R-:W-:Y:S01]  /*03b0*/  CS2R R22, SRZ ;  /* 0x0000000000167805 */ /* 0x000fe2000001ff00 */
[----:B------:R-:W-:Y:S01]  /*03c0*/  CS2R R14, SRZ ;  /* 0x00000000000e7805 */ /* 0x000fe2000001ff00 */
[----:B------:R-:W-:Y:S01]  /*03d0*/  IADD3 R8, R3, 0x3, RZ ;  /* 0x0000000303087810 */ /* 0x000fe20007ffe0ff */
[----:B------:R-:W-:Y:S01]  /*03e0*/  CS2R R20, SRZ ;  /* 0x0000000000147805 */ /* 0x000fe2000001ff00 */
[----:B------:R-:W-:Y:S01]  /*03f0*/  MOV R7, RZ ;  /* 0x000000ff00077202 */ /* 0x000fe20000000f00 */
[----:B--2---:R-:W-:Y:S01]  /*0400*/  @!P6 FADD R35, RZ, R2 ;  /* 0x00000002ff23e221 */ /* 0x004fe20000000000 */
[----:B------:R-:W-:Y:S02]  /*0410*/  MOV R2, RZ ;  /* 0x000000ff00027202 */ /* 0x000fe40000000f00 */
[----:B------:R-:W-:-:S04]  /*0420*/  ISETP.GT.U32.OR P6, PT, R10, 0x37, P0 ;  /* 0x000000370a00780c */ /* 0x000fc800007c4470 */
[----:B------:R-:W2:Y:S01]  /*0430*/  @!P1 LDG.E.CONSTANT R2, [R30.64+-0xe0] ;  /* 0xffff20041e029981 */ /* 0x000ea2000c1e9900 */
[----:B------:R-:W-:-:S04]  /*0440*/  ISETP.GT.U32.AND P1, PT, R0, 0x37, PT ;  /* 0x000000370000780c */ /* 0x000fc80003f24070 */
[----:B------:R-:W-:-:S04]  /*0450*/  ISETP.GT.U32.OR P2, PT, R10, 0x37, P1 ;  /* 0x000000370a00780c */ /* 0x000fc80000f44470 */
[----:B------:R-:W4:Y:S01]  /*0460*/  @!P6 LDG.E.CONSTANT R34, [R30.64+-0xd8] ;  /* 0xffff28041e22e981 */ /* 0x000f22000c1e9900 */
[----:B------:R-:W-:Y:S02]  /*0470*/  ISETP.GT.U32.OR P6, PT, R3, 0x37, P3 ;  /* 0x000000370300780c */ /* 0x000fe40001fc4470 */
[----:B------:R-:W-:-:S06]  /*0480*/  MOV R0, RZ ;  /* 0x000000ff00007202 */ /* 0x000fcc0000000f00 */
[----:B------:R0:W5:Y:S01]  /*0490*/  @!P2 LDG.E.CONSTANT R33, [R30.64+-0xd4] ;  /* 0xffff2c041e21a981 */ /* 0x000162000c1e9900 */
[----:B------:R-:W-:-:S04]  /*04a0*/  ISETP.GT.U32.OR P2, PT, R3, 0x37, P4 ;  /* 0x000000370300780c */ /* 0x000fc80002744470 */
[----:B------:R-:W4:Y:S01]  /*04b0*/  @!P6 LDG.E.CONSTANT R0, [R30.64+-0x4] ;  /* 0xfffffc041e00e981 */ /* 0x000f22000c1e9900 */
[----:B------:R-:W-:-:S08]  /*04c0*/  ISETP.GT.U32.OR P6, PT, R3, 0x37, P5 ;  /* 0x000000370300780c */ /* 0x000fd00002fc4470 */
[----:B------:R0:W4:Y:S01]  /*04d0*/  @!P2 LDG.E.CONSTANT R45, [R30.64] ;  /* 0x000000041e2da981 */ /* 0x000122000c1e9900 */
[----:B------:R-:W-:-:S04]  /*04e0*/  ISETP.GT.U32.OR P2, PT, R3, 0x37, P0 ;  /* 0x000000370300780c */ /* 0x000fc80000744470 */
[----:B------:R0:W4:Y:S01]  /*04f0*/  @!P6 LDG.E.CONSTANT R43, [R30.64+0x4] ;  /* 0x000004041e2be981 */ /* 0x000122000c1e9900 */
[----:B------:R-:W-:-:S08]  /*0500*/  ISETP.GT.U32.OR P6, PT, R3, 0x37, P1 ;  /* 0x000000370300780c */ /* 0x000fd00000fc4470 */
[----:B------:R0:W5:Y:S01]  /*0510*/  @!P2 LDG.E.CONSTANT R32, [R30.64+0x8] ;  /* 0x000008041e20a981 */ /* 0x000162000c1e9900 */
[----:B------:R-:W-:-:S04]  /*0520*/  ISETP.GT.U32.AND P2, PT, R9, 0x37, PT ;  /* 0x000000370900780c */ /* 0x000fc80003f44070 */
[----:B------:R0:W5:Y:S01]  /*0530*/  @!P6 LDG.E.CONSTANT R29, [R30.64+0xc] ;  /* 0x00000c041e1de981 */ /* 0x000162000c1e9900 */
[----:B------:R-:W-:-:S13]  /*0540*/  ISETP.GT.U32.OR P6, PT, R3, 0x37, P2 ;  /* 0x000000370300780c */ /* 0x000fda00017c4470 */
        /* <DEDUP_REMOVED lines=27> */
[----:B------:R-:W-:Y:S02]  /*0700*/  ISETP.GT.U32.OR P6, PT, R8, 0x37, P0 ;  /* 0x000000370800780c */ /* 0x000fe400007c4470 */
[----:B------:R-:W-:-:S11]  /*0710*/  MOV R5, RZ ;  /* 0x000000ff00057202 */ /* 0x000fd60000000f00 */
[----:B------:R0:W5:Y:S01]  /*0720*/  @!P6 LDG.E.CONSTANT R19, [R30.64+0x2a8] ;  /* 0x0002a8041e13e981 */ /* 0x000162000c1e9900 */
[----:B------:R-:W-:-:S13]  /*0730*/  ISETP.GT.U32.OR P6, PT, R8, 0x37, P1 ;  /* 0x000000370800780c */ /* 0x000fda0000fc4470 */
[----:B------:R0:W5:Y:S01]  /*0740*/  @!P6 LDG.E.CONSTANT R5, [R30.64+0x2ac] ;  /* 0x0002ac041e05e981 */ /* 0x000162000c1e9900 */
[----:B------:R-:W-:-:S13]  /*0750*/  ISETP.GT.U32.OR P6, PT, R10, 0x37, P2 ;  /* 0x000000370a00780c */ /* 0x000fda00017c4470 */
[----:B------:R0:W5:Y:S01]  /*0760*/  @!P6 LDG.E.CONSTANT R27, [R30.64+-0xd0] ;  /* 0xffff30041e1be981 */ /* 0x000162000c1e9900 */
[----:B------:R-:W-:-:S13]  /*0770*/  ISETP.GT.U32.OR P6, PT, R4, 0x37, P2 ;  /* 0x000000370400780c */ /* 0x000fda00017c4470 */
[----:B------:R0:W5:Y:S01]  /*0780*/  @!P6 LDG.E.CONSTANT R23, [R30.64+0xf0] ;  /* 0x0000f0041e17e981 */ /* 0x000162000c1e9900 */
[----:B------:R-:W-:Y:S02]  /*0790*/  ISETP.GT.U32.OR P6, PT, R6, 0x37, P2 ;  /* 0x000000370600780c */ /* 0x000fe400017c4470 */
[----:B------:R-:W-:Y:S01]  /*07a0*/  IADD3 R3, R3, 0x4, RZ ;  /* 0x0000000403037810 */ /* 0x000fe20007ffe0ff */
[----:B---3--:R-:W-:Y:S01]  /*07b0*/  FADD R38, R36, R36 ;  /* 0x0000002424267221 */ /* 0x008fe20000000000 */
[----:B--2---:R-:W-:Y:S02]  /*07c0*/  FFMA R35, R2, -1.5, R35 ;  /* 0xbfc0000002237823 */ /* 0x004fe40000000023 */
[C---:B------:R-:W-:Y:S02]  /*07d0*/  ISETP.GT.U32.OR P3, PT, R3.reuse, 0x37, P3 ;  /* 0x000000370300780c */ /* 0x040fe40001f64470 */
[C---:B------:R-:W-:Y:S02]  /*07e0*/  ISETP.GT.U32.OR P4, PT, R3.reuse, 0x37, P4 ;  /* 0x000000370300780c */ /* 0x040fe40002784470 */
[----:B------:R-:W-:-:S03]  /*07f0*/  ISETP.GT.U32.OR P5, PT, R3, 0x37, P5 ;  /* 0x000000370300780c */ /* 0x000fc60002fa4470 */
[----:B------:R0:W2:Y:S01]  /*0800*/  @!P6 LDG.E.CONSTANT R15, [R30.64+0x1d0] ;  /* 0x0001d0041e0fe981 */ /* 0x0000a2000c1e9900 */
[----:B------:R-:W-:Y:S02]  /*0810*/  ISETP.GT.U32.OR P6, PT, R8, 0x37, P2 ;  /* 0x000000370800780c */ /* 0x000fe400017c4470 */
[C---:B------:R-:W-:Y:S02]  /*0820*/  ISETP.GT.U32.OR P0, PT, R3.reuse, 0x37, P0 ;  /* 0x000000370300780c */ /* 0x040fe40000704470 */
[C---:B------:R-:W-:Y:S02]  /*0830*/  ISETP.GT.U32.OR P1, PT, R3.reuse, 0x37, P1 ;  /* 0x000000370300780c */ /* 0x040fe40000f24470 */
[----:B------:R-:W-:Y:S01]  /*0840*/  ISETP.GT.U32.OR P2, PT, R3, 0x37, P2 ;  /* 0x000000370300780c */ /* 0x000fe20001744470 */
[----:B------:R-:W-:Y:S01]  /*0850*/  FADD R35, R35, -R38 ;  /* 0x8000002623237221 */ /* 0x000fe20000000000 */
[C-C-:B------:R-:W-:Y:S01]  /*0860*/  FADD R38, R2.reuse, R2.reuse ;  /* 0x0000000202267221 */ /* 0x140fe20000000000 */
[--C-:B------:R-:W-:Y:S01]  /*0870*/  FADD R39, RZ, -R2.reuse ;  /* 0x80000002ff277221 */ /* 0x100fe20000000000 */
[----:B------:R-:W-:Y:S01]  /*0880*/  FFMA R49, R2, 0.5, RZ ;  /* 0x3f00000002317823 */ /* 0x000fe200000000ff */
[----:B------:R-:W-:Y:S01]  /*0890*/  FADD R37, RZ, R2 ;  /* 0x00000002ff257221 */ /* 0x000fe20000000000 */
[----:B------:R-:W-:Y:S01]  /*08a0*/  MOV R10, RZ ;  /* 0x000000ff000a7202 */ /* 0x000fe20000000f00 */
[----:B------:R-:W-:Y:S01]  /*08b0*/  CS2R R8, SRZ ;  /* 0x0000000000087805 */ /* 0x000fe2000001ff00 */
[----:B------:R-:W-:Y:S01]  /*08c0*/  MOV R6, RZ ;  /* 0x000000ff00067202 */ /* 0x000fe20000000f00 */
[----:B------:R0:W3:Y:S01]  /*08d0*/  @!P6 LDG.E.CONSTANT R13, [R30.64+0x2b0] ;  /* 0x0002b0041e0de981 */ /* 0x0000e2000c1e9900 */
[----:B------:R-:W-:-:S02]  /*08e0*/  MOV R4, RZ ;  /* 0x000000ff00047202 */ /* 0x000fc40000000f00 */
[----:B------:R-:W-:Y:S01]  /*08f0*/  MOV R3, RZ ;  /* 0x000000ff00037202 */ /* 0x000fe20000000f00 */
[----:B------:R-:W-:Y:S01]  /*0900*/  FADD R47, RZ, -R38 ;  /* 0x80000026ff2f7221 */ /* 0x000fe20000000000 */
[C---:B------:R-:W-:Y:S01]  /*0910*/  FFMA R41, R36.reuse, 0.5, R39 ;  /* 0x3f00000024297823 */ /* 0x040fe20000000027 */
[----:B------:R-:W-:Y:S01]  /*0920*/  FADD R49, R49, -R36 ;  /* 0x8000002431317221 */ /* 0x000fe20000000000 */
[C-C-:B------:R-:W-:Y:S01]  /*0930*/  FFMA R39, R36.reuse, -2.5, R37.reuse ;  /* 0xc020000024277823 */ /* 0x140fe20000000025 */
[----:B------:R-:W-:Y:S01]  /*0940*/  FFMA R37, R36, -1.5, R37 ;  /* 0xbfc0000024257823 */ /* 0x000fe20000000025 */
[C---:B----4-:R-:W-:Y:S01]  /*0950*/  FADD R2, R34.reuse, R34 ;  /* 0x0000002222027221 */ /* 0x050fe20000000000 */
[----:B------:R0:W4:Y:S01]  /*0960*/  @!P4 LDG.E.CONSTANT R10, [R30.64+0x380] ;  /* 0x000380041e0ac981 */ /* 0x000122000c1e9900 */
[----:B------:R-:W-:Y:S01]  /*0970*/  FADD R47, R47, -R36 ;  /* 0x800000242f2f7221 */ /* 0x000fe20000000000 */
[C---:B------:R-:W-:Y:S01]  /*0980*/  FFMA R40, R34.reuse, 2.5, R41 ;  /* 0x4020000022287823 */ /* 0x040fe20000000029 */
[----:B------:R-:W-:Y:S01]  /*0990*/  FFMA R36, R34, -0.5, R49 ;  /* 0xbf00000022247823 */ /* 0x000fe20000000031 */
[----:B------:R0:W2:Y:S01]  /*09a0*/  @!P3 LDG.E.CONSTANT R6, [R30.64+0x37c] ;  /* 0x00037c041e06b981 */ /* 0x0000a2000c1e9900 */
[----:B------:R-:W-:-:S03]  /*09b0*/  FADD R52, -R2, R37 ;  /* 0x0000002502347221 */ /* 0x000fc60000000100 */
[----:B------:R0:W2:Y:S04]  /*09c0*/  @!P0 LDG.E.CONSTANT R8, [R30.64+0x388] ;  /* 0x000388041e088981 */ /* 0x0000a8000c1e9900 */
[----:B------:R0:W2:Y:S04]  /*09d0*/  @!P5 LDG.E.CONSTANT R9, [R30.64+0x384] ;  /* 0x000384041e09d981 */ /* 0x0000a8000c1e9900 */
[----:B------:R0:W2:Y:S04]  /*09e0*/  @!P1 LDG.E.CONSTANT R4, [R30.64+0x38c] ;  /* 0x00038c041e049981 */ /* 0x0000a8000c1e9900 */
[----:B------:R0:W2:Y:S01]  /*09f0*/  @!P2 LDG.E.CONSTANT R3, [R30.64+0x390] ;  /* 0x000390041e03a981 */ /* 0x0000a2000c1e9900 */
[----:B------:R-:W-:Y:S01]  /*0a00*/  FADD R2, R47, R2 ;  /* 0x000000022f027221 */ /* 0x000fe20000000000 */
[----:B------:R-:W-:Y:S01]  /*0a10*/  FFMA R37, R0, 0.5, RZ ;  /* 0x3f00000000257823 */ /* 0x000fe200000000ff */
[C---:B0-----:R-:W-:Y:S01]  /*0a20*/  FFMA R30, R34.reuse, 0.5, R39 ;  /* 0x3f000000221e7823 */ /* 0x041fe20000000027 */
[----:B------:R-:W-:Y:S01]  /*0a30*/  FFMA R34, R34, 1.5, R35 ;  /* 0x3fc0000022227823 */ /* 0x000fe20000000023 */
[----:B-----5:R-:W-:-:S03]  /*0a40*/  FADD R48, R2, R33 ;  /* 0x0000002102307221 */ /* 0x020fc60000000000 */
[--C-:B------:R-:W-:Y:S01]  /*0a50*/  FADD R35, R34, R33.reuse ;  /* 0x0000002122237221 */ /* 0x100fe20000000000 */
[----:B------:R-:W-:Y:S01]  /*0a60*/  FMUL R2, R45, 0.5 ;  /* 0x3f0000002d027820 */ /* 0x000fe20000400000 */
[--C-:B------:R-:W-:Y:S01]  /*0a70*/  FADD R30, R30, R33.reuse ;  /* 0x000000211e1e7221 */ /* 0x100fe20000000000 */
[--C-:B------:R-:W-:Y:S01]  /*0a80*/  FADD R40, R40, R33.reuse ;  /* 0x0000002128287221 */ /* 0x100fe20000000000 */
[----:B------:R-:W-:Y:S01]  /*0a90*/  FADD R39, R36, R33 ;  /* 0x0000002124277221 */ /* 0x000fe20000000000 */
[----:B------:R-:W-:Y:S01]  /*0aa0*/  FFMA R52, R33, 1.5, R52 ;  /* 0x3fc0000021347823 */ /* 0x000fe20000000034 */
[----:B------:R-:W-:Y:S01]  /*0ab0*/  FMUL R50, R45, -1.5 ;  /* 0xbfc000002d327820 */ /* 0x000fe20000400000 */
[----:B------:R-:W-:Y:S01]  /*0ac0*/  FFMA R35, R0, -1.5, R35 ;  /* 0xbfc0000000237823 */ /* 0x000fe20000000023 */
[C---:B------:R-:W-:Y:S01]  /*0ad0*/  FMUL R31, R43.reuse, -1.5 ;  /* 0xbfc000002b1f7820 */ /* 0x040fe20000400000 */
[----:B------:R-:W-:Y:S01]  /*0ae0*/  FMUL R33, R43, 0.5 ;  /* 0x3f0000002b217820 */ /* 0x000fe20000400000 */
[----:B------:R-:W-:Y:S01]  /*0af0*/  FFMA R49, R2, -1.5, R37 ;  /* 0xbfc0000002317823 */ /* 0x000fe20000000025 */
[C---:B------:R-:W-:Y:S01]  /*0b00*/  FADD R37, R50.reuse, R50 ;  /* 0x0000003232257221 */ /* 0x040fe20000000000 */
[C---:B------:R-:W-:Y:S01]  /*0b10*/  FFMA R35, R50.reuse, -1.5, R35 ;  /* 0xbfc0000032237823 */ /* 0x040fe20000000023 */
[----:B------:R-:W-:Y:S01]  /*0b20*/  FADD R34, R31, R31 ;  /* 0x0000001f1f227221 */ /* 0x000fe20000000000 */
[----:B------:R-:W-:Y:S01]  /*0b30*/  FADD R36, R33, R33 ;  /* 0x0000002121247221 */ /* 0x000fe20000000000 */
[----:B------:R-:W-:Y:S01]  /*0b40*/  FFMA R50, R50, 0.5, R39 ;  /* 0x3f00000032327823 */ /* 0x000fe20000000027 */
[----:B------:R-:W-:Y:S01]  /*0b50*/  FADD R46, RZ, R45 ;  /* 0x0000002dff2e7221 */ /* 0x000fe20000000000 */
[----:B------:R-:W-:Y:S01]  /*0b60*/  FADD R39, R2, R2 ;  /* 0x0000000202277221 */ /* 0x000fe20000000000 */
[----:B------:R-:W-:Y:S01]  /*0b70*/  FADD R48, R48, -R37 ;  /* 0x8000002530307221 */ /* 0x000fe20000000000 */
[----:B------:R-:W-:Y:S01]  /*0b80*/  FADD R49, R49, -R36 ;  /* 0x8000002431317221 */ /* 0x000fe20000000000 */
[----:B------:R-:W-:Y:S01]  /*0b90*/  FADD R35, R35, -R34 ;  /* 0x8000002223237221 */ /* 0x000fe20000000000 */
[----:B------:R-:W-:Y:S01]  /*0ba0*/  FMUL R44, R32, 0.5 ;  /* 0x3f000000202c7820 */ /* 0x000fe20000400000 */
[----:B------:R-:W-:Y:S01]  /*0bb0*/  FADD R38, RZ, -R2 ;  /* 0x80000002ff267221 */ /* 0x000fe20000000000 */
[----:B------:R-:W-:Y:S01]  /*0bc0*/  FFMA R37, R43, -2.5, R46 ;  /* 0xc02000002b257823 */ /* 0x000fe2000000002e */
[----:B------:R-:W-:Y:S01]  /*0bd0*/  FADD R36, RZ, -R45 ;  /* 0x8000002dff247221 */ /* 0x000fe20000000000 */
[----:B------:R-:W-:Y:S01]  /*0be0*/  FADD R34, RZ, R2 ;  /* 0x00000002ff227221 */ /* 0x000fe20000000000 */
[----:B------:R-:W-:Y:S01]  /*0bf0*/  FFMA R54, R2, 0.5, RZ ;  /* 0x3f00000002367823 */ /* 0x000fe200000000ff */
[----:B------:R-:W-:Y:S01]  /*0c00*/  FADD R42, RZ, -R39 ;  /* 0x80000027ff2a7221 */ /* 0x000fe20000000000 */
[--C-:B------:R-:W-:Y:S01]  /*0c10*/  FADD R41, R38, R43.reuse ;  /* 0x0000002b26297221 */ /* 0x100fe20000000000 */
[----:B------:R-:W-:Y:S01]  /*0c20*/  FADD R60, R37, R44 ;  /* 0x0000002c253c7221 */ /* 0x000fe20000000000 */
[----:B------:R-:W-:Y:S01]  /*0c30*/  FFMA R57, R43, 2.5, R36 ;  /* 0x402000002b397823 */ /* 0x000fe20000000024 */
[----:B------:R-:W-:Y:S01]  /*0c40*/  FADD R2, R44, R44 ;  /* 0x0000002c2c027221 */ /* 0x000fe20000000000 */
[C---:B------:R-:W-:Y:S01]  /*0c50*/  FFMA R51, R33.reuse, 0.5, R38 ;  /* 0x3f00000021337823 */ /* 0x040fe20000000026 */
[C---:B------:R-:W-:Y:S01]  /*0c60*/  FADD R39, -R33.reuse, R54 ;  /* 0x0000003621277221 */ /* 0x040fe20000000100 */
[----:B------:R-:W-:Y:S01]  /*0c70*/  FADD R59, R34, -R43 ;  /* 0x8000002b223b7221 */ /* 0x000fe20000000000 */
[C-C-:B------:R-:W-:Y:S01]  /*0c80*/  FFMA R47, R33.reuse, -2.5, R34.reuse ;  /* 0xc0200000212f7823 */ /* 0x140fe20000000022 */
[C---:B------:R-:W-:Y:S01]  /*0c90*/  FFMA R55, R33.reuse, -1.5, R34 ;  /* 0xbfc0000021377823 */ /* 0x040fe20000000022 */
[----:B------:R-:W-:Y:S01]  /*0ca0*/  FADD R37, -R33, R42 ;  /* 0x0000002a21257221 */ /* 0x000fe20000000100 */
[C---:B------:R-:W-:Y:S01]  /*0cb0*/  FADD R38, R44.reuse, R41 ;  /* 0x000000292c267221 */ /* 0x040fe20000000000 */
[C---:B------:R-:W-:Y:S01]  /*0cc0*/  FADD R34, -R44.reuse, R57 ;  /* 0x000000392c227221 */ /* 0x040fe20000000100 */
[C---:B------:R-:W-:Y:S01]  /*0cd0*/  FFMA R49, R44.reuse, 1.5, R49 ;  /* 0x3fc000002c317823 */ /* 0x040fe20000000031 */
[C---:B------:R-:W-:Y:S01]  /*0ce0*/  FADD R59, -R44.reuse, R59 ;  /* 0x0000003b2c3b7221 */ /* 0x040fe20000000100 */
[C---:B------:R-:W-:Y:S01]  /*0cf0*/  FFMA R41, R44.reuse, 2.5, R51 ;  /* 0x402000002c297823 */ /* 0x040fe20000000033 */
[----:B------:R-:W-:Y:S01]  /*0d00*/  FFMA R42, R44, 0.5, R47 ;  /* 0x3f0000002c2a7823 */ /* 0x000fe2000000002f */
[----:B------:R-:W-:Y:S01]  /*0d10*/  FADD R55, -R2, R55 ;  /* 0x0000003702377221 */ /* 0x000fe20000000100 */
[----:B------:R-:W-:Y:S01]  /*0d20*/  FFMA R40, R45, 1.5, R40 ;  /* 0x3fc000002d287823 */ /* 0x000fe20000000028 */
[----:B------:R-:W-:Y:S01]  /*0d30*/  FFMA R44, R44, -0.5, R39 ;  /* 0xbf0000002c2c7823 */ /* 0x000fe20000000027 */
[----:B------:R-:W-:Y:S01]  /*0d40*/  FFMA R39, R43, 1.5, R50 ;  /* 0x3fc000002b277823 */ /* 0x000fe20000000032 */
[----:B------:R-:W-:Y:S01]  /*0d50*/  FFMA R30, R45, -1.5, R30 ;  /* 0xbfc000002d1e7823 */ /* 0x000fe2000000001e */
[C---:B------:R-:W-:Y:S01]  /*0d60*/  FFMA R48, R43.reuse, 1.5, R48 ;  /* 0x3fc000002b307823 */ /* 0x040fe20000000030 */
[----:B------:R-:W-:Y:S01]  /*0d70*/  FFMA R61, R43, 1.5, R36 ;  /* 0x3fc000002b3d7823 */ /* 0x000fe20000000024 */
[--C-:B------:R-:W-:Y:S01]  /*0d80*/  FADD R60, R60, R29.reuse ;  /* 0x0000001d3c3c7221 */ /* 0x100fe20000000000 */
[--C-:B------:R-:W-:Y:S01]  /*0d90*/  FADD R34, R34, -R29.reuse ;  /* 0x8000001d22227221 */ /* 0x100fe20000000000 */
[--C-:B------:R-:W-:Y:S01]  /*0da0*/  FADD R59, R59, R29.reuse ;  /* 0x0000001d3b3b7221 */ /* 0x100fe20000000000 */
[----:B------:R-:W-:Y:S01]  /*0db0*/  FADD R38, R38, -R29 ;  /* 0x8000001d26267221 */ /* 0x000fe20000000000 */
[----:B------:R-:W-:Y:S01]  /*0dc0*/  FADD R54, R52, R27 ;  /* 0x0000001b34367221 */ /* 0x000fe20000000000 */
[----:B------:R-:W-:Y:S01]  /*0dd0*/  FADD R52, R37, R2 ;  /* 0x0000000225347221 */ /* 0x000fe20000000000 */
[----:B------:R-:W-:-:S02]  /*0de0*/  FMUL R2, R32, -1.5 ;  /* 0xbfc0000020027820 */ /* 0x000fc40000400000 */
[----:B------:R-:W-:Y:S01]  /*0df0*/  FFMA R54, R45, -1.5, R54 ;  /* 0xbfc000002d367823 */ /* 0x000fe20000000036 */
[C---:B------:R-:W-:Y:S01]  /*0e00*/  FFMA R37, R31.reuse, 0.5, R40 ;  /* 0x3f0000001f257823 */ /* 0x040fe20000000028 */
[C---:B------:R-:W-:Y:S02]  /*0e10*/  FADD R51, R2.reuse, R2 ;  /* 0x0000000202337221 */ /* 0x040fe40000000000 */
[----:B------:R-:W-:Y:S01]  /*0e20*/  FFMA R40, R31, -1.5, R54 ;  /* 0xbfc000001f287823 */ /* 0x000fe20000000036 */
[----:B------:R-:W-:Y:S01]  /*0e30*/  FFMA R54, R2, -0.5, R39 ;  /* 0xbf00000002367823 */ /* 0x000fe20000000027 */
[----:B------:R-:W-:Y:S01]  /*0e40*/  FADD R39, R45, R45 ;  /* 0x0000002d2d277221 */ /* 0x000fe20000000000 */
[----:B------:R-:W-:Y:S01]  /*0e50*/  FFMA R27, R31, -2.5, R30 ;  /* 0xc02000001f1b7823 */ /* 0x000fe2000000001e */
[----:B------:R-:W-:Y:S01]  /*0e60*/  FADD R56, R48, R51 ;  /* 0x0000003330387221 */ /* 0x000fe20000000000 */
[----:B------:R-:W-:Y:S01]  /*0e70*/  FADD R51, -R51, R40 ;  /* 0x0000002833337221 */ /* 0x000fe20000000100 */
[--C-:B------:R-:W-:Y:S01]  /*0e80*/  FADD R40, RZ, -R39.reuse ;  /* 0x80000027ff287221 */ /* 0x100fe20000000000 */
[----:B------:R-:W-:Y:S01]  /*0e90*/  FADD R39, RZ, R39 ;  /* 0x00000027ff277221 */ /* 0x000fe20000000000 */
[C---:B------:R-:W-:Y:S01]  /*0ea0*/  FFMA R30, R2.reuse, 0.5, R27 ;  /* 0x3f000000021e7823 */ /* 0x040fe2000000001b */
[C---:B------:R-:W-:Y:S01]  /*0eb0*/  FFMA R31, R2.reuse, 2.5, R37 ;  /* 0x40200000021f7823 */ /* 0x040fe20000000025 */
[----:B------:R-:W-:Y:S01]  /*0ec0*/  FFMA R27, R2, 1.5, R35 ;  /* 0x3fc00000021b7823 */ /* 0x000fe20000000023 */
[----:B------:R-:W-:Y:S01]  /*0ed0*/  FADD R2, R32, R32 ;  /* 0x0000002020027221 */ /* 0x000fe20000000000 */
[----:B------:R-:W-:Y:S01]  /*0ee0*/  FFMA R35, R43, -1.5, R46 ;  /* 0xbfc000002b237823 */ /* 0x000fe2000000002e */
[--C-:B------:R-:W-:Y:S01]  /*0ef0*/  FADD R47, R40, -R43.reuse ;  /* 0x8000002b282f7221 */ /* 0x100fe20000000000 */
[----:B------:R-:W-:Y:S01]  /*0f00*/  FADD R57, R39, R43 ;  /* 0x0000002b27397221 */ /* 0x000fe20000000000 */
[----:B------:R-:W-:Y:S01]  /*0f10*/  FADD R37, R46, -R33 ;  /* 0x800000212e257221 */ /* 0x000fe20000000000 */
[----:B------:R-:W-:Y:S01]  /*0f20*/  FADD R33, R33, R36 ;  /* 0x0000002421217221 */ /* 0x000fe20000000000 */
[C---:B------:R-:W-:Y:S01]  /*0f30*/  FADD R46, -R2.reuse, R35 ;  /* 0x00000023022e7221 */ /* 0x040fe20000000100 */
[C---:B------:R-:W-:Y:S01]  /*0f40*/  FADD R35, R2.reuse, R61 ;  /* 0x0000003d02237221 */ /* 0x040fe20000000000 */
[----:B------:R-:W-:Y:S01]  /*0f50*/  FADD R50, R47, R2 ;  /* 0x000000022f327221 */ /* 0x000fe20000000000 */
[----:B------:R-:W-:Y:S01]  /*0f60*/  FADD R36, -R2, R57 ;  /* 0x0000003902247221 */ /* 0x000fe20000000100 */
[--C-:B------:R-:W-:Y:S01]  /*0f70*/  FADD R2, RZ, R0.reuse ;  /* 0x00000000ff027221 */ /* 0x100fe20000000000 */
[--C-:B------:R-:W-:Y:S01]  /*0f80*/  FADD R48, RZ, -R0.reuse ;  /* 0x80000000ff307221 */ /* 0x100fe20000000000 */
[----:B------:R-:W-:Y:S01]  /*0f90*/  FADD R47, R0, R0 ;  /* 0x00000000002f7221 */ /* 0x000fe20000000000 */
[C---:B------:R-:W-:Y:S01]  /*0fa0*/  FMUL R0, R45.reuse, -2 ;  /* 0xc00000002d007820 */ /* 0x040fe20000400000 */
[C---:B------:R-:W-:Y:S01]  /*0fb0*/  FFMA R57, R45.reuse, -1.5, R2 ;  /* 0xbfc000002d397823 */ /* 0x040fe20000000002 */
[----:B------:R-:W-:Y:S01]  /*0fc0*/  FFMA R2, R45, 1.5, R48 ;  /* 0x3fc000002d027823 */ /* 0x000fe20000000030 */
[----:B------:R-:W-:Y:S01]  /*0fd0*/  FADD R45, RZ, -R47 ;  /* 0x8000002fff2d7221 */ /* 0x000fe20000000000 */
[----:B------:R-:W-:-:S03]  /*0fe0*/  FMUL R47, R43, -2 ;  /* 0xc00000002b2f7820 */ /* 0x000fc60000400000 */
[C---:B------:R-:W-:Y:S01]  /*0ff0*/  FFMA R45, R0.reuse, -1.5, R45 ;  /* 0xbfc00000002d7823 */ /* 0x040fe2000000002d */
[----:B------:R-:W-:Y:S01]  /*1000*/  FADD R48, R47, R47 ;  /* 0x0000002f2f307221 */ /* 0x000fe20000000000 */
[----:B------:R-:W-:-:S03]  /*1010*/  FADD R58, R0, R0 ;  /* 0x00000000003a7221 */ /* 0x000fc60000000000 */
[----:B------:R-:W-:Y:S01]  /*1020*/  FADD R48, R45, -R48 ;  /* 0x800000302d307221 */ /* 0x000fe20000000000 */
[----:B------:R-:W-:Y:S01]  /*1030*/  FADD R45, R43, R43 ;  /* 0x0000002b2b2d7221 */ /* 0x000fe20000000000 */
[----:B------:R-:W-:Y:S01]  /*1040*/  FADD R58, RZ, -R58 ;  /* 0x8000003aff3a7221 */ /* 0x000fe20000000000 */
[----:B------:R-:W-:Y:S02]  /*1050*/  FFMA R61, R0, 0.5, RZ ;  /* 0x3f000000003d7823 */ /* 0x000fe400000000ff */
[----:B------:R-:W-:Y:S01]  /*1060*/  FADD R43, R45, R2 ;  /* 0x000000022d2b7221 */ /* 0x000fe20000000000 */
[----:B------:R-:W-:Y:S01]  /*1070*/  FADD R57, R57, -R45 ;  /* 0x8000002d39397221 */ /* 0x000fe20000000000 */
[----:B------:R-:W-:Y:S01]  /*1080*/  FADD R0, R45, R58 ;  /* 0x0000003a2d007221 */ /* 0x000fe20000000000 */
[C---:B------:R-:W-:Y:S01]  /*1090*/  FFMA R58, R32.reuse, 2.5, R33 ;  /* 0x40200000203a7823 */ /* 0x040fe20000000021 */
[C---:B------:R-:W-:Y:S01]  /*10a0*/  FFMA R2, R32.reuse, -1.5, R43 ;  /* 0xbfc0000020027823 */ /* 0x040fe2000000002b */
[C---:B------:R-:W-:Y:S01]  /*10b0*/  FFMA R37, R32.reuse, -2.5, R37 ;  /* 0xc020000020257823 */ /* 0x040fe20000000025 */
[C---:B------:R-:W-:Y:S01]  /*10c0*/  FFMA R33, R32.reuse, 1.5, R57 ;  /* 0x3fc0000020217823 */ /* 0x040fe20000000039 */
[----:B------:R-:W-:Y:S01]  /*10d0*/  FMUL R43, R32, -2 ;  /* 0xc0000000202b7820 */ /* 0x000fe20000400000 */
[--C-:B------:R-:W-:Y:S01]  /*10e0*/  FFMA R32, R47, -2.5, R40.reuse ;  /* 0xc02000002f207823 */ /* 0x100fe20000000028 */
[----:B------:R-:W-:Y:S01]  /*10f0*/  FADD R45, R45, R61 ;  /* 0x0000003d2d2d7221 */ /* 0x000fe20000000000 */
[C---:B------:R-:W-:Y:S01]  /*1100*/  FFMA R39, R47.reuse, 0.5, R39 ;  /* 0x3f0000002f277823 */ /* 0x040fe20000000027 */
[----:B------:R-:W-:Y:S01]  /*1110*/  FFMA R61, R47, -1.5, R40 ;  /* 0xbfc000002f3d7823 */ /* 0x000fe20000000028 */
[C---:B------:R-:W-:Y:S01]  /*1120*/  FFMA R40, R43.reuse, 0.5, R32 ;  /* 0x3f0000002b287823 */ /* 0x040fe20000000020 */
[C---:B------:R-:W-:Y:S01]  /*1130*/  FFMA R32, R43.reuse, -0.5, R45 ;  /* 0xbf0000002b207823 */ /* 0x040fe2000000002d */
[C---:B------:R-:W-:Y:S01]  /*1140*/  FFMA R39, R43.reuse, 2.5, R39 ;  /* 0x402000002b277823 */ /* 0x040fe20000000027 */
[C---:B------:R-:W-:Y:S01]  /*1150*/  FFMA R48, R43.reuse, 1.5, R48 ;  /* 0x3fc000002b307823 */ /* 0x040fe20000000030 */
[----:B------:R-:W-:-:S04]  /*1160*/  FADD R43, R43, R43 ;  /* 0x0000002b2b2b7221 */ /* 0x000fc80000000000 */
[----:B------:R-:W-:Y:S01]  /*1170*/  FADD R0, R0, R43 ;  /* 0x0000002b00007221 */ /* 0x000fe20000000000 */
[----:B------:R-:W-:Y:S01]  /*1180*/  FADD R61, -R43, R61 ;  /* 0x0000003d2b3d7221 */ /* 0x000fe20000000100 */
[C---:B------:R-:W-:Y:S01]  /*1190*/  FMUL R43, R29.reuse, -1.5 ;  /* 0xbfc000001d2b7820 */ /* 0x040fe20000400000 */
[--C-:B------:R-:W-:Y:S01]  /*11a0*/  FADD R47, R50, R29.reuse ;  /* 0x0000001d322f7221 */ /* 0x100fe20000000000 */
[----:B------:R-:W-:Y:S01]  /*11b0*/  FFMA R45, R29, 1.5, R46 ;  /* 0x3fc000001d2d7823 */ /* 0x000fe2000000002e */
[----:B------:R-:W-:Y:S01]  /*11c0*/  FADD R50, R33, R29 ;  /* 0x0000001d21327221 */ /* 0x000fe20000000000 */
[----:B------:R-:W-:Y:S01]  /*11d0*/  FFMA R51, R43, 1.5, R51 ;  /* 0x3fc000002b337823 */ /* 0x000fe20000000033 */
[--C-:B------:R-:W-:Y:S01]  /*11e0*/  FADD R43, R29, R29.reuse ;  /* 0x0000001d1d2b7221 */ /* 0x100fe20000000000 */
[--C-:B------:R-:W-:Y:S01]  /*11f0*/  FADD R58, R58, R29.reuse ;  /* 0x0000001d3a3a7221 */ /* 0x100fe20000000000 */
[----:B------:R-:W-:Y:S01]  /*1200*/  FADD R46, R37, -R29 ;  /* 0x8000001d252e7221 */ /* 0x000fe20000000000 */
[C---:B------:R-:W-:Y:S01]  /*1210*/  FFMA R35, R29.reuse, -1.5, R35 ;  /* 0xbfc000001d237823 */ /* 0x040fe20000000023 */
[--C-:B------:R-:W-:Y:S01]  /*1220*/  FADD R36, R36, -R29.reuse ;  /* 0x8000001d24247221 */ /* 0x100fe20000000000 */
[----:B------:R-:W-:Y:S01]  /*1230*/  FADD R2, R2, -R29 ;  /* 0x8000001d02027221 */ /* 0x000fe20000000000 */
[C---:B------:R-:W-:Y:S01]  /*1240*/  FFMA R30, R29.reuse, -1.5, R30 ;  /* 0xbfc000001d1e7823 */ /* 0x040fe2000000001e */
[C---:B------:R-:W-:Y:S01]  /*1250*/  FFMA R31, R29.reuse, -1.5, R31 ;  /* 0xbfc000001d1f7823 */ /* 0x040fe2000000001f */
[C---:B------:R-:W-:Y:S01]  /*1260*/  FFMA R54, R29.reuse, -1.5, R54 ;  /* 0xbfc000001d367823 */ /* 0x040fe20000000036 */
[C---:B------:R-:W-:Y:S01]  /*1270*/  FFMA R56, R29.reuse, -1.5, R56 ;  /* 0xbfc000001d387823 */ /* 0x040fe20000000038 */
[C---:B------:R-:W-:Y:S01]  /*1280*/  FFMA R27, R29.reuse, -1.5, R27 ;  /* 0xbfc000001d1b7823 */ /* 0x040fe2000000001b */
[C---:B------:R-:W-:Y:S01]  /*1290*/  FMUL R33, R29.reuse, -2 ;  /* 0xc00000001d217820 */ /* 0x040fe20000400000 */
[----:B------:R-:W-:-:S03]  /*12a0*/  FMUL R29, R29, 0.5 ;  /* 0x3f0000001d1d7820 */ /* 0x000fc60000400000 */
[----:B------:R-:W-:Y:S01]  /*12b0*/  FFMA R61, R33, 1.5, R61 ;  /* 0x3fc00000213d7823 */ /* 0x000fe2000000003d */
[----:B------:R-:W-:Y:S01]  /*12c0*/  FADD R49, R49, R29 ;  /* 0x0000001d31317221 */ /* 0x000fe20000000000 */
[C---:B------:R-:W-:Y:S01]  /*12d0*/  FADD R42, R29.reuse, R42 ;  /* 0x0000002a1d2a7221 */ /* 0x040fe20000000000 */
[C---:B------:R-:W-:Y:S01]  /*12e0*/  FADD R41, R29.reuse, R41 ;  /* 0x000000291d297221 */ /* 0x040fe20000000000 */
[C---:B------:R-:W-:Y:S01]  /*12f0*/  FADD R44, R29.reuse, R44 ;  /* 0x0000002c1d2c7221 */ /* 0x040fe20000000000 */
[C---:B------:R-:W-:Y:S01]  /*1300*/  FFMA R55, R29.reuse, 1.5, R55 ;  /* 0x3fc000001d377823 */ /* 0x040fe20000000037 */
[----:B------:R-:W-:Y:S01]  /*1310*/  FADD R52, R29, R52 ;  /* 0x000000341d347221 */ /* 0x000fe20000000000 */
[----:B------:R-:W-:-:S04]  /*1320*/  FADD R29, R26, R26 ;  /* 0x0000001a1a1d7221 */ /* 0x000fc80000000000 */
[----:B------:R-:W-:Y:S01]  /*1330*/  FADD R61, R61, -R29 ;  /* 0x8000001d3d3d7221 */ /* 0x000fe20000000000 */
[----:B------:R-:W-:-:S04]  /*1340*/  FADD R29, R53, R53 ;  /* 0x00000035351d7221 */ /* 0x000fc80000000000 */
[----:B------:R-:W-:Y:S01]  /*1350*/  FADD R29, R27, -R29 ;  /* 0x8000001d1b1d7221 */ /* 0x000fe20000000000 */
[----:B------:R-:W-:-:S04]  /*1360*/  FMUL R27, R28, -2 ;  /* 0xc00000001c1b7820 */ /* 0x000fc80000400000 */
[----:B------:R-:W-:-:S04]  /*1370*/  FADD R33, R27, R27 ;  /* 0x0000001b1b217221 */ /* 0x000fc80000000000 */
[----:B------:R-:W-:Y:S01]  /*1380*/  FADD R56, R56, -R33 ;  /* 0x8000002138387221 */ /* 0x000fe20000000000 */
[----:B------:R-:W-:Y:S01]  /*1390*/  FMUL R33, R28, 0.5 ;  /* 0x3f0000001c217820 */ /* 0x000fe20000400000 */
[C---:B------:R-:W-:Y:S01]  /*13a0*/  FFMA R54, R27.reuse, 0.5, R54 ;  /* 0x3f0000001b367823 */ /* 0x040fe20000000036 */
[----:B------:R-:W-:Y:S02]  /*13b0*/  FFMA R29, R27, -1.5, R29 ;  /* 0xbfc000001b1d7823 */ /* 0x000fe4000000001d */
[----:B------:R-:W-:Y:S01]  /*13c0*/  FADD R27, R33, R33 ;  /* 0x00000021211b7221 */ /* 0x000fe20000000000 */
[----:B------:R-:W-:Y:S01]  /*13d0*/  FADD R48, R48, -R43 ;  /* 0x8000002b30307221 */ /* 0x000fe20000000000 */
[----:B------:R-:W-:Y:S01]  /*13e0*/  FFMA R2, R53, 0.5, R2 ;  /* 0x3f00000035027823 */ /* 0x000fe20000000002 */
[----:B------:R-:W-:Y:S01]  /*13f0*/  FADD R49, R49, -R53 ;  /* 0x8000003531317221 */ /* 0x000fe20000000000 */
[----:B------:R-:W-:Y:S01]  /*1400*/  FADD R36, R36, -R27 ;  /* 0x8000001b24247221 */ /* 0x000fe20000000000 */
[C-C-:B------:R-:W-:Y:S01]  /*1410*/  FFMA R27, R53.reuse, -2.5, R50.reuse ;  /* 0xc0200000351b7823 */ /* 0x140fe20000000032 */
[----:B------:R-:W-:Y:S01]  /*1420*/  FFMA R57, R53, -1.5, R50 ;  /* 0xbfc0000035397823 */ /* 0x000fe20000000032 */
[----:B------:R-:W-:Y:S01]  /*1430*/  FADD R53, R48, -R53 ;  /* 0x8000003530357221 */ /* 0x000fe20000000000 */
[----:B------:R-:W-:Y:S01]  /*1440*/  FADD R48, R35, -R26 ;  /* 0x8000001a23307221 */ /* 0x000fe20000000000 */
[----:B------:R-:W-:Y:S01]  /*1450*/  FADD R32, -R43, R32 ;  /* 0x000000202b207221 */ /* 0x000fe20000000100 */
[C---:B------:R-:W-:Y:S01]  /*1460*/  FADD R35, -R33.reuse, R46 ;  /* 0x0000002e21237221 */ /* 0x040fe20000000100 */
[C---:B------:R-:W-:Y:S01]  /*1470*/  FFMA R37, R33.reuse, 0.5, R38 ;  /* 0x3f00000021257823 */ /* 0x040fe20000000026 */
[----:B------:R-:W-:Y:S01]  /*1480*/  FADD R38, R33, R48 ;  /* 0x0000003021267221 */ /* 0x000fe20000000000 */
[----:B------:R-:W-:Y:S01]  /*1490*/  FMUL R46, R28, -2.5 ;  /* 0xc02000001c2e7820 */ /* 0x000fe20000400000 */
[C---:B------:R-:W-:Y:S01]  /*14a0*/  FADD R40, -R43.reuse, R40 ;  /* 0x000000282b287221 */ /* 0x040fe20000000100 */
[C---:B------:R-:W-:Y:S01]  /*14b0*/  FADD R39, -R43.reuse, R39 ;  /* 0x000000272b277221 */ /* 0x040fe20000000100 */
[----:B------:R-:W-:Y:S01]  /*14c0*/  FADD R0, -R43, R0 ;  /* 0x000000002b007221 */ /* 0x000fe20000000100 */
[----:B------:R-:W-:Y:S01]  /*14d0*/  FMUL R48, R25, -2.5 ;  /* 0xc020000019307820 */ /* 0x000fe20000400000 */
[C---:B------:R-:W-:Y:S01]  /*14e0*/  FADD R34, R33.reuse, R34 ;  /* 0x0000002221227221 */ /* 0x040fe20000000000 */
[C---:B------:R-:W-:Y:S01]  /*14f0*/  FADD R43, -R33.reuse, R32 ;  /* 0x00000020212b7221 */ /* 0x040fe20000000100 */
[C---:B------:R-:W-:Y:S01]  /*1500*/  FADD R44, -R33.reuse, R44 ;  /* 0x0000002c212c7221 */ /* 0x040fe20000000100 */
[----:B------:R-:W-:Y:S01]  /*1510*/  FFMA R33, R33, -1.5, R2 ;  /* 0xbfc0000021217823 */ /* 0x000fe20000000002 */
[----:B------:R-:W-:Y:S01]  /*1520*/  FADD R45, R45, R26 ;  /* 0x0000001a2d2d7221 */ /* 0x000fe20000000000 */
[----:B------:R-:W-:Y:S01]  /*1530*/  FFMA R55, R26, 0.5, R55 ;  /* 0x3f0000001a377823 */ /* 0x000fe20000000037 */
[----:B------:R-:W-:Y:S01]  /*1540*/  FADD R32, R28, R28 ;  /* 0x0000001c1c207221 */ /* 0x000fe20000000000 */
[----:B------:R-:W-:Y:S01]  /*1550*/  FFMA R2, R46, -1.5, R27 ;  /* 0xbfc000002e027823 */ /* 0x000fe2000000001b */
[----:B------:R-:W-:Y:S01]  /*1560*/  FFMA R26, R26, -1.5, R51 ;  /* 0xbfc000001a1a7823 */ /* 0x000fe20000000033 */
[----:B------:R-:W-:Y:S01]  /*1570*/  FADD R27, R48, R48 ;  /* 0x00000030301b7221 */ /* 0x000fe20000000000 */
[C---:B------:R-:W-:Y:S01]  /*1580*/  FADD R51, R32.reuse, R0 ;  /* 0x0000000020337221 */ /* 0x040fe20000000000 */
[----:B------:R-:W-:Y:S01]  /*1590*/  FADD R52, R32, R52 ;  /* 0x0000003420347221 */ /* 0x000fe20000000000 */
[----:B------:R-:W-:Y:S01]  /*15a0*/  FADD R30, R30, -R32 ;  /* 0x800000201e1e7221 */ /* 0x000fe20000000000 */
[C---:B------:R-:W-:Y:S01]  /*15b0*/  FADD R31, R32.reuse, R31 ;  /* 0x0000001f201f7221 */ /* 0x040fe20000000000 */
[----:B------:R-:W-:Y:S01]  /*15c0*/  FADD R32, -R32, R26 ;  /* 0x0000001a20207221 */ /* 0x000fe20000000100 */
[----:B------:R-:W-:Y:S01]  /*15d0*/  FADD R2, R2, -R27 ;  /* 0x8000001b02027221 */ /* 0x000fe20000000000 */
[C---:B------:R-:W-:Y:S01]  /*15e0*/  FFMA R26, R28.reuse, -2.5, R60 ;  /* 0xc02000001c1a7823 */ /* 0x040fe2000000003c */
[C---:B------:R-:W-:Y:S01]  /*15f0*/  FFMA R0, R28.reuse, 2.5, R58 ;  /* 0x402000001c007823 */ /* 0x040fe2000000003a */
[----:B------:R-:W-:Y:S01]  /*1600*/  FFMA R27, R28, -2.5, R45 ;  /* 0xc02000001c1b7823 */ /* 0x000fe2000000002d */
[----:B------:R-:W-:Y:S01]  /*1610*/  FADD R50, R55, -R28 ;  /* 0x8000001c37327221 */ /* 0x000fe20000000000 */
[C---:B------:R-:W-:Y:S01]  /*1620*/  FFMA R26, R48.reuse, -2.5, R26 ;  /* 0xc0200000301a7823 */ /* 0x040fe2000000001a */
[C---:B------:R-:W-:Y:S01]  /*1630*/  FFMA R0, R48.reuse, 0.5, R0 ;  /* 0x3f00000030007823 */ /* 0x040fe20000000000 */
[----:B------:R-:W-:Y:S01]  /*1640*/  FFMA R27, R48, -1.5, R27 ;  /* 0xbfc00000301b7823 */ /* 0x000fe2000000001b */
[C---:B------:R-:W-:Y:S01]  /*1650*/  FFMA R60, R28.reuse, -1.5, R60 ;  /* 0xbfc000001c3c7823 */ /* 0x040fe2000000003c */
[----:B------:R-:W-:Y:S01]  /*1660*/  FFMA R58, R28, 1.5, R58 ;  /* 0x3fc000001c3a7823 */ /* 0x000fe2000000003a */
[--C-:B------:R-:W-:Y:S01]  /*1670*/  FADD R40, R40, -R28.reuse ;  /* 0x8000001c28287221 */ /* 0x100fe20000000000 */
[--C-:B------:R-:W-:Y:S01]  /*1680*/  FADD R39, R39, R28.reuse ;  /* 0x0000001c27277221 */ /* 0x100fe20000000000 */
[--C-:B------:R-:W-:Y:S01]  /*1690*/  FADD R42, R42, -R28.reuse ;  /* 0x8000001c2a2a7221 */ /* 0x100fe20000000000 */
[--C-:B------:R-:W-:Y:S01]  /*16a0*/  FADD R41, R41, R28.reuse ;  /* 0x0000001c29297221 */ /* 0x100fe20000000000 */
[C---:B------:R-:W-:Y:S01]  /*16b0*/  FFMA R49, R28.reuse, 1.5, R49 ;  /* 0x3fc000001c317823 */ /* 0x040fe20000000031 */
[----:B------:R-:W-:Y:S01]  /*16c0*/  FADD R48, R61, -R28 ;  /* 0x8000001c3d307221 */ /* 0x000fe20000000000 */
[C---:B------:R-:W-:Y:S01]  /*16d0*/  FFMA R53, R28.reuse, 1.5, R53 ;  /* 0x3fc000001c357823 */ /* 0x040fe20000000035 */
[C---:B------:R-:W-:Y:S01]  /*16e0*/  FMUL R55, R28.reuse, -1.5 ;  /* 0xbfc000001c377820 */ /* 0x040fe20000400000 */
[----:B------:R-:W-:Y:S01]  /*16f0*/  FFMA R28, R28, -1.5, R45 ;  /* 0xbfc000001c1c7823 */ /* 0x000fe2000000002d */
[C---:B------:R-:W-:Y:S01]  /*1700*/  FADD R45, R46.reuse, R46 ;  /* 0x0000002e2e2d7221 */ /* 0x040fe20000000000 */
[----:B------:R-:W-:Y:S01]  /*1710*/  FFMA R46, R46, 0.5, R59 ;  /* 0x3f0000002e2e7823 */ /* 0x000fe2000000003b */
[C---:B------:R-:W-:Y:S01]  /*1720*/  FADD R61, R55.reuse, R55 ;  /* 0x00000037373d7221 */ /* 0x040fe20000000000 */
[C---:B------:R-:W-:Y:S01]  /*1730*/  FFMA R57, R55.reuse, -1.5, R57 ;  /* 0xbfc0000037397823 */ /* 0x040fe20000000039 */
[----:B------:R-:W-:Y:S01]  /*1740*/  FFMA R59, R55, 0.5, R59 ;  /* 0x3f000000373b7823 */ /* 0x000fe2000000003b */
[----:B------:R-:W-:Y:S01]  /*1750*/  FMUL R55, R25, -2 ;  /* 0xc000000019377820 */ /* 0x000fe20000400000 */
[C---:B------:R-:W-:Y:S01]  /*1760*/  FADD R45, R47.reuse, -R45 ;  /* 0x8000002d2f2d7221 */ /* 0x040fe20000000000 */
[----:B------:R-:W-:-:S02]  /*1770*/  FADD R47, R47, -R61 ;  /* 0x8000003d2f2f7221 */ /* 0x000fc40000000000 */
[C---:B------:R-:W-:Y:S01]  /*1780*/  FADD R61, R55.reuse, R55 ;  /* 0x00000037373d7221 */ /* 0x040fe20000000000 */
[C---:B------:R-:W-:Y:S01]  /*1790*/  FFMA R30, R55.reuse, -2.5, R30 ;  /* 0xc0200000371e7823 */ /* 0x040fe2000000001e */
[C---:B------:R-:W-:Y:S01]  /*17a0*/  FFMA R31, R55.reuse, 0.5, R31 ;  /* 0x3f000000371f7823 */ /* 0x040fe2000000001f */
[----:B------:R-:W-:Y:S01]  /*17b0*/  FFMA R32, R55, -1.5, R32 ;  /* 0xbfc0000037207823 */ /* 0x000fe20000000020 */
[----:B------:R-:W-:Y:S01]  /*17c0*/  FMUL R55, R25, 0.5 ;  /* 0x3f00000019377820 */ /* 0x000fe20000400000 */
[----:B------:R-:W-:-:S03]  /*17d0*/  FADD R29, R29, -R61 ;  /* 0x8000003d1d1d7221 */ /* 0x000fc60000000000 */
[C---:B------:R-:W-:Y:S01]  /*17e0*/  FADD R61, R55.reuse, R55 ;  /* 0x00000037373d7221 */ /* 0x040fe20000000000 */
[C---:B------:R-:W-:Y:S01]  /*17f0*/  FFMA R34, R55.reuse, -2.5, R34 ;  /* 0xc020000037227823 */ /* 0x040fe20000000022 */
[C---:B------:R-:W-:Y:S01]  /*1800*/  FFMA R35, R55.reuse, 0.5, R35 ;  /* 0x3f00000037237823 */ /* 0x040fe20000000023 */
[C---:B------:R-:W-:Y:S01]  /*1810*/  FADD R36, -R55.reuse, R36 ;  /* 0x0000002437247221 */ /* 0x040fe20000000100 */
[C---:B------:R-:W-:Y:S01]  /*1820*/  FADD R37, -R55.reuse, R37 ;  /* 0x0000002537257221 */ /* 0x040fe20000000100 */
[C---:B------:R-:W-:Y:S01]  /*1830*/  FFMA R38, R55.reuse, -1.5, R38 ;  /* 0xbfc0000037267823 */ /* 0x040fe20000000026 */
[C---:B------:R-:W-:Y:S01]  /*1840*/  FADD R39, -R55.reuse, R39 ;  /* 0x0000002737277221 */ /* 0x040fe20000000100 */
[----:B------:R-:W-:Y:S01]  /*1850*/  FADD R41, -R55, R41 ;  /* 0x0000002937297221 */ /* 0x000fe20000000100 */
[C---:B------:R-:W-:Y:S01]  /*1860*/  FMUL R55, R25.reuse, -1.5 ;  /* 0xbfc0000019377820 */ /* 0x040fe20000400000 */
[C---:B------:R-:W-:Y:S01]  /*1870*/  FFMA R40, R25.reuse, 2.5, R40 ;  /* 0x4020000019287823 */ /* 0x040fe20000000028 */
[----:B------:R-:W-:Y:S01]  /*1880*/  FFMA R42, R25, 2.5, R42 ;  /* 0x40200000192a7823 */ /* 0x000fe2000000002a */
[--C-:B------:R-:W-:Y:S01]  /*1890*/  FADD R43, R43, R25.reuse ;  /* 0x000000192b2b7221 */ /* 0x100fe20000000000 */
[----:B------:R-:W-:Y:S01]  /*18a0*/  FADD R44, R44, R25 ;  /* 0x000000192c2c7221 */ /* 0x000fe20000000000 */
[C---:B------:R-:W-:Y:S01]  /*18b0*/  FFMA R45, R25.reuse, 2.5, R45 ;  /* 0x40200000192d7823 */ /* 0x040fe2000000002d */
[C---:B------:R-:W-:Y:S01]  /*18c0*/  FFMA R46, R25.reuse, 2.5, R46 ;  /* 0x40200000192e7823 */ /* 0x040fe2000000002e */
[C---:B------:R-:W-:Y:S01]  /*18d0*/  FFMA R47, R25.reuse, 1.5, R47 ;  /* 0x3fc00000192f7823 */ /* 0x040fe2000000002f */
[C---:B------:R-:W-:Y:S01]  /*18e0*/  FFMA R49, R25.reuse, 2, R49 ;  /* 0x4000000019317823 */ /* 0x040fe20000000031 */
[C---:B------:R-:W-:Y:S01]  /*18f0*/  FFMA R48, R25.reuse, 1.5, R48 ;  /* 0x3fc0000019307823 */ /* 0x040fe20000000030 */
[----:B------:R-:W-:Y:S01]  /*1900*/  FFMA R50, R25, 1.5, R50 ;  /* 0x3fc0000019327823 */ /* 0x000fe20000000032 */
[--C-:B------:R-:W-:Y:S01]  /*1910*/  FADD R51, R51, R25.reuse ;  /* 0x0000001933337221 */ /* 0x100fe20000000000 */
[----:B------:R-:W-:Y:S01]  /*1920*/  FADD R52, R52, R25 ;  /* 0x0000001934347221 */ /* 0x000fe20000000000 */
[C---:B------:R-:W-:Y:S01]  /*1930*/  FFMA R53, R25.reuse, 2, R53 ;  /* 0x4000000019357823 */ /* 0x040fe20000000035 */
[C---:B------:R-:W-:Y:S01]  /*1940*/  FFMA R54, R25.reuse, 2, R54 ;  /* 0x4000000019367823 */ /* 0x040fe20000000036 */
[C---:B------:R-:W-:Y:S01]  /*1950*/  FFMA R56, R25.reuse, 2, R56 ;  /* 0x4000000019387823 */ /* 0x040fe20000000038 */
[----:B------:R-:W-:Y:S01]  /*1960*/  FFMA R25, R25, 1.5, R59 ;  /* 0x3fc0000019197823 */ /* 0x000fe2000000003b */
[C---:B------:R-:W-:Y:S01]  /*1970*/  FADD R59, R55.reuse, R55 ;  /* 0x00000037373b7221 */ /* 0x040fe20000000000 */
[C---:B------:R-:W-:Y:S01]  /*1980*/  FFMA R58, R55.reuse, 0.5, R58 ;  /* 0x3f000000373a7823 */ /* 0x040fe2000000003a */
[----:B------:R-:W-:-:S02]  /*1990*/  FFMA R28, R55, -1.5, R28 ;  /* 0xbfc00000371c7823 */ /* 0x000fc4000000001c */
[----:B------:R-:W-:Y:S01]  /*19a0*/  FADD R57, R57, -R59 ;  /* 0x8000003b39397221 */ /* 0x000fe20000000000 */
[----:B------:R-:W-:Y:S01]  /*19b0*/  FFMA R59, R55, -2.5, R60 ;  /* 0xc0200000373b7823 */ /* 0x000fe2000000003c */
[----:B------:R-:W-:-:S04]  /*19c0*/  FMUL R55, R12, -2 ;  /* 0xc00000000c377820 */ /* 0x000fc80000400000 */
[C---:B------:R-:W-:Y:S01]  /*19d0*/  FFMA R30, R55.reuse, 0.5, R30 ;  /* 0x3f000000371e7823 */ /* 0x040fe2000000001e */
[C---:B------:R-:W-:Y:S01]  /*19e0*/  FFMA R31, R55.reuse, 2.5, R31 ;  /* 0x40200000371f7823 */ /* 0x040fe2000000001f */
[C---:B------:R-:W-:Y:S01]  /*19f0*/  FFMA R54, R55.reuse, -0.5, R54 ;  /* 0xbf00000037367823 */ /* 0x040fe20000000036 */
[C---:B------:R-:W-:Y:S01]  /*1a00*/  FFMA R29, R55.reuse, 1.5, R29 ;  /* 0x3fc00000371d7823 */ /* 0x040fe2000000001d */
[----:B------:R-:W-:-:S04]  /*1a10*/  FADD R55, R55, R55 ;  /* 0x0000003737377221 */ /* 0x000fc80000000000 */
[----:B------:R-:W-:Y:S01]  /*1a20*/  FADD R56, R56, R55 ;  /* 0x0000003738387221 */ /* 0x000fe20000000000 */
[----:B------:R-:W-:Y:S01]  /*1a30*/  FADD R32, -R55, R32 ;  /* 0x0000002037207221 */ /* 0x000fe20000000100 */
[----:B------:R-:W-:Y:S01]  /*1a40*/  FMUL R55, R12, -2.5 ;  /* 0xc02000000c377820 */ /* 0x000fe20000400000 */
[----:B------:R-:W-:-:S03]  /*1a50*/  FADD R33, R33, -R61 ;  /* 0x8000003d21217221 */ /* 0x000fc60000000000 */
[C---:B------:R-:W-:Y:S01]  /*1a60*/  FFMA R61, R55.reuse, 0.5, R26 ;  /* 0x3f000000373d7823 */ /* 0x040fe2000000001a */
[----:B------:R-:W-:-:S04]  /*1a70*/  FADD R26, R55, R55 ;  /* 0x00000037371a7221 */ /* 0x000fc80000000000 */
[----:B------:R-:W-:Y:S01]  /*1a80*/  FADD R45, R45, R26 ;  /* 0x0000001a2d2d7221 */ /* 0x000fe20000000000 */
[----:B------:R-:W-:Y:S01]  /*1a90*/  FADD R27, -R26, R27 ;  /* 0x0000001b1a1b7221 */ /* 0x000fe20000000100 */
[----:B------:R-:W-:Y:S01]  /*1aa0*/  FMUL R26, R12, 0.5 ;  /* 0x3f0000000c1a7820 */ /* 0x000fe20000400000 */
[C---:B------:R-:W-:Y:S01]  /*1ab0*/  FFMA R0, R55.reuse, 2.5, R0 ;  /* 0x4020000037007823 */ /* 0x040fe20000000000 */
[C---:B------:R-:W-:Y:S01]  /*1ac0*/  FFMA R46, R55.reuse, -0.5, R46 ;  /* 0xbf000000372e7823 */ /* 0x040fe2000000002e */
[----:B------:R-:W-:Y:S01]  /*1ad0*/  FFMA R2, R55, 1.5, R2 ;  /* 0x3fc0000037027823 */ /* 0x000fe20000000002 */
[C---:B------:R-:W-:Y:S01]  /*1ae0*/  FADD R55, R26.reuse, R26 ;  /* 0x0000001a1a377221 */ /* 0x040fe20000000000 */
[C---:B------:R-:W-:Y:S01]  /*1af0*/  FFMA R34, R26.reuse, 0.5, R34 ;  /* 0x3f0000001a227823 */ /* 0x040fe20000000022 */
[C---:B------:R-:W-:Y:S01]  /*1b00*/  FFMA R35, R26.reuse, 2.5, R35 ;  /* 0x402000001a237823 */ /* 0x040fe20000000023 */
[----:B------:R-:W-:Y:S01]  /*1b10*/  FFMA R37, R26, -0.5, R37 ;  /* 0xbf0000001a257823 */ /* 0x000fe20000000025 */
[----:B------:R-:W-:Y:S01]  /*1b20*/  FADD R36, R36, R55 ;  /* 0x0000003724247221 */ /* 0x000fe20000000000 */
[----:B------:R-:W-:Y:S01]  /*1b30*/  FADD R38, -R55, R38 ;  /* 0x0000002637267221 */ /* 0x000fe20000000100 */
[C---:B------:R-:W-:Y:S01]  /*1b40*/  FADD R55, -R26.reuse, R40 ;  /* 0x000000281a377221 */ /* 0x040fe20000000100 */
[C---:B------:R-:W-:Y:S01]  /*1b50*/  FADD R43, R26.reuse, R43 ;  /* 0x0000002b1a2b7221 */ /* 0x040fe20000000000 */
[C---:B------:R-:W-:Y:S01]  /*1b60*/  FADD R42, -R26.reuse, R42 ;  /* 0x0000002a1a2a7221 */ /* 0x040fe20000000100 */
[C---:B------:R-:W-:Y:S01]  /*1b70*/  FFMA R33, R26.reuse, 1.5, R33 ;  /* 0x3fc000001a217823 */ /* 0x040fe20000000021 */
[----:B------:R-:W-:Y:S01]  /*1b80*/  FADD R44, R26, R44 ;  /* 0x0000002c1a2c7221 */ /* 0x000fe20000000000 */
[C---:B------:R-:W-:Y:S01]  /*1b90*/  FADD R26, R12.reuse, R12 ;  /* 0x0000000c0c1a7221 */ /* 0x040fe20000000000 */
[C---:B------:R-:W-:Y:S01]  /*1ba0*/  FFMA R39, R12.reuse, -2.5, R39 ;  /* 0xc02000000c277823 */ /* 0x040fe20000000027 */
[C---:B------:R-:W-:Y:S01]  /*1bb0*/  FFMA R41, R12.reuse, -2.5, R41 ;  /* 0xc02000000c297823 */ /* 0x040fe20000000029 */
[C---:B------:R-:W-:Y:S01]  /*1bc0*/  FFMA R49, R12.reuse, -1.5, R49 ;  /* 0xbfc000000c317823 */ /* 0x040fe20000000031 */
[C---:B------:R-:W-:Y:S01]  /*1bd0*/  FFMA R53, R12.reuse, -1.5, R53 ;  /* 0xbfc000000c357823 */ /* 0x040fe20000000035 */
[----:B------:R-:W-:Y:S01]  /*1be0*/  FMUL R12, R12, -1.5 ;  /* 0xbfc000000c0c7820 */ /* 0x000fe20000400000 */
[----:B------:R-:W-:Y:S01]  /*1bf0*/  FADD R51, R51, -R26 ;  /* 0x8000001a33337221 */ /* 0x000fe20000000000 */
[C---:B------:R-:W-:Y:S01]  /*1c00*/  FADD R48, R26.reuse, R48 ;  /* 0x000000301a307221 */ /* 0x040fe20000000000 */
[C---:B------:R-:W-:Y:S01]  /*1c10*/  FADD R52, -R26.reuse, R52 ;  /* 0x000000341a347221 */ /* 0x040fe20000000100 */
[----:B------:R-:W-:Y:S01]  /*1c20*/  FADD R50, R26, R50 ;  /* 0x000000321a327221 */ /* 0x000fe20000000000 */
[C---:B------:R-:W-:Y:S01]  /*1c30*/  FFMA R59, R12.reuse, 0.5, R59 ;  /* 0x3f0000000c3b7823 */ /* 0x040fe2000000003b */
[C---:B------:R-:W-:Y:S01]  /*1c40*/  FFMA R58, R12.reuse, 2.5, R58 ;  /* 0x402000000c3a7823 */ /* 0x040fe2000000003a */
[C---:B------:R-:W-:Y:S01]  /*1c50*/  FADD R26, R12.reuse, R12 ;  /* 0x0000000c0c1a7221 */ /* 0x040fe20000000000 */
[C---:B------:R-:W-:Y:S01]  /*1c60*/  FFMA R57, R12.reuse, 1.5, R57 ;  /* 0x3fc000000c397823 */ /* 0x040fe20000000039 */
[----:B------:R-:W-:Y:S01]  /*1c70*/  FFMA R25, R12, -0.5, R25 ;  /* 0xbf0000000c197823 */ /* 0x000fe20000000019 */
[----:B------:R-:W-:-:S04]  /*1c80*/  FADD R12, R18, R18 ;  /* 0x00000012120c7221 */ /* 0x000fc80000000000 */
[C---:B------:R-:W-:Y:S01]  /*1c90*/  FADD R30, -R12.reuse, R30 ;  /* 0x0000001e0c1e7221 */ /* 0x040fe20000000100 */
[C---:B------:R-:W-:Y:S01]  /*1ca0*/  FADD R31, -R12.reuse, R31 ;  /* 0x0000001f0c1f7221 */ /* 0x040fe20000000100 */
[C---:B------:R-:W-:Y:S01]  /*1cb0*/  FADD R54, -R12.reuse, R54 ;  /* 0x000000360c367221 */ /* 0x040fe20000000100 */
[----:B------:R-:W-:Y:S01]  /*1cc0*/  FADD R56, -R12, R56 ;  /* 0x000000380c387221 */ /* 0x000fe20000000100 */
[----:B------:R-:W-:Y:S01]  /*1cd0*/  FADD R29, R29, -R12 ;  /* 0x8000000c1d1d7221 */ /* 0x000fe20000000000 */
[----:B------:R-:W-:Y:S01]  /*1ce0*/  FMUL R12, R18, -2 ;  /* 0xc0000000120c7820 */ /* 0x000fe20000400000 */
[----:B------:R-:W-:Y:S01]  /*1cf0*/  FADD R47, R47, R26 ;  /* 0x0000001a2f2f7221 */ /* 0x000fe20000000000 */
[----:B------:R-:W-:Y:S01]  /*1d00*/  FADD R28, -R26, R28 ;  /* 0x0000001c1a1c7221 */ /* 0x000fe20000000100 */
[----:B------:R-:W-:Y:S01]  /*1d10*/  FADD R26, R23, R23 ;  /* 0x00000017171a7221 */ /* 0x000fe20000000000 */
[----:B------:R-:W-:-:S04]  /*1d20*/  FFMA R12, R12, 1.5, R32 ;  /* 0x3fc000000c0c7823 */ /* 0x000fc80000000020 */
[----:B------:R-:W-:Y:S01]  /*1d30*/  FADD R12, R12, -R26 ;  /* 0x8000001a0c0c7221 */ /* 0x000fe20000000000 */
[C---:B------:R-:W-:Y:S01]  /*1d40*/  FMUL R26, R18.reuse, -2.5 ;  /* 0xc0200000121a7820 */ /* 0x040fe20000400000 */
[----:B------:R-:W-:-:S03]  /*1d50*/  FFMA R61, R18, -2.5, R61 ;  /* 0xc0200000123d7823 */ /* 0x000fc6000000003d */
[----:B------:R-:W-:Y:S01]  /*1d60*/  FFMA R26, R26, 1.5, R27 ;  /* 0x3fc000001a1a7823 */ /* 0x000fe2000000001b */
[C---:B------:R-:W-:Y:S01]  /*1d70*/  FFMA R27, R18.reuse, -2.5, R2 ;  /* 0xc0200000121b7823 */ /* 0x040fe20000000002 */
[C---:B------:R-:W-:Y:S01]  /*1d80*/  FMUL R2, R18.reuse, -1.5 ;  /* 0xbfc0000012027820 */ /* 0x040fe20000400000 */
[C---:B------:R-:W-:Y:S01]  /*1d90*/  FFMA R0, R18.reuse, -2.5, R0 ;  /* 0xc020000012007823 */ /* 0x040fe20000000000 */
[C---:B------:R-:W-:Y:S01]  /*1da0*/  FFMA R59, R18.reuse, -1.5, R59 ;  /* 0xbfc00000123b7823 */ /* 0x040fe2000000003b */
[C---:B------:R-:W-:Y:S01]  /*1db0*/  FFMA R58, R18.reuse, -1.5, R58 ;  /* 0xbfc00000123a7823 */ /* 0x040fe2000000003a */
[--C-:B------:R-:W-:Y:S01]  /*1dc0*/  FADD R39, R39, -R18.reuse ;  /* 0x8000001227277221 */ /* 0x100fe20000000000 */
[----:B------:R-:W-:Y:S01]  /*1dd0*/  FADD R41, R41, -R18 ;  /* 0x8000001229297221 */ /* 0x000fe20000000000 */
[C---:B------:R-:W-:Y:S01]  /*1de0*/  FFMA R45, R18.reuse, -2.5, R45 ;  /* 0xc0200000122d7823 */ /* 0x040fe2000000002d */
[----:B------:R-:W-:Y:S01]  /*1df0*/  FFMA R46, R18, -2.5, R46 ;  /* 0xc0200000122e7823 */ /* 0x000fe2000000002e */
[--C-:B------:R-:W-:Y:S01]  /*1e00*/  FADD R55, R55, -R18.reuse ;  /* 0x8000001237377221 */ /* 0x100fe20000000000 */
[--C-:B------:R-:W-:Y:S01]  /*1e10*/  FADD R43, R43, -R18.reuse ;  /* 0x800000122b2b7221 */ /* 0x100fe20000000000 */
[--C-:B------:R-:W-:Y:S01]  /*1e20*/  FADD R42, R42, -R18.reuse ;  /* 0x800000122a2a7221 */ /* 0x100fe20000000000 */
[--C-:B------:R-:W-:Y:S01]  /*1e30*/  FADD R44, R44, -R18.reuse ;  /* 0x800000122c2c7221 */ /* 0x100fe20000000000 */
[C---:B------:R-:W-:Y:S01]  /*1e40*/  FFMA R47, R18.reuse, -1.5, R47 ;  /* 0xbfc00000122f7823 */ /* 0x040fe2000000002f */
[C---:B------:R-:W-:Y:S01]  /*1e50*/  FFMA R25, R18.reuse, -1.5, R25 ;  /* 0xbfc0000012197823 */ /* 0x040fe20000000019 */
[--C-:B------:R-:W-:Y:S01]  /*1e60*/  FADD R49, R49, -R18.reuse ;  /* 0x8000001231317221 */ /* 0x100fe20000000000 */
[----:B------:R-:W-:Y:S01]  /*1e70*/  FADD R51, R51, -R18 ;  /* 0x8000001233337221 */ /* 0x000fe20000000000 */
[----:B------:R-:W-:Y:S01]  /*1e80*/  FFMA R48, R18, -1.5, R48 ;  /* 0xbfc0000012307823 */ /* 0x000fe20000000030 */
[----:B------:R-:W-:Y:S01]  /*1e90*/  FADD R52, R52, -R18 ;  /* 0x8000001234347221 */ /* 0x000fe20000000000 */
[C---:B------:R-:W-:Y:S01]  /*1ea0*/  FFMA R50, R18.reuse, -1.5, R50 ;  /* 0xbfc0000012327823 */ /* 0x040fe20000000032 */
[C---:B------:R-:W-:Y:S01]  /*1eb0*/  FFMA R57, R18.reuse, -1.5, R57 ;  /* 0xbfc0000012397823 */ /* 0x040fe20000000039 */
[----:B------:R-:W-:Y:S01]  /*1ec0*/  FADD R53, R53, -R18 ;  /* 0x8000001235357221 */ /* 0x000fe20000000000 */
[----:B------:R-:W-:Y:S01]  /*1ed0*/  FMUL R18, R18, 0.5 ;  /* 0x3f00000012127820 */ /* 0x000fe20000400000 */
[----:B------:R-:W-:Y:S01]  /*1ee0*/  FFMA R28, R2, 1.5, R28 ;  /* 0x3fc00000021c7823 */ /* 0x000fe2000000001c */
[----:B------:R-:W-:-:S02]  /*1ef0*/  FADD R2, R24, R24 ;  /* 0x0000001818027221 */ /* 0x000fc40000000000 */
[----:B------:R-:W-:Y:S01]  /*1f00*/  FADD R33, R33, R18 ;  /* 0x0000001221217221 */ /* 0x000fe20000000000 */
[C---:B------:R-:W-:Y:S01]  /*1f10*/  FADD R34, R18.reuse, R34 ;  /* 0x0000002212227221 */ /* 0x040fe20000000000 */
[C---:B------:R-:W-:Y:S01]  /*1f20*/  FADD R35, R18.reuse, R35 ;  /* 0x0000002312237221 */ /* 0x040fe20000000000 */
[C---:B------:R-:W-:Y:S01]  /*1f30*/  FADD R36, R18.reuse, R36 ;  /* 0x0000002412247221 */ /* 0x040fe20000000000 */
[C---:B------:R-:W-:Y:S01]  /*1f40*/  FADD R37, R18.reuse, R37 ;  /* 0x0000002512257221 */ /* 0x040fe20000000000 */
[----:B------:R-:W-:Y:S01]  /*1f50*/  FFMA R38, R18, 1.5, R38 ;  /* 0x3fc0000012267823 */ /* 0x000fe20000000026 */
[----:B------:R-:W-:Y:S01]  /*1f60*/  FADD R57, -R2, R57 ;  /* 0x0000003902397221 */ /* 0x000fe20000000100 */
[----:B------:R-:W-:Y:S01]  /*1f70*/  FADD R53, R53, R2 ;  /* 0x0000000235357221 */ /* 0x000fe20000000000 */
[C---:B------:R-:W-:Y:S01]  /*1f80*/  FFMA R27, R24.reuse, 0.5, R27 ;  /* 0x3f000000181b7823 */ /* 0x040fe2000000001b */
[C---:B------:R-:W-:Y:S01]  /*1f90*/  FFMA R2, R24.reuse, 2.5, R33 ;  /* 0x4020000018027823 */ /* 0x040fe20000000021 */
[C---:B------:R-:W-:Y:S01]  /*1fa0*/  FFMA R18, R24.reuse, -0.5, R49 ;  /* 0xbf00000018127823 */ /* 0x040fe20000000031 */
[----:B------:R-:W-:Y:S01]  /*1fb0*/  FFMA R29, R24, 1.5, R29 ;  /* 0x3fc00000181d7823 */ /* 0x000fe2000000001d */
[----:B------:R-:W-:Y:S01]  /*1fc0*/  FMUL R24, R11, 2.5 ;  /* 0x402000000b187820 */ /* 0x000fe20000400000 */
[C---:B------:R-:W-:Y:S01]  /*1fd0*/  FFMA R26, R23.reuse, -2.5, R26 ;  /* 0xc0200000171a7823 */ /* 0x040fe2000000001a */
[C---:B------:R-:W-:Y:S01]  /*1fe0*/  FFMA R38, R23.reuse, 0.5, R38 ;  /* 0x3f00000017267823 */ /* 0x040fe20000000026 */
[--C-:B------:R-:W-:Y:S01]  /*1ff0*/  FADD R48, R48, -R23.reuse ;  /* 0x8000001730307221 */ /* 0x100fe20000000000 */
[----:B------:R-:W-:Y:S01]  /*2000*/  FADD R50, R50, -R23 ;  /* 0x8000001732327221 */ /* 0x000fe20000000000 */
[----:B------:R-:W-:Y:S01]  /*2010*/  FFMA R28, R23, -1.5, R28 ;  /* 0xbfc00000171c7823 */ /* 0x000fe2000000001c */
[----:B------:R-:W-:-:S04]  /*2020*/  FADD R23, R24, R24 ;  /* 0x0000001818177221 */ /* 0x000fc80000000000 */
[----:B------:R-:W-:Y:S01]  /*2030*/  FADD R36, R36, -R23 ;  /* 0x8000001724247221 */ /* 0x000fe20000000000 */
[C---:B------:R-:W-:Y:S01]  /*2040*/  FMUL R23, R11.reuse, 0.5 ;  /* 0x3f0000000b177820 */ /* 0x040fe20000400000 */
[C---:B------:R-:W-:Y:S01]  /*2050*/  FADD R34, R24.reuse, R34 ;  /* 0x0000002218227221 */ /* 0x040fe20000000000 */
[C---:B------:R-:W-:Y:S01]  /*2060*/  FADD R35, -R24.reuse, R35 ;  /* 0x0000002318237221 */ /* 0x040fe20000000100 */
[C---:B------:R-:W-:Y:S01]  /*2070*/  FFMA R37, R24.reuse, 0.5, R37 ;  /* 0x3f00000018257823 */ /* 0x040fe20000000025 */
[C---:B------:R-:W-:Y:S01]  /*2080*/  FFMA R2, R24.reuse, -1.5, R2 ;  /* 0xbfc0000018027823 */ /* 0x040fe20000000002 */
[----:B------:R-:W-:Y:S01]  /*2090*/  FADD R38, R24, R38 ;  /* 0x0000002618267221 */ /* 0x000fe20000000000 */
[----:B------:R-:W-:Y:S01]  /*20a0*/  FMUL R33, R11, -0.5 ;  /* 0xbf0000000b217820 */ /* 0x000fe20000400000 */
[C---:B------:R-:W-:Y:S01]  /*20b0*/  FADD R24, R23.reuse, R23 ;  /* 0x0000001717187221 */ /* 0x040fe20000000000 */
[C---:B------:R-:W-:Y:S01]  /*20c0*/  FADD R61, R23.reuse, R61 ;  /* 0x0000003d173d7221 */ /* 0x040fe20000000000 */
[----:B------:R-:W-:Y:S01]  /*20d0*/  FADD R0, -R23, R0 ;  /* 0x0000000017007221 */ /* 0x000fe20000000100 */
[----:B------:R-:W-:Y:S01]  /*20e0*/  FADD R49, R33, R33 ;  /* 0x0000002121317221 */ /* 0x000fe20000000000 */
[----:B------:R-:W-:Y:S01]  /*20f0*/  FADD R45, R45, -R24 ;  /* 0x800000182d2d7221 */ /* 0x000fe20000000000 */
[C---:B------:R-:W-:Y:S01]  /*2100*/  FFMA R46, R23.reuse, 0.5, R46 ;  /* 0x3f000000172e7823 */ /* 0x040fe2000000002e */
[C---:B------:R-:W-:Y:S01]  /*2110*/  FADD R42, -R23.reuse, R42 ;  /* 0x0000002a172a7221 */ /* 0x040fe20000000100 */
[C---:B------:R-:W-:Y:S01]  /*2120*/  FADD R41, R23.reuse, R41 ;  /* 0x0000002917297221 */ /* 0x040fe20000000000 */
[C---:B------:R-:W-:Y:S01]  /*2130*/  FADD R26, R23.reuse, R26 ;  /* 0x0000001a171a7221 */ /* 0x040fe20000000000 */
[C---:B------:R-:W-:Y:S01]  /*2140*/  FFMA R27, R23.reuse, -1.5, R27 ;  /* 0xbfc00000171b7823 */ /* 0x040fe2000000001b */
[----:B------:R-:W-:Y:S01]  /*2150*/  FADD R50, -R23, R50 ;  /* 0x0000003217327221 */ /* 0x000fe20000000100 */
[----:B------:R-:W-:Y:S01]  /*2160*/  FADD R24, R11, R11 ;  /* 0x0000000b0b187221 */ /* 0x000fe20000000000 */
[----:B------:R-:W-:Y:S01]  /*2170*/  FMUL R23, R16, 0.5 ;  /* 0x3f00000010177820 */ /* 0x000fe20000400000 */
[----:B------:R-:W-:Y:S01]  /*2180*/  FADD R52, R52, -R49 ;  /* 0x8000003134347221 */ /* 0x000fe20000000000 */
[----:B------:R-:W-:Y:S01]  /*2190*/  FFMA R44, R33, 0.5, R44 ;  /* 0x3f000000212c7823 */ /* 0x000fe2000000002c */
[C---:B------:R-:W-:Y:S01]  /*21a0*/  FADD R32, R24.reuse, R24 ;  /* 0x0000001818207221 */ /* 0x040fe20000000000 */
[C---:B------:R-:W-:Y:S01]  /*21b0*/  FADD R59, -R24.reuse, R59 ;  /* 0x0000003b183b7221 */ /* 0x040fe20000000100 */
[C---:B------:R-:W-:Y:S01]  /*21c0*/  FADD R58, R24.reuse, R58 ;  /* 0x0000003a183a7221 */ /* 0x040fe20000000000 */
[C---:B------:R-:W-:Y:S01]  /*21d0*/  FADD R55, R24.reuse, R55 ;  /* 0x0000003718377221 */ /* 0x040fe20000000000 */
[C---:B------:R-:W-:Y:S01]  /*21e0*/  FADD R39, -R24.reuse, R39 ;  /* 0x0000002718277221 */ /* 0x040fe20000000100 */
[C---:B------:R-:W-:Y:S01]  /*21f0*/  FFMA R43, R24.reuse, 0.5, R43 ;  /* 0x3f000000182b7823 */ /* 0x040fe2000000002b */
[C---:B------:R-:W-:Y:S01]  /*2200*/  FADD R28, -R24.reuse, R28 ;  /* 0x0000001c181c7221 */ /* 0x040fe20000000100 */
[C---:B------:R-:W-:Y:S01]  /*2210*/  FFMA R53, R24.reuse, -1.5, R53 ;  /* 0xbfc0000018357823 */ /* 0x040fe20000000035 */
[----:B------:R-:W-:Y:S01]  /*2220*/  FADD R48, R24, R48 ;  /* 0x0000003018307221 */ /* 0x000fe20000000000 */
[C---:B------:R-:W-:Y:S01]  /*2230*/  FADD R24, R23.reuse, R23 ;  /* 0x0000001717187221 */ /* 0x040fe20000000000 */
[C---:B------:R-:W-:Y:S01]  /*2240*/  FFMA R61, R23.reuse, -2.5, R61 ;  /* 0xc0200000173d7823 */ /* 0x040fe2000000003d */
[C---:B------:R-:W-:Y:S01]  /*2250*/  FFMA R0, R23.reuse, 0.5, R0 ;  /* 0x3f00000017007823 */ /* 0x040fe20000000000 */
[C---:B------:R-:W-:Y:S01]  /*2260*/  FADD R45, -R23.reuse, R45 ;  /* 0x0000002d172d7221 */ /* 0x040fe20000000100 */
[C---:B------:R-:W-:Y:S01]  /*2270*/  FADD R46, -R23.reuse, R46 ;  /* 0x0000002e172e7221 */ /* 0x040fe20000000100 */
[C---:B------:R-:W-:Y:S01]  /*2280*/  FADD R44, R23.reuse, R44 ;  /* 0x0000002c172c7221 */ /* 0x040fe20000000000 */
[C---:B------:R-:W-:Y:S01]  /*2290*/  FADD R52, R23.reuse, R52 ;  /* 0x0000003417347221 */ /* 0x040fe20000000000 */
[----:B------:R-:W-:Y:S01]  /*22a0*/  FFMA R26, R23, -1.5, R26 ;  /* 0xbfc00000171a7823 */ /* 0x000fe2000000001a */
[----:B------:R-:W-:Y:S01]  /*22b0*/  FADD R51, R51, -R32 ;  /* 0x8000002033337221 */ /* 0x000fe20000000000 */
[C---:B------:R-:W-:Y:S01]  /*22c0*/  FMUL R23, R16.reuse, 2.5 ;  /* 0x4020000010177820 */ /* 0x040fe20000400000 */
[----:B------:R-:W-:Y:S01]  /*22d0*/  FMUL R32, R11, -2 ;  /* 0xc00000000b207820 */ /* 0x000fe20000400000 */
[----:B------:R-:W-:Y:S01]  /*22e0*/  FADD R27, R27, -R24 ;  /* 0x800000181b1b7221 */ /* 0x000fe20000000000 */
[----:B------:R-:W-:Y:S01]  /*22f0*/  FMUL R24, R16, -2 ;  /* 0xc000000010187820 */ /* 0x000fe20000400000 */
[----:B------:R-:W-:Y:S01]  /*2300*/  FFMA R18, R33, -1.5, R18 ;  /* 0xbfc0000021127823 */ /* 0x000fe20000000012 */
[C---:B------:R-:W-:Y:S01]  /*2310*/  FADD R33, R23.reuse, R23 ;  /* 0x0000001717217221 */ /* 0x040fe20000000000 */
[C---:B------:R-:W-:Y:S01]  /*2320*/  FFMA R34, R23.reuse, -2.5, R34 ;  /* 0xc020000017227823 */ /* 0x040fe20000000022 */
[C---:B------:R-:W-:Y:S01]  /*2330*/  FFMA R35, R23.reuse, 0.5, R35 ;  /* 0x3f00000017237823 */ /* 0x040fe20000000023 */
[C---:B------:R-:W-:Y:S01]  /*2340*/  FADD R36, -R23.reuse, R36 ;  /* 0x0000002417247221 */ /* 0x040fe20000000100 */
[C---:B------:R-:W-:Y:S01]  /*2350*/  FADD R37, -R23.reuse, R37 ;  /* 0x0000002517257221 */ /* 0x040fe20000000100 */
[----:B------:R-:W-:Y:S01]  /*2360*/  FFMA R38, R23, -1.5, R38 ;  /* 0xbfc0000017267823 */ /* 0x000fe20000000026 */
[C---:B------:R-:W-:Y:S01]  /*2370*/  FADD R40, R32.reuse, R32 ;  /* 0x0000002020287221 */ /* 0x040fe20000000000 */
[C---:B------:R-:W-:Y:S01]  /*2380*/  FFMA R25, R32.reuse, 0.5, R25 ;  /* 0x3f00000020197823 */ /* 0x040fe20000000019 */
[----:B------:R-:W-:Y:S01]  /*2390*/  FFMA R57, R32, -1.5, R57 ;  /* 0xbfc0000020397823 */ /* 0x000fe20000000039 */
[----:B------:R-:W-:Y:S01]  /*23a0*/  FMUL R23, R16, -0.5 ;  /* 0xbf00000010177820 */ /* 0x000fe20000400000 */
[C---:B------:R-:W-:Y:S01]  /*23b0*/  FADD R32, R24.reuse, R24 ;  /* 0x0000001818207221 */ /* 0x040fe20000000000 */
[C---:B------:R-:W-:Y:S01]  /*23c0*/  FFMA R59, R24.reuse, -2.5, R59 ;  /* 0xc0200000183b7823 */ /* 0x040fe2000000003b */
[C---:B------:R-:W-:Y:S01]  /*23d0*/  FFMA R58, R24.reuse, 0.5, R58 ;  /* 0x3f000000183a7823 */ /* 0x040fe2000000003a */
[----:B------:R-:W-:Y:S01]  /*23e0*/  FFMA R28, R24, -1.5, R28 ;  /* 0xbfc00000181c7823 */ /* 0x000fe2000000001c */
[----:B------:R-:W-:Y:S01]  /*23f0*/  FADD R24, R16, R16 ;  /* 0x0000001010187221 */ /* 0x000fe20000000000 */
[----:B------:R-:W-:Y:S01]  /*2400*/  FADD R2, R2, -R33 ;  /* 0x8000002102027221 */ /* 0x000fe20000000000 */
[C---:B------:R-:W-:Y:S01]  /*2410*/  FADD R33, R23.reuse, R23 ;  /* 0x0000001717217221 */ /* 0x040fe20000000000 */
[C---:B------:R-:W-:Y:S01]  /*2420*/  FFMA R42, R23.reuse, -2.5, R42 ;  /* 0xc0200000172a7823 */ /* 0x040fe2000000002a */
[C---:B------:R-:W-:Y:S01]  /*2430*/  FFMA R41, R23.reuse, 0.5, R41 ;  /* 0x3f00000017297823 */ /* 0x040fe20000000029 */
[----:B------:R-:W-:Y:S01]  /*2440*/  FFMA R50, R23, -1.5, R50 ;  /* 0xbfc0000017327823 */ /* 0x000fe20000000032 */
[----:B------:R-:W-:Y:S01]  /*2450*/  FADD R57, R57, -R32 ;  /* 0x8000002039397221 */ /* 0x000fe20000000000 */
[----:B------:R-:W-:Y:S01]  /*2460*/  FMUL R23, R22, 2.5 ;  /* 0x4020000016177820 */ /* 0x000fe20000400000 */
[----:B------:R-:W-:Y:S01]  /*2470*/  FADD R32, R24, R24 ;  /* 0x0000001818207221 */ /* 0x000fe20000000000 */
[----:B------:R-:W-:-:S02]  /*2480*/  FADD R47, R47, -R40 ;  /* 0x800000282f2f7221 */ /* 0x000fc40000000000 */
[C---:B------:R-:W-:Y:S01]  /*2490*/  FFMA R34, R23.reuse, 0.5, R34 ;  /* 0x3f00000017227823 */ /* 0x040fe20000000022 */
[C---:B------:R-:W-:Y:S01]  /*24a0*/  FFMA R35, R23.reuse, 2.5, R35 ;  /* 0x4020000017237823 */ /* 0x040fe20000000023 */
[C---:B------:R-:W-:Y:S01]  /*24b0*/  FFMA R37, R23.reuse, -0.5, R37 ;  /* 0xbf00000017257823 */ /* 0x040fe20000000025 */
[----:B------:R-:W-:Y:S01]  /*24c0*/  FFMA R2, R23, 1.5, R2 ;  /* 0x3fc0000017027823 */ /* 0x000fe20000000002 */
[----:B------:R-:W-:Y:S01]  /*24d0*/  FADD R53, R53, -R32 ;  /* 0x8000002035357221 */ /* 0x000fe20000000000 */
[----:B------:R-:W-:Y:S01]  /*24e0*/  FADD R23, R23, R23 ;  /* 0x0000001717177221 */ /* 0x000fe20000000000 */
[----:B------:R-:W-:Y:S01]  /*24f0*/  FMUL R32, R22, -2 ;  /* 0xc000000016207820 */ /* 0x000fe20000400000 */
[----:B------:R-:W-:Y:S02]  /*2500*/  FADD R47, R24, R47 ;  /* 0x0000002f182f7221 */ /* 0x000fe40000000000 */
[----:B------:R-:W-:Y:S01]  /*2510*/  FADD R36, R36, R23 ;  /* 0x0000001724247221 */ /* 0x000fe20000000000 */
[----:B------:R-:W-:Y:S01]  /*2520*/  FADD R38, -R23, R38 ;  /* 0x0000002617267221 */ /* 0x000fe20000000100 */
[----:B------:R-:W-:Y:S01]  /*2530*/  FADD R23, R32, R32 ;  /* 0x0000002020177221 */ /* 0x000fe20000000000 */
[----:B------:R-:W-:-:S03]  /*2540*/  FADD R18, R18, -R33 ;  /* 0x8000002112127221 */ /* 0x000fc60000000000 */
[----:B------:R-:W-:Y:S01]  /*2550*/  FADD R47, R47, R23 ;  /* 0x000000172f2f7221 */ /* 0x000fe20000000000 */
[----:B------:R-:W-:Y:S01]  /*2560*/  FADD R28, -R23, R28 ;  /* 0x0000001c171c7221 */ /* 0x000fe20000000100 */
[----:B------:R-:W-:Y:S01]  /*2570*/  FMUL R23, R22, -0.5 ;  /* 0xbf00000016177820 */ /* 0x000fe20000400000 */
[C---:B------:R-:W-:Y:S01]  /*2580*/  FFMA R55, R24.reuse, -2.5, R55 ;  /* 0xc020000018377823 */ /* 0x040fe20000000037 */
[C---:B------:R-:W-:Y:S01]  /*2590*/  FFMA R39, R24.reuse, 0.5, R39 ;  /* 0x3f00000018277823 */ /* 0x040fe20000000027 */
[C---:B------:R-:W-:Y:S01]  /*25a0*/  FADD R43, -R24.reuse, R43 ;  /* 0x0000002b182b7221 */ /* 0x040fe20000000100 */
[C---:B------:R-:W-:Y:S01]  /*25b0*/  FADD R25, R24.reuse, R25 ;  /* 0x0000001918197221 */ /* 0x040fe20000000000 */
[C---:B------:R-:W-:Y:S01]  /*25c0*/  FADD R51, -R24.reuse, R51 ;  /* 0x0000003318337221 */ /* 0x040fe20000000100 */
[----:B------:R-:W-:Y:S01]  /*25d0*/  FFMA R48, R24, -1.5, R48 ;  /* 0xbfc0000018307823 */ /* 0x000fe20000000030 */
[----:B------:R-:W-:Y:S01]  /*25e0*/  FMUL R24, R22, 0.5 ;  /* 0x3f00000016187820 */ /* 0x000fe20000400000 */
[C---:B------:R-:W-:Y:S01]  /*25f0*/  FFMA R42, R23.reuse, 0.5, R42 ;  /* 0x3f000000172a7823 */ /* 0x040fe2000000002a */
[C---:B------:R-:W-:Y:S01]  /*2600*/  FFMA R41, R23.reuse, 2.5, R41 ;  /* 0x4020000017297823 */ /* 0x040fe20000000029 */
[C---:B------:R-:W-:Y:S01]  /*2610*/  FFMA R44, R23.reuse, -0.5, R44 ;  /* 0xbf000000172c7823 */ /* 0x040fe2000000002c */
[C---:B------:R-:W-:Y:S01]  /*2620*/  FFMA R18, R23.reuse, 1.5, R18 ;  /* 0x3fc0000017127823 */ /* 0x040fe20000000012 */
[----:B------:R-:W-:Y:S01]  /*2630*/  FADD R23, R23, R23 ;  /* 0x0000001717177221 */ /* 0x000fe20000000000 */
[C---:B------:R-:W-:Y:S01]  /*2640*/  FFMA R61, R24.reuse, 0.5, R61 ;  /* 0x3f000000183d7823 */ /* 0x040fe2000000003d */
[C---:B------:R-:W-:Y:S01]  /*2650*/  FFMA R0, R24.reuse, 2.5, R0 ;  /* 0x4020000018007823 */ /* 0x040fe20000000000 */
[C---:B------:R-:W-:Y:S01]  /*2660*/  FFMA R46, R24.reuse, -0.5, R46 ;  /* 0xbf000000182e7823 */ /* 0x040fe2000000002e */
[C---:B------:R-:W-:Y:S01]  /*2670*/  FFMA R27, R24.reuse, 1.5, R27 ;  /* 0x3fc00000181b7823 */ /* 0x040fe2000000001b */
[----:B------:R-:W-:Y:S01]  /*2680*/  FADD R24, R24, R24 ;  /* 0x0000001818187221 */ /* 0x000fe20000000000 */
[----:B------:R-:W-:Y:S01]  /*2690*/  FMUL R11, R11, 1.5 ;  /* 0x3fc000000b0b7820 */ /* 0x000fe20000400000 */
[----:B------:R-:W-:Y:S01]  /*26a0*/  FADD R52, R52, R23 ;  /* 0x0000001734347221 */ /* 0x000fe20000000000 */
[----:B------:R-:W-:Y:S01]  /*26b0*/  FADD R50, -R23, R50 ;  /* 0x0000003217327221 */ /* 0x000fe20000000100 */
[----:B------:R-:W-:Y:S01]  /*26c0*/  FMUL R23, R16, 1.5 ;  /* 0x3fc0000010177820 */ /* 0x000fe20000400000 */
[----:B------:R-:W-:Y:S01]  /*26d0*/  FADD R45, R45, R24 ;  /* 0x000000182d2d7221 */ /* 0x000fe20000000000 */
[----:B------:R-:W-:Y:S01]  /*26e0*/  FADD R26, -R24, R26 ;  /* 0x0000001a181a7221 */ /* 0x000fe20000000100 */
[----:B------:R-:W-:Y:S01]  /*26f0*/  FADD R24, R22, R22 ;  /* 0x0000001616187221 */ /* 0x000fe20000000000 */
[C---:B------:R-:W-:Y:S01]  /*2700*/  FADD R33, R11.reuse, R11 ;  /* 0x0000000b0b217221 */ /* 0x040fe20000000000 */
[----:B------:R-:W-:Y:S01]  /*2710*/  FFMA R29, R11, -1.5, R29 ;  /* 0xbfc000000b1d7823 */ /* 0x000fe2000000001d */
[----:B------:R-:W-:Y:S01]  /*2720*/  FADD R16, R23, R23 ;  /* 0x0000001717107221 */ /* 0x000fe20000000000 */
[C---:B------:R-:W-:Y:S01]  /*2730*/  FFMA R55, R24.reuse, 0.5, R55 ;  /* 0x3f00000018377823 */ /* 0x040fe20000000037 */
[C---:B------:R-:W-:Y:S01]  /*2740*/  FFMA R39, R24.reuse, 2.5, R39 ;  /* 0x4020000018277823 */ /* 0x040fe20000000027 */
[C---:B------:R-:W-:Y:S01]  /*2750*/  FFMA R43, R24.reuse, -0.5, R43 ;  /* 0xbf000000182b7823 */ /* 0x040fe2000000002b */
[----:B------:R-:W-:Y:S01]  /*2760*/  FFMA R53, R24, 1.5, R53 ;  /* 0x3fc0000018357823 */ /* 0x000fe20000000035 */
[----:B------:R-:W-:Y:S01]  /*2770*/  FADD R56, R56, -R33 ;  /* 0x8000002138387221 */ /* 0x000fe20000000000 */
[----:B------:R-:W-:Y:S01]  /*2780*/  FADD R24, R24, R24 ;  /* 0x0000001818187221 */ /* 0x000fe20000000000 */
[----:B------:R-:W-:Y:S01]  /*2790*/  FADD R33, R29, -R16 ;  /* 0x800000101d217221 */ /* 0x000fe20000000000 */
[----:B------:R-:W-:-:S02]  /*27a0*/  FMUL R29, R14, 0.5 ;  /* 0x3f0000000e1d7820 */ /* 0x000fc40000400000 */
[----:B------:R-:W-:Y:S01]  /*27b0*/  FADD R51, R51, R24 ;  /* 0x0000001833337221 */ /* 0x000fe20000000000 */
[----:B------:R-:W-:Y:S01]  /*27c0*/  FADD R48, -R24, R48 ;  /* 0x0000003018307221 */ /* 0x000fe20000000100 */
[----:B------:R-:W-:Y:S01]  /*27d0*/  FADD R24, R27, R29 ;  /* 0x0000001d1b187221 */ /* 0x000fe20000000000 */
[----:B------:R-:W-:Y:S01]  /*27e0*/  FMUL R27, R14, 2.5 ;  /* 0x402000000e1b7820 */ /* 0x000fe20000400000 */
[----:B------:R-:W-:Y:S01]  /*27f0*/  FMUL R16, R22, 1.5 ;  /* 0x3fc0000016107820 */ /* 0x000fe20000400000 */
[C---:B------:R-:W-:Y:S01]  /*2800*/  FFMA R59, R32.reuse, 0.5, R59 ;  /* 0x3f000000203b7823 */ /* 0x040fe2000000003b */
[C---:B------:R-:W-:Y:S01]  /*2810*/  FFMA R58, R32.reuse, 2.5, R58 ;  /* 0x40200000203a7823 */ /* 0x040fe2000000003a */
[C---:B------:R-:W-:Y:S01]  /*2820*/  FFMA R25, R32.reuse, -0.5, R25 ;  /* 0xbf00000020197823 */ /* 0x040fe20000000019 */
[----:B------:R-:W-:Y:S01]  /*2830*/  FFMA R57, R32, 1.5, R57 ;  /* 0x3fc0000020397823 */ /* 0x000fe20000000039 */
[----:B------:R-:W-:Y:S01]  /*2840*/  FADD R22, R14, R14 ;  /* 0x0000000e0e167221 */ /* 0x000fe20000000000 */
[----:B------:R-:W-:Y:S01]  /*2850*/  FADD R32, R2, R27 ;  /* 0x0000001b02207221 */ /* 0x000fe20000000000 */
[----:B------:R-:W-:Y:S01]  /*2860*/  FFMA R33, R16, 1.5, R33 ;  /* 0x3fc0000010217823 */ /* 0x000fe20000000021 */
[----:B------:R-:W-:Y:S01]  /*2870*/  FMUL R2, R14, 1.5 ;  /* 0x3fc000000e027820 */ /* 0x000fe20000400000 */
[----:B------:R-:W-:Y:S01]  /*2880*/  FADD R18, -R29, R18 ;  /* 0x000000121d127221 */ /* 0x000fe20000000100 */
[----:B------:R-:W-:Y:S01]  /*2890*/  FADD R60, -R22, R57 ;  /* 0x00000039163c7221 */ /* 0x000fe20000000100 */
[----:B------:R-:W-:Y:S01]  /*28a0*/  FADD R40, R53, R22 ;  /* 0x0000001635287221 */ /* 0x000fe20000000000 */
[----:B------:R-:W-:Y:S01]  /*28b0*/  FADD R33, R33, R2 ;  /* 0x0000000221217221 */ /* 0x000fe20000000000 */
[----:B------:R-:W-:Y:S01]  /*28c0*/  FADD R30, R11, R30 ;  /* 0x0000001e0b1e7221 */ /* 0x000fe20000000000 */
[--C-:B------:R-:W-:Y:S01]  /*28d0*/  FADD R24, R24, R21.reuse ;  /* 0x0000001518187221 */ /* 0x100fe20000000000 */
[--C-:B------:R-:W-:Y:S01]  /*28e0*/  FADD R18, R18, R21.reuse ;  /* 0x0000001512127221 */ /* 0x100fe20000000000 */
[--C-:B------:R-:W-:Y:S01]  /*28f0*/  FADD R32, R32, R21.reuse ;  /* 0x0000001520207221 */ /* 0x100fe20000000000 */
[----:B------:R-:W-:Y:S01]  /*2900*/  FFMA R60, R21, 1.5, R60 ;  /* 0x3fc00000153c7823 */ /* 0x000fe2000000003c */
[--C-:B------:R-:W-:Y:S01]  /*2910*/  FADD R40, R40, R21.reuse ;  /* 0x0000001528287221 */ /* 0x100fe20000000000 */
[----:B------:R-:W-:Y:S01]  /*2920*/  FADD R21, R33, R21 ;  /* 0x0000001521157221 */ /* 0x000fe20000000000 */
[C---:B------:R-:W-:Y:S01]  /*2930*/  FADD R31, -R11.reuse, R31 ;  /* 0x0000001f0b1f7221 */ /* 0x040fe20000000100 */
[----:B------:R-:W-:Y:S01]  /*2940*/  FFMA R54, R11, 0.5, R54 ;  /* 0x3f0000000b367823 */ /* 0x000fe20000000036 */
[C---:B------:R-:W-:Y:S01]  /*2950*/  FFMA R33, R23.reuse, -2.5, R30 ;  /* 0xc020000017217823 */ /* 0x040fe2000000001e */
[C---:B------:R-:W-:Y:S01]  /*2960*/  FADD R30, R16.reuse, R16 ;  /* 0x00000010101e7221 */ /* 0x040fe20000000000 */
[C---:B------:R-:W-:Y:S01]  /*2970*/  FADD R53, -R23.reuse, R56 ;  /* 0x0000003817357221 */ /* 0x040fe20000000100 */
[C---:B------:R-:W-:Y:S01]  /*2980*/  FFMA R31, R23.reuse, 0.5, R31 ;  /* 0x3f000000171f7823 */ /* 0x040fe2000000001f */
[----:B------:R-:W-:Y:S01]  /*2990*/  FADD R49, -R23, R54 ;  /* 0x0000003617317221 */ /* 0x000fe20000000100 */
[----:B------:R-:W-:Y:S01]  /*29a0*/  FADD R57, R29, R45 ;  /* 0x0000002d1d397221 */ /* 0x000fe20000000000 */
[----:B------:R-:W-:Y:S01]  /*29b0*/  FADD R45, R27, R36 ;  /* 0x000000241b2d7221 */ /* 0x000fe20000000000 */
[----:B------:R-:W-:Y:S01]  /*29c0*/  FADD R36, R53, R30 ;  /* 0x0000001e35247221 */ /* 0x000fe20000000000 */
[C---:B------:R-:W-:Y:S01]  /*29d0*/  FFMA R33, R16.reuse, 0.5, R33 ;  /* 0x3f00000010217823 */ /* 0x040fe20000000021 */
[C---:B------:R-:W-:Y:S01]  /*29e0*/  FFMA R31, R16.reuse, 2.5, R31 ;  /* 0x40200000101f7823 */ /* 0x040fe2000000001f */
[----:B------:R-:W-:Y:S01]  /*29f0*/  FFMA R49, R16, -0.5, R49 ;  /* 0xbf00000010317823 */ /* 0x000fe20000000031 */
[----:B------:R-:W-:Y:S01]  /*2a00*/  FADD R53, -R29, R52 ;  /* 0x000000341d357221 */ /* 0x000fe20000000100 */
[----:B------:R-:W-:Y:S01]  /*2a10*/  FADD R16, R7, R7 ;  /* 0x0000000707107221 */ /* 0x000fe20000000000 */
[----:B------:R-:W-:Y:S01]  /*2a20*/  FADD R52, R22, R51 ;  /* 0x0000003316347221 */ /* 0x000fe20000000000 */
[----:B------:R-:W-:-:S02]  /*2a30*/  FADD R51, R2, R36 ;  /* 0x0000002402337221 */ /* 0x000fc40000000000 */
[C---:B------:R-:W-:Y:S01]  /*2a40*/  FADD R36, -R16.reuse, R45 ;  /* 0x0000002d10247221 */ /* 0x040fe20000000100 */
[C---:B------:R-:W-:Y:S01]  /*2a50*/  FADD R57, -R16.reuse, R57 ;  /* 0x0000003910397221 */ /* 0x040fe20000000100 */
[C---:B------:R-:W-:Y:S01]  /*2a60*/  FADD R45, -R16.reuse, R52 ;  /* 0x00000034102d7221 */ /* 0x040fe20000000100 */
[----:B------:R-:W-:Y:S01]  /*2a70*/  FADD R53, -R16, R53 ;  /* 0x0000003510357221 */ /* 0x000fe20000000100 */
[----:B------:R-:W-:Y:S01]  /*2a80*/  FADD R51, R51, -R16 ;  /* 0x8000001033337221 */ /* 0x000fe20000000000 */
[C---:B------:R-:W-:Y:S01]  /*2a90*/  FADD R16, R29.reuse, R61 ;  /* 0x0000003d1d107221 */ /* 0x040fe20000000000 */
[C---:B------:R-:W-:Y:S01]  /*2aa0*/  FADD R0, R29.reuse, R0 ;  /* 0x000000001d007221 */ /* 0x040fe20000000000 */
[C---:B------:R-:W-:Y:S01]  /*2ab0*/  FADD R46, R29.reuse, R46 ;  /* 0x0000002e1d2e7221 */ /* 0x040fe20000000000 */
[C---:B------:R-:W-:Y:S01]  /*2ac0*/  FADD R42, -R29.reuse, R42 ;  /* 0x0000002a1d2a7221 */ /* 0x040fe20000000100 */
[C---:B------:R-:W-:Y:S01]  /*2ad0*/  FADD R52, -R29.reuse, R41 ;  /* 0x000000291d347221 */ /* 0x040fe20000000100 */
[C---:B------:R-:W-:Y:S01]  /*2ae0*/  FADD R44, -R29.reuse, R44 ;  /* 0x0000002c1d2c7221 */ /* 0x040fe20000000100 */
[----:B------:R-:W-:Y:S01]  /*2af0*/  FFMA R26, R29, 1.5, R26 ;  /* 0x3fc000001d1a7823 */ /* 0x000fe2000000001a */
[----:B------:R-:W-:Y:S01]  /*2b00*/  FMUL R29, R7, 1.5 ;  /* 0x3fc00000071d7820 */ /* 0x000fe20000400000 */
[----:B------:R-:W-:-:S03]  /*2b10*/  FADD R41, R20, R20 ;  /* 0x0000001414297221 */ /* 0x000fc60000000000 */
[C---:B------:R-:W-:Y:S01]  /*2b20*/  FADD R56, -R29.reuse, R24 ;  /* 0x000000181d387221 */ /* 0x040fe20000000100 */
[C---:B------:R-:W-:Y:S01]  /*2b30*/  FADD R32, -R29.reuse, R32 ;  /* 0x000000201d207221 */ /* 0x040fe20000000100 */
[C---:B------:R-:W-:Y:S01]  /*2b40*/  FADD R24, -R29.reuse, R18 ;  /* 0x000000121d187221 */ /* 0x040fe20000000100 */
[----:B------:R-:W-:Y:S02]  /*2b50*/  FADD R54, -R29, R40 ;  /* 0x000000281d367221 */ /* 0x000fe40000000100 */
[C---:B------:R-:W-:Y:S01]  /*2b60*/  FADD R40, -R41.reuse, R32 ;  /* 0x0000002029287221 */ /* 0x040fe20000000100 */
[C---:B------:R-:W-:Y:S01]  /*2b70*/  FADD R32, -R41.reuse, R24 ;  /* 0x0000001829207221 */ /* 0x040fe20000000100 */
[C---:B------:R-:W-:Y:S02]  /*2b80*/  FADD R24, -R41.reuse, R54 ;  /* 0x0000003629187221 */ /* 0x040fe40000000100 */
[----:B------:R-:W0:Y:S01]  /*2b90*/  S2R R54, SR_TID.X ;  /* 0x0000000000367919 */ /* 0x000e220000002100 */
[----:B------:R-:W-:Y:S01]  /*2ba0*/  FADD R18, -R41, R56 ;  /* 0x0000003829127221 */ /* 0x000fe20000000100 */
[----:B------:R-:W-:Y:S01]  /*2bb0*/  FADD R56, R21, -R29 ;  /* 0x8000001d15387221 */ /* 0x000fe20000000000 */
[----:B------:R-:W-:-:S03]  /*2bc0*/  FADD R34, R27, R34 ;  /* 0x000000221b227221 */ /* 0x000fc60000000000 */
[----:B------:R-:W-:Y:S01]  /*2bd0*/  FADD R21, R56, -R41 ;  /* 0x8000002938157221 */ /* 0x000fe20000000000 */
[--C-:B------:R-:W-:Y:S01]  /*2be0*/  FADD R41, R16, R7.reuse ;  /* 0x0000000710297221 */ /* 0x100fe20000000000 */
[--C-:B------:R-:W-:Y:S01]  /*2bf0*/  FADD R16, R34, R7.reuse ;  /* 0x0000000722107221 */ /* 0x100fe20000000000 */
[----:B------:R-:W-:-:S03]  /*2c00*/  FADD R61, R0, -R7 ;  /* 0x80000007003d7221 */ /* 0x000fc60000000000 */
[C---:B------:R-:W-:Y:S01]  /*2c10*/  FFMA R16, R20.reuse, -2.5, R16 ;  /* 0xc020000014107823 */ /* 0x040fe20000000010 */
[C---:B------:R-:W-:Y:S01]  /*2c20*/  FFMA R0, R20.reuse, -2.5, R41 ;  /* 0xc020000014007823 */ /* 0x040fe20000000029 */
[----:B------:R-:W-:Y:S01]  /*2c30*/  MOV R56, 0x4 ;  /* 0x0000000400387802 */ /* 0x000fe20000000f00 */
[----:B------:R-:W-:Y:S02]  /*2c40*/  FFMA R34, R20, 0.5, R61 ;  /* 0x3f00000014227823 */ /* 0x000fe4000000003d */
[----:B------:R-:W-:Y:S01]  /*2c50*/  FFMA R0, R19, 0.5, R0 ;  /* 0x3f00000013007823 */ /* 0x000fe20000000000 */
[----:B0-----:R-:W-:Y:S01]  /*2c60*/  LEA R17, R17, R54, 0x7 ;  /* 0x0000003611117211 */ /* 0x001fe200078e38ff */
[C---:B------:R-:W-:Y:S01]  /*2c70*/  FFMA R54, R19.reuse, 0.5, R16 ;  /* 0x3f00000013367823 */ /* 0x040fe20000000010 */
[----:B------:R-:W-:-:S03]  /*2c80*/  FFMA R34, R19, 2.5, R34 ;  /* 0x4020000013227823 */ /* 0x000fc60000000022 */
[----:B------:R-:W-:Y:S01]  /*2c90*/  IMAD.WIDE R16, R17, R56, c[0x0][0x160] ;  /* 0x0000580011107625 */ /* 0x000fe200078e0238 */
[--C-:B------:R-:W-:Y:S01]  /*2ca0*/  FADD R54, R54, R5.reuse ;  /* 0x0000000536367221 */ /* 0x100fe20000000000 */
[----:B------:R-:W-:Y:S01]  /*2cb0*/  FADD R41, R0, R5 ;  /* 0x0000000500297221 */ /* 0x000fe20000000000 */
[----:B------:R-:W-:Y:S01]  /*2cc0*/  FADD R31, R2, R31 ;  /* 0x0000001f021f7221 */ /* 0x000fe20000000000 */
[----:B------:R-:W-:Y:S01]  /*2cd0*/  FADD R61, R34, R5 ;  /* 0x00000005223d7221 */ /* 0x000fe20000000000 */
[C---:B------:R-:W-:Y:S01]  /*2ce0*/  FADD R35, R27.reuse, R35 ;  /* 0x000000231b237221 */ /* 0x040fe20000000000 */
[----:B------:R0:W-:Y:S01]  /*2cf0*/  STG.E [R16.64+0x9f400], R54 ;  /* 0x09f4003610007986 */ /* 0x0001e2000c101904 */
[C---:B------:R-:W-:Y:S01]  /*2d00*/  FADD R34, R27.reuse, R37 ;  /* 0x000000251b227221 */ /* 0x040fe20000000000 */
[----:B------:R-:W-:Y:S01]  /*2d10*/  FFMA R38, R27, 1.5, R38 ;  /* 0x3fc000001b267823 */ /* 0x000fe20000000026 */
[C---:B------:R-:W-:Y:S01]  /*2d20*/  FADD R56, R22.reuse, R39 ;  /* 0x0000002716387221 */ /* 0x040fe20000000000 */
[----:B------:R-:W-:Y:S01]  /*2d30*/  FADD R0, -R22, R47 ;  /* 0x0000002f16007221 */ /* 0x000fe20000000100 */
[----:B------:R-:W-:Y:S01]  /*2d40*/  FADD R27, R29, R29 ;  /* 0x0000001d1d1b7221 */ /* 0x000fe20000000000 */
[--C-:B------:R-:W-:Y:S01]  /*2d50*/  FADD R39, R42, R7.reuse ;  /* 0x000000072a277221 */ /* 0x100fe20000000000 */
[----:B------:R-:W-:Y:S01]  /*2d60*/  FADD R37, R52, -R7 ;  /* 0x8000000734257221 */ /* 0x000fe20000000000 */
[----:B------:R1:W-:Y:S01]  /*2d70*/  STG.E [R16.64+0x55c00], R41 ;  /* 0x055c002910007986 */ /* 0x0003e2000c101904 */
[----:B------:R-:W-:Y:S01]  /*2d80*/  FADD R43, R22, R43 ;  /* 0x0000002b162b7221 */ /* 0x000fe20000000000 */
[----:B------:R-:W-:Y:S01]  /*2d90*/  FADD R33, R2, R33 ;  /* 0x0000002102217221 */ /* 0x000fe20000000000 */
[----:B0-----:R-:W-:Y:S01]  /*2da0*/  FADD R54, R22, R55 ;  /* 0x0000003716367221 */ /* 0x001fe20000000000 */
[----:B------:R-:W-:Y:S01]  /*2db0*/  FADD R49, R2, R49 ;  /* 0x0000003102317221 */ /* 0x000fe20000000000 */
[--C-:B------:R-:W-:Y:S01]  /*2dc0*/  FADD R31, R31, -R7.reuse ;  /* 0x800000071f1f7221 */ /* 0x100fe20000000000 */
[----:B------:R0:W-:Y:S01]  /*2dd0*/  STG.E [R16.64+0x62000], R61 ;  /* 0x0620003d10007986 */ /* 0x0001e2000c101904 */
[----:B------:R-:W-:Y:S01]  /*2de0*/  FADD R55, R54, R7 ;  /* 0x0000000736377221 */ /* 0x000fe20000000000 */
[----:B------:R-:W-:Y:S01]  /*2df0*/  FADD R0, R0, -R27 ;  /* 0x8000001b00007221 */ /* 0x000fe20000000000 */
[C---:B------:R-:W-:Y:S01]  /*2e00*/  FFMA R54, R20.reuse, -2.5, R39 ;  /* 0xc020000014367823 */ /* 0x040fe20000000027 */
[----:B-1----:R-:W-:Y:S01]  /*2e10*/  FADD R41, R35, -R7 ;  /* 0x8000000723297221 */ /* 0x002fe20000000000 */
[C---:B------:R-:W-:Y:S01]  /*2e20*/  FFMA R35, R7.reuse, 0.5, R44 ;  /* 0x3f00000007237823 */ /* 0x040fe2000000002c */
[----:B------:R-:W-:Y:S01]  /*2e30*/  FFMA R44, R20, 0.5, R37 ;  /* 0x3f000000142c7823 */ /* 0x000fe20000000025 */
[C---:B------:R-:W-:Y:S01]  /*2e40*/  FFMA R27, R7.reuse, 0.5, R46 ;  /* 0x3f000000071b7823 */ /* 0x040fe2000000002e */
[C---:B------:R-:W-:Y:S01]  /*2e50*/  FFMA R47, R7.reuse, 0.5, R34 ;  /* 0x3f000000072f7823 */ /* 0x040fe20000000022 */
[----:B------:R-:W-:Y:S01]  /*2e60*/  FFMA R43, R7, 0.5, R43 ;  /* 0x3f000000072b7823 */ /* 0x000fe2000000002b */
[--C-:B------:R-:W-:Y:S01]  /*2e70*/  FADD R33, R33, R7.reuse ;  /* 0x0000000721217221 */ /* 0x100fe20000000000 */
[----:B0-----:R-:W-:Y:S01]  /*2e80*/  FADD R61, R56, -R7 ;  /* 0x80000007383d7221 */ /* 0x001fe20000000000 */
[----:B------:R-:W-:Y:S01]  /*2e90*/  FFMA R39, R7, 0.5, R49 ;  /* 0x3f00000007277823 */ /* 0x000fe20000000031 */
[C---:B------:R-:W-:Y:S01]  /*2ea0*/  FFMA R37, R20.reuse, 0.5, R31 ;  /* 0x3f00000014257823 */ /* 0x040fe2000000001f */
[C---:B------:R-:W-:Y:S01]  /*2eb0*/  FMUL R31, R20.reuse, 1.5 ;  /* 0x3fc00000141f7820 */ /* 0x040fe20000400000 */
[C---:B------:R-:W-:Y:S01]  /*2ec0*/  FFMA R42, R20.reuse, 0.5, R41 ;  /* 0x3f000000142a7823 */ /* 0x040fe20000000029 */
[--C-:B------:R-:W-:Y:S01]  /*2ed0*/  FADD R27, R27, -R20.reuse ;  /* 0x800000141b1b7221 */ /* 0x100fe20000000000 */
[--C-:B------:R-:W-:Y:S01]  /*2ee0*/  FADD R56, R47, -R20.reuse ;  /* 0x800000142f387221 */ /* 0x100fe20000000000 */
[C---:B------:R-:W-:Y:S01]  /*2ef0*/  FFMA R34, R20.reuse, -2.5, R55 ;  /* 0xc020000014227823 */ /* 0x040fe20000000037 */
[----:B------:R-:W-:Y:S01]  /*2f00*/  FFMA R46, R20, 0.5, R61 ;  /* 0x3f000000142e7823 */ /* 0x000fe2000000003d */
[--C-:B------:R-:W-:Y:S01]  /*2f10*/  FADD R52, R43, -R20.reuse ;  /* 0x800000142b347221 */ /* 0x100fe20000000000 */
[--C-:B------:R-:W-:Y:S01]  /*2f20*/  FADD R57, R57, -R20.reuse ;  /* 0x8000001439397221 */ /* 0x100fe20000000000 */
[--C-:B------:R-:W-:Y:S01]  /*2f30*/  FADD R36, R36, -R20.reuse ;  /* 0x8000001424247221 */ /* 0x100fe20000000000 */
[--C-:B------:R-:W-:Y:S01]  /*2f40*/  FADD R35, R35, -R20.reuse ;  /* 0x8000001423237221 */ /* 0x100fe20000000000 */
[--C-:B------:R-:W-:Y:S01]  /*2f50*/  FADD R45, R45, -R20.reuse ;  /* 0x800000142d2d7221 */ /* 0x100fe20000000000 */
[--C-:B------:R-:W-:Y:S01]  /*2f60*/  FADD R53, R53, -R20.reuse ;  /* 0x8000001435357221 */ /* 0x100fe20000000000 */
[----:B------:R-:W-:Y:S01]  /*2f70*/  FFMA R41, R20, -2.5, R33 ;  /* 0xc020000014297823 */ /* 0x000fe20000000021 */
[--C-:B------:R-:W-:Y:S01]  /*2f80*/  FADD R39, R39, -R20.reuse ;  /* 0x8000001427277221 */ /* 0x100fe20000000000 */
[----:B------:R-:W-:Y:S01]  /*2f90*/  FADD R51, R51, -R20 ;  /* 0x8000001433337221 */ /* 0x000fe20000000000 */
[----:B------:R-:W-:Y:S01]  /*2fa0*/  FFMA R33, R29, -1.5, R60 ;  /* 0xbfc000001d217823 */ /* 0x000fe2000000003c */
[----:B------:R-:W-:-:S04]  /*2fb0*/  FADD R20, R31, R31 ;  /* 0x0000001f1f147221 */ /* 0x000fc80000000000 */
[----:B------:R-:W-:Y:S01]  /*2fc0*/  FADD R33, R33, -R20 ;  /* 0x8000001421217221 */ /* 0x000fe20000000000 */
[C---:B------:R-:W-:Y:S01]  /*2fd0*/  FADD R20, R19.reuse, R19 ;  /* 0x0000001313147221 */ /* 0x040fe20000000000 */
[----:B------:R-:W-:-:S03]  /*2fe0*/  FFMA R34, R19, 0.5, R34 ;  /* 0x3f00000013227823 */ /* 0x000fc60000000022 */
[C---:B------:R-:W-:Y:S01]  /*2ff0*/  FADD R36, R20.reuse, R36 ;  /* 0x0000002414247221 */ /* 0x040fe20000000000 */
[C---:B------:R-:W-:Y:S01]  /*3000*/  FFMA R43, R19.reuse, 2.5, R42 ;  /* 0x40200000132b7823 */ /* 0x040fe2000000002a */
[----:B------:R-:W-:Y:S01]  /*3010*/  FADD R42, R20, R57 ;  /* 0x00000039142a7221 */ /* 0x000fe20000000000 */
[--C-:B------:R-:W-:Y:S01]  /*3020*/  FADD R57, R34, R5.reuse ;  /* 0x0000000522397221 */ /* 0x100fe20000000000 */
[----:B------:R-:W-:Y:S01]  /*3030*/  FADD R49, R36, R5 ;  /* 0x0000000524317221 */ /* 0x000fe20000000000 */
[C---:B------:R-:W-:Y:S01]  /*3040*/  FFMA R34, R19.reuse, 2.5, R44 ;  /* 0x4020000013227823 */ /* 0x040fe2000000002c */
[C---:B------:R-:W-:Y:S01]  /*3050*/  FFMA R36, R19.reuse, -0.5, R35 ;  /* 0xbf00000013247823 */ /* 0x040fe20000000023 */
[----:B------:R-:W-:Y:S01]  /*3060*/  FFMA R60, R19, -0.5, R27 ;  /* 0xbf000000133c7823 */ /* 0x000fe2000000001b */
[--C-:B------:R-:W-:Y:S01]  /*3070*/  FADD R27, R42, R5.reuse ;  /* 0x000000052a1b7221 */ /* 0x100fe20000000000 */
[----:B------:R0:W-:Y:S01]  /*3080*/  STG.E [R16.64+0xb7c00], R49 ;  /* 0x0b7c003110007986 */ /* 0x0001e2000c101904 */
[----:B------:R-:W-:Y:S01]  /*3090*/  FADD R35, R34, R5 ;  /* 0x0000000522237221 */ /* 0x000fe20000000000 */
[----:B------:R-:W-:Y:S01]  /*30a0*/  FADD R12, R11, R12 ;  /* 0x0000000c0b0c7221 */ /* 0x000fe20000000000 */
[C---:B------:R-:W-:Y:S01]  /*30b0*/  FFMA R56, R19.reuse, -0.5, R56 ;  /* 0xbf00000013387823 */ /* 0x040fe20000000038 */
[C---:B------:R-:W-:Y:S01]  /*30c0*/  FFMA R46, R19.reuse, 2.5, R46 ;  /* 0x40200000132e7823 */ /* 0x040fe2000000002e */
[C---:B------:R-:W-:Y:S01]  /*30d0*/  FFMA R52, R19.reuse, -0.5, R52 ;  /* 0xbf00000013347823 */ /* 0x040fe20000000034 */
[C---:B------:R-:W-:Y:S01]  /*30e0*/  FFMA R54, R19.reuse, 0.5, R54 ;  /* 0x3f00000013367823 */ /* 0x040fe20000000036 */
[C---:B------:R-:W-:Y:S01]  /*30f0*/  FFMA R34, R19.reuse, 0.5, R41 ;  /* 0x3f00000013227823 */ /* 0x040fe20000000029 */
[C---:B------:R-:W-:Y:S01]  /*3100*/  FFMA R42, R19.reuse, -0.5, R39 ;  /* 0xbf000000132a7823 */ /* 0x040fe20000000027 */
[----:B------:R-:W-:Y:S01]  /*3110*/  FMUL R11, R14, -2 ;  /* 0xc00000000e0b7820 */ /* 0x000fe20000400000 */
[----:B0-----:R-:W-:Y:S01]  /*3120*/  FADD R49, R36, R5 ;  /* 0x0000000524317221 */ /* 0x001fe20000000000 */
[C---:B------:R-:W-:Y:S01]  /*3130*/  FFMA R36, R19.reuse, 2.5, R37 ;  /* 0x4020000013247823 */ /* 0x040fe20000000025 */
[----:B------:R-:W-:Y:S01]  /*3140*/  FMUL R19, R19, 1.5 ;  /* 0x3fc0000013137820 */ /* 0x000fe20000400000 */
[----:B------:R-:W-:Y:S01]  /*3150*/  FFMA R28, R11, 1.5, R28 ;  /* 0x3fc000000b1c7823 */ /* 0x000fe2000000001c */
[----:B------:R-:W-:Y:S01]  /*3160*/  FFMA R23, R23, -1.5, R12 ;  /* 0xbfc0000017177823 */ /* 0x000fe2000000000c */
[----:B------:R-:W-:Y:S01]  /*3170*/  FMUL R11, R14, -0.5 ;  /* 0xbf0000000e0b7820 */ /* 0x000fe20000400000 */
[----:B------:R-:W-:Y:S01]  /*3180*/  FADD R18, R19, R18 ;  /* 0x0000001213127221 */ /* 0x000fe20000000000 */
[----:B------:R0:W-:Y:S01]  /*3190*/  STG.E [R16.64+0x6e400], R27 ;  /* 0x06e4001b10007986 */ /* 0x0001e2000c101904 */
[C---:B------:R-:W-:Y:S01]  /*31a0*/  FADD R12, -R22.reuse, R59 ;  /* 0x0000003b160c7221 */ /* 0x040fe20000000100 */
[C---:B------:R-:W-:Y:S01]  /*31b0*/  FADD R58, -R22.reuse, R58 ;  /* 0x0000003a163a7221 */ /* 0x040fe20000000100 */
[----:B------:R-:W-:Y:S01]  /*31c0*/  FADD R14, -R22, R25 ;  /* 0x00000019160e7221 */ /* 0x000fe20000000100 */
[----:B------:R-:W-:Y:S01]  /*31d0*/  FADD R37, R18, R5 ;  /* 0x0000000512257221 */ /* 0x000fe20000000000 */
[----:B------:R-:W-:Y:S01]  /*31e0*/  FFMA R50, R11, 1.5, R50 ;  /* 0x3fc000000b327823 */ /* 0x000fe20000000032 */
[----:B------:R-:W-:Y:S01]  /*31f0*/  FADD R23, -R30, R23 ;  /* 0x000000171e177221 */ /* 0x000fe20000000100 */
[----:B------:R-:W-:Y:S01]  /*3200*/  FADD R18, R21, R19 ;  /* 0x0000001315127221 */ /* 0x000fe20000000000 */
[----:B--2---:R-:W-:Y:S01]  /*3210*/  FADD R11, R15, R15 ;  /* 0x0000000f0f0b7221 */ /* 0x004fe20000000000 */
[----:B0-----:R-:W-:Y:S01]  /*3220*/  FADD R27, R52, R5 ;  /* 0x00000005341b7221 */ /* 0x001fe20000000000 */
[C---:B------:R-:W-:Y:S01]  /*3230*/  FADD R12, R29.reuse, R12 ;  /* 0x0000000c1d0c7221 */ /* 0x040fe20000000000 */
[C---:B------:R-:W-:Y:S01]  /*3240*/  FADD R58, -R29.reuse, R58 ;  /* 0x0000003a1d3a7221 */ /* 0x040fe20000000100 */
[----:B------:R-:W-:Y:S01]  /*3250*/  FFMA R14, R29, 0.5, R14 ;  /* 0x3f0000001d0e7823 */ /* 0x000fe2000000000e */
[----:B------:R-:W-:Y:S01]  /*3260*/  FFMA R48, R22, 1.5, R48 ;  /* 0x3fc0000016307823 */ /* 0x000fe20000000030 */
[----:B------:R0:W-:Y:S01]  /*3270*/  STG.E [R16.64+0x10d800], R27 ;  /* 0x10d8001b10007986 */ /* 0x0001e2000c101904 */
[----:B------:R-:W-:Y:S01]  /*3280*/  FFMA R2, R2, 1.5, R23 ;  /* 0x3fc0000002027823 */ /* 0x000fe20000000017 */
[--C-:B------:R-:W-:Y:S01]  /*3290*/  FADD R47, R43, R5.reuse ;  /* 0x000000052b2f7221 */ /* 0x100fe20000000000 */
[--C-:B------:R-:W-:Y:S01]  /*32a0*/  FADD R21, R18, R5.reuse ;  /* 0x0000000512157221 */ /* 0x100fe20000000000 */
[----:B------:R-:W-:Y:S01]  /*32b0*/  FADD R28, -R11, R28 ;  /* 0x0000001c0b1c7221 */ /* 0x000fe20000000100 */
[----:B------:R-:W-:Y:S01]  /*32c0*/  FFMA R26, R15, 0.5, R26 ;  /* 0x3f0000000f1a7823 */ /* 0x000fe2000000001a */
[--C-:B------:R-:W-:Y:S01]  /*32d0*/  FADD R43, R60, R5.reuse ;  /* 0x000000053c2b7221 */ /* 0x100fe20000000000 */
[----:B------:R-:W-:Y:S01]  /*32e0*/  FADD R32, R19, R32 ;  /* 0x0000002013207221 */ /* 0x000fe20000000000 */
[C---:B------:R-:W-:Y:S01]  /*32f0*/  FFMA R12, R31.reuse, -2.5, R12 ;  /* 0xc02000001f0c7823 */ /* 0x040fe2000000000c */
[C---:B------:R-:W-:Y:S01]  /*3300*/  FFMA R58, R31.reuse, 0.5, R58 ;  /* 0x3f0000001f3a7823 */ /* 0x040fe2000000003a */
[----:B------:R-:W-:Y:S01]  /*3310*/  FADD R14, -R31, R14 ;  /* 0x0000000e1f0e7221 */ /* 0x000fe20000000100 */
[----:B0-----:R-:W-:Y:S01]  /*3320*/  FADD R27, R34, R5 ;  /* 0x00000005221b7221 */ /* 0x001fe20000000000 */
[----:B------:R-:W-:Y:S01]  /*3330*/  FADD R48, R48, R11 ;  /* 0x0000000b30307221 */ /* 0x000fe20000000000 */
[C---:B------:R-:W-:Y:S01]  /*3340*/  FFMA R38, R15.reuse, 2.5, R38 ;  /* 0x402000000f267823 */ /* 0x040fe20000000026 */
[C---:B------:R-:W-:Y:S01]  /*3350*/  FFMA R50, R15.reuse, -0.5, R50 ;  /* 0xbf0000000f327823 */ /* 0x040fe20000000032 */
[----:B------:R-:W-:Y:S01]  /*3360*/  FFMA R2, R15, 1.5, R2 ;  /* 0x3fc000000f027823 */ /* 0x000fe20000000002 */
[----:B------:R-:W-:Y:S01]  /*3370*/  FADD R44, R20, R45 ;  /* 0x0000002d142c7221 */ /* 0x000fe20000000000 */
[----:B------:R-:W-:Y:S01]  /*3380*/  FADD R28, R29, R28 ;  /* 0x0000001c1d1c7221 */ /* 0x000fe20000000000 */
[----:B------:R-:W-:Y:S01]  /*3390*/  FADD R26, R26, R7 ;  /* 0x000000071a1a7221 */ /* 0x000fe20000000000 */
[----:B------:R-:W-:Y:S01]  /*33a0*/  FADD R45, R32, R5 ;  /* 0x00000005202d7221 */ /* 0x000fe20000000000 */
[----:B------:R0:W-:Y:S01]  /*33b0*/  STG.E [R16.64+0xc400], R27 ;  /* 0x00c4001b10007986 */ /* 0x0001e2000c101904 */
[C---:B------:R-:W-:Y:S01]  /*33c0*/  FADD R40, R19.reuse, R40 ;  /* 0x0000002813287221 */ /* 0x040fe20000000000 */
[C---:B------:R-:W-:Y:S01]  /*33d0*/  FADD R32, R19.reuse, R24 ;  /* 0x0000001813207221 */ /* 0x040fe20000000000 */
[C---:B------:R-:W-:Y:S01]  /*33e0*/  FFMA R25, R19.reuse, 2.5, R58 ;  /* 0x4020000013197823 */ /* 0x040fe2000000003a */
[----:B------:R1:W-:Y:S01]  /*33f0*/  STG.E [R16.64], R21 ;  /* 0x0000001510007986 */ /* 0x0003e2000c101904 */
[----:B------:R-:W-:Y:S01]  /*3400*/  FFMA R33, R19, 1.5, R33 ;  /* 0x3fc0000013217823 */ /* 0x000fe20000000021 */
[----:B------:R-:W-:Y:S01]  /*3410*/  FADD R0, -R31, R0 ;  /* 0x000000001f007221 */ /* 0x000fe20000000100 */
[--C-:B------:R-:W-:Y:S01]  /*3420*/  FADD R38, R38, R7.reuse ;  /* 0x0000000726267221 */ /* 0x100fe20000000000 */
[----:B------:R2:W-:Y:S01]  /*3430*/  STG.E [R16.64+0x7a800], R43 ;  /* 0x07a8002b10007986 */ /* 0x0005e2000c101904 */
[--C-:B------:R-:W-:Y:S01]  /*3440*/  FADD R48, R48, R7.reuse ;  /* 0x0000000730307221 */ /* 0x100fe20000000000 */
[--C-:B------:R-:W-:Y:S01]  /*3450*/  FADD R50, R50, R7.reuse ;  /* 0x0000000732327221 */ /* 0x100fe20000000000 */
[----:B------:R-:W-:Y:S01]  /*3460*/  FADD R2, R2, R7 ;  /* 0x0000000702027221 */ /* 0x000fe20000000000 */
[----:B0-----:R-:W-:Y:S01]  /*3470*/  FFMA R27, R19, -0.5, R14 ;  /* 0xbf000000131b7823 */ /* 0x001fe2000000000e */
[----:B------:R0:W-:Y:S01]  /*3480*/  STG.E [R16.64+0xab800], R47 ;  /* 0x0ab8002f10007986 */ /* 0x0001e2000c101904 */
[----:B------:R-:W-:Y:S01]  /*3490*/  FFMA R28, R31, -1.5, R28 ;  /* 0xbfc000001f1c7823 */ /* 0x000fe2000000001c */
[C---:B-1----:R-:W-:Y:S01]  /*34a0*/  FFMA R21, R19.reuse, 0.5, R12 ;  /* 0x3f00000013157823 */ /* 0x042fe2000000000c */
[----:B------:R-:W-:Y:S01]  /*34b0*/  FADD R19, R19, R19 ;  /* 0x0000001313137221 */ /* 0x000fe20000000000 */
[----:B------:R-:W-:Y:S01]  /*34c0*/  FADD R7, -R31, R26 ;  /* 0x0000001a1f077221 */ /* 0x000fe20000000100 */
[----:B--2---:R-:W-:-:S02]  /*34d0*/  FADD R43, R54, R5 ;  /* 0x00000005362b7221 */ /* 0x004fc40000000000 */
[----:B------:R-:W-:Y:S01]  /*34e0*/  FADD R23, R0, R19 ;  /* 0x0000001300177221 */ /* 0x000fe20000000000 */
[----:B0-----:R-:W-:Y:S01]  /*34f0*/  FADD R47, R46, R5 ;  /* 0x000000052e2f7221 */ /* 0x001fe20000000000 */
[C---:B------:R-:W-:Y:S01]  /*3500*/  FADD R46, R20.reuse, R53 ;  /* 0x00000035142e7221 */ /* 0x040fe20000000000 */
[----:B------:R0:W-:Y:S01]  /*3510*/  STG.E [R16.64+0x132400], R43 ;  /* 0x1324002b10007986 */ /* 0x0001e2000c101904 */
[----:B------:R-:W-:Y:S01]  /*3520*/  FADD R29, -R19, R28 ;  /* 0x0000001c131d7221 */ /* 0x000fe20000000100 */
[----:B------:R-:W-:Y:S01]  /*3530*/  FMUL R0, R5, 1.5 ;  /* 0x3fc0000005007820 */ /* 0x000fe20000400000 */
[----:B------:R-:W-:Y:S01]  /*3540*/  FADD R7, -R20, R7 ;  /* 0x0000000714077221 */ /* 0x000fe20000000100 */
[----:B------:R-:W-:Y:S01]  /*3550*/  FADD R39, R44, R5 ;  /* 0x000000052c277221 */ /* 0x000fe20000000000 */
[C---:B------:R-:W-:Y:S01]  /*3560*/  FADD R11, -R31.reuse, R38 ;  /* 0x000000261f0b7221 */ /* 0x040fe20000000100 */
[C---:B------:R-:W-:Y:S01]  /*3570*/  FADD R15, -R31.reuse, R48 ;  /* 0x000000301f0f7221 */ /* 0x040fe20000000100 */
[----:B------:R-:W-:Y:S01]  /*3580*/  FADD R19, -R31, R50 ;  /* 0x000000321f137221 */ /* 0x000fe20000000100 */
[----:B------:R-:W-:Y:S01]  /*3590*/  FADD R31, R2, -R31 ;  /* 0x8000001f021f7221 */ /* 0x000fe20000000000 */
[----:B------:R-:W-:Y:S01]  /*35a0*/  FADD R24, R51, R20 ;  /* 0x0000001433187221 */ /* 0x000fe20000000000 */
[----:B0-----:R-:W-:Y:S01]  /*35b0*/  FADD R43, R46, R5 ;  /* 0x000000052e2b7221 */ /* 0x001fe20000000000 */
[----:B------:R-:W-:Y:S01]  /*35c0*/  FADD R2, R0, R7 ;  /* 0x0000000700027221 */ /* 0x000fe20000000000 */
[C---:B------:R-:W-:Y:S01]  /*35d0*/  FADD R11, -R20.reuse, R11 ;  /* 0x0000000b140b7221 */ /* 0x040fe20000000100 */
[C---:B------:R-:W-:Y:S01]  /*35e0*/  FADD R15, -R20.reuse, R15 ;  /* 0x0000000f140f7221 */ /* 0x040fe20000000100 */
[C---:B------:R-:W-:Y:S01]  /*35f0*/  FADD R19, -R20.reuse, R19 ;  /* 0x0000001314137221 */ /* 0x040fe20000000100 */
[----:B------:R0:W-:Y:S01]  /*3600*/  STG.E [R16.64+0x13e800], R35 ;  /* 0x13e8002310007986 */ /* 0x0001e2000c101904 */
[----:B------:R-:W-:Y:S01]  /*3610*/  FADD R31, -R20, R31 ;  /* 0x0000001f141f7221 */ /* 0x000fe20000000100 */
[--C-:B------:R-:W-:Y:S01]  /*3620*/  FADD R55, R56, R5.reuse ;  /* 0x0000000538377221 */ /* 0x100fe20000000000 */
[----:B------:R-:W-:Y:S01]  /*3630*/  FADD R41, R40, R5 ;  /* 0x0000000528297221 */ /* 0x000fe20000000000 */
[----:B------:R1:W-:Y:S01]  /*3640*/  STG.E [R16.64+0x101400], R39 ;  /* 0x1014002710007986 */ /* 0x0003e2000c101904 */
[----:B------:R-:W-:-:S03]  /*3650*/  FADD R21, R0, R21 ;  /* 0x0000001500157221 */ /* 0x000fc60000000000 */
[----:B------:R2:W-:Y:S01]  /*3660*/  STG.E [R16.64+0x14ac00], R43 ;  /* 0x14ac002b10007986 */ /* 0x0005e2000c101904 */
[----:B------:R-:W-:-:S03]  /*3670*/  FADD R25, R0, R25 ;  /* 0x0000001900197221 */ /* 0x000fc60000000000 */
[----:B------:R5:W-:Y:S01]  /*3680*/  STG.E [R16.64+0x49800], R37 ;  /* 0x0498002510007986 */ /* 0x000be2000c101904 */
[----:B0-----:R-:W-:Y:S01]  /*3690*/  FADD R35, R36, R5 ;  /* 0x0000000524237221 */ /* 0x001fe20000000000 */
[----:B------:R-:W-:Y:S01]  /*36a0*/  FADD R23, R0, R23 ;  /* 0x0000001700177221 */ /* 0x000fe20000000000 */
[----:B-1----:R-:W-:Y:S01]  /*36b0*/  FADD R39, R42, R5 ;  /* 0x000000052a277221 */ /* 0x002fe20000000000 */
[C---:B------:R-:W-:Y:S01]  /*36c0*/  FADD R27, R0.reuse, R27 ;  /* 0x0000001b001b7221 */ /* 0x040fe20000000000 */
[----:B------:R-:W-:Y:S01]  /*36d0*/  FADD R12, R0, R11 ;  /* 0x0000000b000c7221 */ /* 0x000fe20000000000 */
[----:B--2---:R-:W-:Y:S01]  /*36e0*/  FADD R43, R32, R5 ;  /* 0x00000005202b7221 */ /* 0x004fe20000000000 */
[C---:B------:R-:W-:Y:S01]  /*36f0*/  FFMA R18, R0.reuse, 1.5, R29 ;  /* 0x3fc0000000127823 */ /* 0x040fe2000000001d */
[----:B------:R-:W-:Y:S01]  /*3700*/  FADD R33, R0, R33 ;  /* 0x0000002100217221 */ /* 0x000fe20000000000 */
[----:B-----5:R-:W-:Y:S01]  /*3710*/  FADD R37, R24, R5 ;  /* 0x0000000518257221 */ /* 0x020fe20000000000 */
[----:B---3--:R-:W-:Y:S01]  /*3720*/  FADD R5, R2, R13 ;  /* 0x0000000d02057221 */ /* 0x008fe20000000000 */
[C---:B------:R-:W-:Y:S01]  /*3730*/  FADD R2, R0.reuse, R15 ;  /* 0x0000000f00027221 */ /* 0x040fe20000000000 */
[----:B------:R-:W-:Y:S01]  /*3740*/  FADD R14, R0, R19 ;  /* 0x00000013000e7221 */ /* 0x000fe20000000000 */
[----:B------:R-:W-:Y:S01]  /*3750*/  FADD R0, R31, R0 ;  /* 0x000000001f007221 */ /* 0x000fe20000000000 */
[--C-:B------:R-:W-:Y:S01]  /*3760*/  FADD R7, R12, R13.reuse ;  /* 0x0000000d0c077221 */ /* 0x100fe20000000000 */
[----:B------:R-:W-:Y:S01]  /*3770*/  FFMA R19, R13, 1.5, R18 ;  /* 0x3fc000000d137823 */ /* 0x000fe20000000012 */
[--C-:B------:R-:W-:Y:S01]  /*3780*/  FADD R11, R2, R13.reuse ;  /* 0x0000000d020b7221 */ /* 0x100fe20000000000 */
[--C-:B------:R-:W-:Y:S01]  /*3790*/  FADD R15, R14, R13.reuse ;  /* 0x0000000d0e0f7221 */ /* 0x100fe20000000000 */
[----:B------:R-:W-:Y:S01]  /*37a0*/  FADD R13, R0, R13 ;  /* 0x0000000d000d7221 */ /* 0x000fe20000000000 */
[----:B----4-:R-:W-:Y:S01]  /*37b0*/  FADD R0, R10, R10 ;  /* 0x0000000a0a007221 */ /* 0x010fe20000000000 */
[----:B------:R-:W-:Y:S01]  /*37c0*/  FADD R33, R33, R6 ;  /* 0x0000000621217221 */ /* 0x000fe20000000000 */
[----:B------:R-:W-:-:S02]  /*37d0*/  FADD R14, R19, R10 ;  /* 0x0000000a130e7221 */ /* 0x000fc40000000000 */
[----:B------:R-:W-:Y:S01]  /*37e0*/  FADD R12, R23, -R0 ;  /* 0x80000000170c7221 */ /* 0x000fe20000000000 */
[--C-:B------:R-:W-:Y:S01]  /*37f0*/  FADD R0, R21, R10.reuse ;  /* 0x0000000a15007221 */ /* 0x100fe20000000000 */
[----:B------:R0:W-:Y:S01]  /*3800*/  STG.E [R16.64+0x86c00], R5 ;  /* 0x086c000510007986 */ /* 0x0001e2000c101904 */
[----:B------:R-:W-:Y:S01]  /*3810*/  FADD R2, R25, -R10 ;  /* 0x8000000a19027221 */ /* 0x000fe20000000000 */
[----:B------:R-:W-:Y:S01]  /*3820*/  FFMA R6, R10, 0.5, R27 ;  /* 0x3f0000000a067823 */ /* 0x000fe2000000001b */
[----:B------:R-:W-:Y:S01]  /*3830*/  FADD R12, R12, -R9 ;  /* 0x800000090c0c7221 */ /* 0x000fe20000000000 */
[----:B------:R1:W-:Y:S01]  /*3840*/  STG.E [R16.64+0x119c00], R11 ;  /* 0x119c000b10007986 */ /* 0x0003e2000c101904 */
[----:B------:R-:W-:Y:S01]  /*3850*/  FFMA R33, R10, -1.5, R33 ;  /* 0xbfc000000a217823 */ /* 0x000fe20000000021 */
[C---:B------:R-:W-:Y:S02]  /*3860*/  FFMA R14, R9.reuse, -1.5, R14 ;  /* 0xbfc00000090e7823 */ /* 0x040fe4000000000e */
[----:B------:R2:W-:Y:S01]  /*3870*/  STG.E [R16.64+0xd0400], R7 ;  /* 0x0d04000710007986 */ /* 0x0005e2000c101904 */
[C---:B0-----:R-:W-:Y:S01]  /*3880*/  FFMA R5, R9.reuse, -2.5, R0 ;  /* 0xc020000009057823 */ /* 0x041fe20000000000 */
[----:B------:R-:W-:-:S02]  /*3890*/  FADD R0, R9, R9 ;  /* 0x0000000909007221 */ /* 0x000fc40000000000 */
[----:B------:R0:W-:Y:S01]  /*38a0*/  STG.E [R16.64+0x3d400], R13 ;  /* 0x03d4000d10007986 */ /* 0x0001e2000c101904 */
[----:B-1----:R-:W-:Y:S01]  /*38b0*/  FADD R11, R8, R8 ;  /* 0x00000008080b7221 */ /* 0x002fe20000000000 */
[----:B------:R-:W-:Y:S01]  /*38c0*/  FADD R33, R33, -R0 ;  /* 0x8000000021217221 */ /* 0x000fe20000000000 */
[----:B--2---:R-:W-:Y:S01]  /*38d0*/  FFMA R7, R9, 0.5, R2 ;  /* 0x3f00000009077823 */ /* 0x004fe20000000002 */
[----:B0-----:R-:W-:Y:S01]  /*38e0*/  FADD R13, R6, -R9 ;  /* 0x80000009060d7221 */ /* 0x001fe20000000000 */
[----:B------:R-:W-:Y:S01]  /*38f0*/  FADD R9, R12, R11 ;  /* 0x0000000b0c097221 */ /* 0x000fe20000000000 */
[----:B------:R-:W-:Y:S01]  /*3900*/  FADD R11, -R11, R14 ;  /* 0x0000000e0b0b7221 */ /* 0x000fe20000000100 */
[C---:B------:R-:W-:Y:S01]  /*3910*/  FFMA R5, R8.reuse, 0.5, R5 ;  /* 0x3f00000008057823 */ /* 0x040fe20000000005 */
[C---:B------:R-:W-:Y:S01]  /*3920*/  FFMA R7, R8.reuse, 2.5, R7 ;  /* 0x4020000008077823 */ /* 0x040fe20000000007 */
[C---:B------:R-:W-:Y:S01]  /*3930*/  FFMA R13, R8.reuse, -0.5, R13 ;  /* 0xbf000000080d7823 */ /* 0x040fe2000000000d */
[----:B------:R-:W-:Y:S01]  /*3940*/  FFMA R33, R8, 1.5, R33 ;  /* 0x3fc0000008217823 */ /* 0x000fe20000000021 */
[----:B------:R-:W-:Y:S01]  /*3950*/  FFMA R0, R4, 1.5, R11 ;  /* 0x3fc0000004007823 */ /* 0x000fe2000000000b */
[--C-:B------:R-:W-:Y:S01]  /*3960*/  FADD R5, R5, R4.reuse ;  /* 0x0000000405057221 */ /* 0x100fe20000000000 */
[--C-:B------:R-:W-:Y:S01]  /*3970*/  FADD R7, R7, R4.reuse ;  /* 0x0000000407077221 */ /* 0x100fe20000000000 */
[--C-:B------:R-:W-:Y:S01]  /*3980*/  FADD R9, R9, R4.reuse ;  /* 0x0000000409097221 */ /* 0x100fe20000000000 */
[--C-:B------:R-:W-:Y:S01]  /*3990*/  FADD R13, R13, R4.reuse ;  /* 0x000000040d0d7221 */ /* 0x100fe20000000000 */
[----:B------:R-:W-:Y:S01]  /*39a0*/  FADD R33, R33, R4 ;  /* 0x0000000421217221 */ /* 0x000fe20000000000 */
[----:B------:R-:W-:Y:S01]  /*39b0*/  FADD R3, R0, R3 ;  /* 0x0000000300037221 */ /* 0x000fe20000000000 */
[----:B------:R-:W-:Y:S04]  /*39c0*/  STG.E [R16.64+0xc4000], R55 ;  /* 0x0c40003710007986 */ /* 0x000fe8000c101904 */
        /* <DEDUP_REMOVED lines=17> */
.L_x_3:
        /* <DEDUP_REMOVED lines=10> */
.L_x_89:


//--------------------- .text.tvmgen_default_fused_nn_contrib_conv2d_winograd_without_weight_transform_add_add_nn_relu_1_kernel_1 --------------------------
	.section	.text.tvmgen_default_fused_nn_contrib_conv2d_winograd_without_weight_transform_add_add_nn_relu_1_kernel_1,"ax",@progbits
	.sectionflags	@"SHF_BARRIERS=1"
	.sectioninfo	@"SHI_REGISTERS=51"
	.align	128
        .global         tvmgen_default_fused_nn_contrib_conv2d_winograd_without_weight_transform_add_add_nn_relu_1_kernel_1
        .type           tvmgen_default_fused_nn_contrib_conv2d_winograd_without_weight_transform_add_add_nn_relu_1_kernel_1,@function
        .size           tvmgen_default_fused_nn_contrib_conv2d_winograd_without_weight_transform_add_add_nn_relu_1_kernel_1,(.L_x_90 - tvmgen_default_fused_nn_contrib_conv2d_winograd_without_weight_transform_add_add_nn_relu_1_kernel_1)
        .other          tvmgen_default_fused_nn_contrib_conv2d_winograd_without_weight_transform_add_add_nn_relu_1_kernel_1,@"STO_CUDA_ENTRY STV_DEFAULT"
tvmgen_default_fused_nn_contrib_conv2d_winograd_without_weight_transform_add_add_nn_relu_1_kernel_1:
.text.tvmgen_default_fused_nn_contrib_conv2d_winograd_without_weight_transform_add_add_nn_relu_1_kernel_1:
[----:B------:R-:W-:Y:S02]  /*0000*/  MOV R1, c[0x0][0x28] ;  /* 0x00000a0000017a02 */ /* 0x000fe40000000f00 */
[----:B------:R-:W0:Y:S01]  /*0010*/  S2R R0, SR_CTAID.Z ;  /* 0x0000000000007919 */ /* 0x000e220000002700 */
[----:B------:R-:W-:Y:S01]  /*0020*/  MOV R28, RZ ;  /* 0x000000ff001c7202 */ /* 0x000fe20000000f00 */
[----:B------:R-:W-:Y:S01]  /*0030*/  CS2R R40, SRZ ;  /* 0x0000000000287805 */ /* 0x000fe2000001ff00 */
[----:B------:R-:W-:Y:S01]  /*0040*/  MOV R5, RZ ;  /* 0x000000ff00057202 */ /* 0x000fe20000000f00 */
[----:B------:R-:W1:Y:S01]  /*0050*/  S2R R2, SR_TID.Y ;  /* 0x0000000000027919 */ /* 0x000e620000002200 */
[----:B------:R-:W-:Y:S01]  /*0060*/  MOV R20, RZ ;  /* 0x000000ff00147202 */ /* 0x000fe20000000f00 */
[----:B------:R-:W-:Y:S01]  /*0070*/  CS2R R38, SRZ ;  /* 0x0000000000267805 */ /* 0x000fe2000001ff00 */
[----:B------:R-:W-:Y:S01]  /*0080*/  MOV R35, RZ ;  /* 0x000000ff00237202 */ /* 0x000fe20000000f00 */
[----:B------:R-:W2:Y:S01]  /*0090*/  S2R R3, SR_TID.X ;  /* 0x0000000000037919 */ /* 0x000ea20000002100 */
[----:B------:R-:W-:Y:S01]  /*00a0*/  CS2R R36, SRZ ;  /* 0x0000000000247805 */ /* 0x000fe2000001ff00 */
[----:B------:R-:W-:Y:S01]  /*00b0*/  CS2R R30, SRZ ;  /* 0x00000000001e7805 */ /* 0x000fe2000001ff00 */
[----:B------:R-:W-:Y:S01]  /*00c0*/  MOV R25, RZ ;  /* 0x000000ff00197202 */ /* 0x000fe20000000f00 */
[----:B------:R-:W-:Y:S01]  /*00d0*/  ULDC.64 UR4, c[0x0][0x118] ;  /* 0x0000460000047ab9 */ /* 0x000fe20000000a00 */
[----:B------:R-:W-:-:S02]  /*00e0*/  MOV R26, RZ ;  /* 0x000000ff001a7202 */ /* 0x000fc40000000f00 */
[----:B------:R-:W-:Y:S02]  /*00f0*/  MOV R22, RZ ;  /* 0x000000ff00167202 */ /* 0x000fe40000000f00 */
[----:B------:R-:W-:Y:S02]  /*0100*/  MOV R14, RZ ;  /* 0x000000ff000e7202 */ /* 0x000fe40000000f00 */
[----:B------:R-:W-:Y:S02]  /*0110*/  MOV R12, RZ ;  /* 0x000000ff000c7202 */ /* 0x000fe40000000f00 */
.L_x_5:
[----:B------:R-:W3:Y:S01]  /*0120*/  S2R R7, SR_CTAID.Y ;  /* 0x0000000000077919 */ /* 0x000ee20000002600 */
[--C-:B-12---:R-:W-:Y:S01]  /*0130*/  IMAD R13, R2, 0x31, R3.reuse ;  /* 0x00000031020d7824 */ /* 0x106fe200078e0203 */
[C---:B0-----:R-:W-:Y:S02]  /*0140*/  LEA R9, R0.reuse, R5, 0x3 ;  /* 0x0000000500097211 */ /* 0x041fe400078e18ff */
[----:B------:R-:W-:Y:S01]  /*0150*/  MOV R4, 0x4 ;  /* 0x0000000400047802 */ /* 0x000fe20000000f00 */
[----:B------:R-:W-:Y:S01]  /*0160*/  IMAD R17, R0, 0x6200, R3 ;  /* 0x0000620000117824 */ /* 0x000fe200078e0203 */
[----:B------:R-:W-:Y:S01]  /*0170*/  SHF.L.U32 R15, R13, 0x2, RZ ;  /* 0x000000020d0f7819 */ /* 0x000fe200000006ff */
[----:B------:R-:W-:Y:S01]  /*0180*/  BAR.SYNC.DEFER_BLOCKING 0x0 ;  /* 0x0000000000007b1d */ /* 0x000fe20000010000 */
[----:B------:R-:W-:-:S02]  /*0190*/  SHF.L.U32 R9, R9, 0xb, RZ ;  /* 0x0000000b09097819 */ /* 0x000fc400000006ff */
[----:B------:R-:W-:Y:S02]  /*01a0*/  LOP3.LUT R8, R15, 0xffffff80, RZ, 0xc0, !PT ;  /* 0xffffff800f087812 */ /* 0x000fe400078ec0ff */
[----:B---3--:R-:W-:-:S04]  /*01b0*/  SHF.L.U32 R16, R7, 0x5, RZ ;  /* 0x0000000507107819 */ /* 0x008fc800000006ff */
[----:B------:R-:W-:-:S04]  /*01c0*/  LOP3.LUT R6, R16, 0xffffffe0, R13, 0xe2, !PT ;  /* 0xffffffe010067812 */ /* 0x000fc800078ee20d */
[----:B------:R-:W-:Y:S02]  /*01d0*/  IADD3 R11, R9, R6, R8 ;  /* 0x00000006090b7210 */ /* 0x000fe40007ffe008 */
[----:B------:R-:W0:Y:S01]  /*01e0*/  S2R R8, SR_CTAID.X ;  /* 0x0000000000087919 */ /* 0x000e220000002500 */
[C---:B------:R-:W-:Y:S02]  /*01f0*/  ISETP.GT.AND P0, PT, R13.reuse, 0x77, PT ;  /* 0x000000770d00780c */ /* 0x040fe40003f04270 */
[----:B------:R-:W-:Y:S01]  /*0200*/  IADD3 R18, R13, 0x4, RZ ;  /* 0x000000040d127810 */ /* 0x000fe20007ffe0ff */
[----:B------:R-:W-:Y:S01]  /*0210*/  IMAD.WIDE R10, R11, R4, c[0x0][0x170] ;  /* 0x00005c000b0a7625 */ /* 0x000fe200078e0204 */
[----:B------:R-:W-:Y:S02]  /*0220*/  ISETP.GT.OR P0, PT, R2, 0x2, P0 ;  /* 0x000000020200780c */ /* 0x000fe40000704670 */
[----:B------:R-:W-:Y:S02]  /*0230*/  SHF.L.U32 R19, R7, 0x5, RZ ;  /* 0x0000000507137819 */ /* 0x000fe400000006ff */
[----:B------:R-:W-:Y:S01]  /*0240*/  SHF.R.S32.HI R24, RZ, 0x1, R2 ;  /* 0x00000001ff187819 */ /* 0x000fe20000011402 */
[----:B------:R1:W2:Y:S01]  /*0250*/  LDG.E.CONSTANT R6, [R10.64] ;  /* 0x000000040a067981 */ /* 0x0002a2000c1e9900 */
[----:B------:R-:W-:-:S02]  /*0260*/  LOP3.LUT R18, R19, 0xffffffe0, R18, 0xe2, !PT ;  /* 0xffffffe013127812 */ /* 0x000fc400078ee212 */
[----:B-1----:R-:W-:-:S05]  /*0270*/  IADD3 R10, R15, 0x310, RZ ;  /* 0x000003100f0a7810 */ /* 0x002fca0007ffe0ff */
[----:B------:R-:W-:Y:S01]  /*0280*/  @!P0 IADD3 R15, R15, 0x620, RZ ;  /* 0x000006200f0f8810 */ /* 0x000fe20007ffe0ff */
[----:B0-----:R-:W-:Y:S01]  /*0290*/  IMAD R19, R8, 0x62, R17 ;  /* 0x0000006208137824 */ /* 0x001fe200078e0211 */
[----:B------:R-:W-:Y:S02]  /*02a0*/  @!P0 IADD3 R17, R13, 0x8, RZ ;  /* 0x000000080d118810 */ /* 0x000fe40007ffe0ff */
[----:B------:R-:W-:Y:S01]  /*02b0*/  LOP3.LUT R10, R10, 0xffffff80, RZ, 0xc0, !PT ;  /* 0xffffff800a0a7812 */ /* 0x000fe200078ec0ff */
[----:B------:R-:W-:Y:S01]  /*02c0*/  IMAD R19, R24, 0xc4, R19 ;  /* 0x000000c418137824 */ /* 0x000fe200078e0213 */
[----:B------:R-:W-:Y:S02]  /*02d0*/  LOP3.LUT R24, R2, 0x1, RZ, 0xc0, !PT ;  /* 0x0000000102187812 */ /* 0x000fe400078ec0ff */
[----:B------:R-:W-:Y:S02]  /*02e0*/  @!P0 LOP3.LUT R16, R16, 0xffffffe0, R17, 0xe2, !PT ;  /* 0xffffffe010108812 */ /* 0x000fe400078ee211 */
[----:B------:R-:W-:Y:S01]  /*02f0*/  @!P0 LOP3.LUT R15, R15, 0xffffff80, RZ, 0xc0, !PT ;  /* 0xffffff800f0f8812 */ /* 0x000fe200078ec0ff */
[----:B------:R-:W-:Y:S01]  /*0300*/  IMAD R24, R24, 0x31, R19 ;  /* 0x0000003118187824 */ /* 0x000fe200078e0213 */
[----:B------:R-:W-:-:S02]  /*0310*/  IADD3 R19, R9, R18, R10 ;  /* 0x0000001209137210 */ /* 0x000fc40007ffe00a */
[----:B------:R-:W-:Y:S01]  /*0320*/  @!P0 IADD3 R15, R9, R16, R15 ;  /* 0x00000010090f8210 */ /* 0x000fe20007ffe00f */
[----:B------:R-:W-:Y:S02]  /*0330*/  IMAD R11, R5, 0xc40, R24 ;  /* 0x00000c40050b7824 */ /* 0x000fe400078e0218 */
[----:B------:R-:W-:-:S04]  /*0340*/  IMAD.WIDE R18, R19, R4, c[0x0][0x170] ;  /* 0x00005c0013127625 */ /* 0x000fc800078e0204 */
[-C--:B------:R-:W-:Y:S02]  /*0350*/  @!P0 IMAD.WIDE R16, R15, R4.reuse, c[0x0][0x170] ;  /* 0x00005c000f108625 */ /* 0x080fe400078e0204 */
[----:B------:R-:W3:Y:S02]  /*0360*/  LDG.E.CONSTANT R18, [R18.64] ;  /* 0x0000000412127981 */ /* 0x000ee4000c1e9900 */
[----:B------:R-:W-:Y:S02]  /*0370*/  IMAD.WIDE R10, R11, R4, c[0x0][0x168] ;  /* 0x00005a000b0a7625 */ /* 0x000fe400078e0204 */
[----:B------:R-:W4:Y:S04]  /*0380*/  @!P0 LDG.E.CONSTANT R16, [R16.64] ;  /* 0x0000000410108981 */ /* 0x000f28000c1e9900 */
[----:B------:R-:W5:Y:S04]  /*0390*/  LDG.E.CONSTANT R4, [R10.64] ;  /* 0x000000040a047981 */ /* 0x000f68000c1e9900 */
[----:B------:R-:W5:Y:S04]  /*03a0*/  LDG.E.CONSTANT R24, [R10.64+0x620] ;  /* 0x000620040a187981 */ /* 0x000f68000c1e9900 */
[----:B------:R-:W5:Y:S04]  /*03b0*/  LDG.E.CONSTANT R32, [R10.64+0xc40] ;  /* 0x000c40040a207981 */ /* 0x000f68000c1e9900 */
[----:B------:R-:W5:Y:S04]  /*03c0*/  LDG.E.CONSTANT R34, [R10.64+0x1260] ;  /* 0x001260040a227981 */ /* 0x000f68000c1e9900 */
[----:B------:R-:W5:Y:S04]  /*03d0*/  LDG.E.CONSTANT R42, [R10.64+0x1880] ;  /* 0x001880040a2a7981 */ /* 0x000f68000c1e9900 */
[----:B------:R-:W5:Y:S04]  /*03e0*/  LDG.E.CONSTANT R44, [R10.64+0x1ea0] ;  /* 0x001ea0040a2c7981 */ /* 0x000f68000c1e9900 */
[----:B------:R-:W5:Y:S04]  /*03f0*/  LDG.E.CONSTANT R46, [R10.64+0x24c0] ;  /* 0x0024c0040a2e7981 */ /* 0x000f68000c1e9900 */
[----:B------:R-:W5:Y:S01]  /*0400*/  LDG.E.CONSTANT R48, [R10.64+0x2ae0] ;  /* 0x002ae0040a307981 */ /* 0x000f62000c1e9900 */
[----:B------:R-:W-:-:S03]  /*0410*/  LEA R9, R2, 0x80, 0x3 ;  /* 0x0000008002097811 */ /* 0x000fc600078e18ff */
[----:B--2---:R0:W-:Y:S02]  /*0420*/  STS [R13.X4], R6 ;  /* 0x000000060d007388 */ /* 0x0041e40000004800 */
[----:B0-----:R-:W-:-:S04]  /*0430*/  LEA R6, R3, 0x800, 0x2 ;  /* 0x0000080003067811 */ /* 0x001fc800078e10ff */
[----:B------:R-:W-:Y:S01]  /*0440*/  IADD3 R6, R6, 0x188, RZ ;  /* 0x0000018806067810 */ /* 0x000fe20007ffe0ff */
[----:B---3--:R-:W-:Y:S04]  /*0450*/  STS [R13.X4+0x310], R18 ;  /* 0x000310120d007388 */ /* 0x008fe80000004800 */
[----:B----4-:R-:W-:Y:S04]  /*0460*/  @!P0 STS [R13.X4+0x620], R16 ;  /* 0x000620100d008388 */ /* 0x010fe80000004800 */
[----:B-----5:R0:W-:Y:S04]  /*0470*/  STS [R13.X4+0x800], R4 ;  /* 0x000800040d007388 */ /* 0x0201e80000004800 */
[----:B------:R1:W-:Y:S04]  /*0480*/  STS [R13.X4+0xb10], R24 ;  /* 0x000b10180d007388 */ /* 0x0003e80000004800 */
[----:B------:R1:W-:Y:S04]  /*0490*/  STS [R13.X4+0xe20], R32 ;  /* 0x000e20200d007388 */ /* 0x0003e80000004800 */
[----:B------:R1:W-:Y:S04]  /*04a0*/  STS [R13.X4+0x1130], R34 ;  /* 0x001130220d007388 */ /* 0x0003e80000004800 */
[----:B------:R1:W-:Y:S04]  /*04b0*/  STS [R13.X4+0x1440], R42 ;  /* 0x0014402a0d007388 */ /* 0x0003e80000004800 */
[----:B------:R1:W-:Y:S04]  /*04c0*/  STS [R13.X4+0x1750], R44 ;  /* 0x0017502c0d007388 */ /* 0x0003e80000004800 */
[----:B------:R1:W-:Y:S04]  /*04d0*/  STS [R13.X4+0x1a60], R46 ;  /* 0x001a602e0d007388 */ /* 0x0003e80000004800 */
[----:B------:R1:W-:Y:S01]  /*04e0*/  STS [R13.X4+0x1d70], R48 ;  /* 0x001d70300d007388 */ /* 0x0003e20000004800 */
[----:B0-----:R-:W-:-:S03]  /*04f0*/  MOV R4, 0x80 ;  /* 0x0000008000047802 */ /* 0x001fc60000000f00 */
[----:B------:R-:W-:Y:S06]  /*0500*/  BAR.SYNC.DEFER_BLOCKING 0x0 ;  /* 0x0000000000007b1d */ /* 0x000fec0000010000 */
.L_x_4:
[----:B------:R-:W-:Y:S01]  /*0510*/  LDS R29, [R6+-0x188] ;  /* 0xfffe7800061d7984 */ /* 0x000fe20000000800 */
[----:B------:R-:W-:-:S03]  /*0520*/  IADD3 R4, R4, 0x400, RZ ;  /* 0x0000040004047810 */ /* 0x000fc60007ffe0ff */
[----:B------:R-:W0:Y:S01]  /*0530*/  LDS.64 R16, [R9+-0x80] ;  /* 0xffff800009107984 */ /* 0x000e220000000a00 */
[----:B------:R-:W-:-:S03]  /*0540*/  ISETP.NE.AND P0, PT, R4, 0x880, PT ;  /* 0x000008800400780c */ /* 0x000fc60003f05270 */
[----:B------:R-:W2:Y:S04]  /*0550*/  LDS R15, [R6+-0xc4] ;  /* 0xffff3c00060f7984 */ /* 0x000ea80000000800 */
[----:B------:R-:W3:Y:S04]  /*0560*/  LDS.64 R10, [R9+-0x60] ;  /* 0xffffa000090a7984 */ /* 0x000ee80000000a00 */
[----:B-1----:R-:W1:Y:S01]  /*0570*/  LDS.64 R32, [R9+-0x40] ;  /* 0xffffc00009207984 */ /* 0x002e620000000a00 */
[C---:B0-----:R-:W-:Y:S01]  /*0580*/  FFMA R34, R29.reuse, R17, R20 ;  /* 0x000000111d227223 */ /* 0x041fe20000000014 */
[----:B------:R-:W-:-:S02]  /*0590*/  FFMA R13, R29, R16, R28 ;  /* 0x000000101d0d7223 */ /* 0x000fc4000000001c */
[----:B------:R-:W0:Y:S01]  /*05a0*/  LDS.64 R20, [R9+-0x20] ;  /* 0xffffe00009147984 */ /* 0x000e220000000a00 */
[----:B--2---:R-:W-:Y:S01]  /*05b0*/  FFMA R23, R16, R15, R35 ;  /* 0x0000000f10177223 */ /* 0x004fe20000000023 */
[----:B------:R-:W-:Y:S02]  /*05c0*/  FFMA R18, R15, R17, R40 ;  /* 0x000000110f127223 */ /* 0x000fe40000000028 */
[----:B------:R-:W-:Y:S01]  /*05d0*/  LDS.64 R16, [R9] ;  /* 0x0000000009107984 */ /* 0x000fe20000000a00 */
[C---:B---3--:R-:W-:Y:S01]  /*05e0*/  FFMA R27, R29.reuse, R10, R38 ;  /* 0x0000000a1d1b7223 */ /* 0x048fe20000000026 */
[-C--:B------:R-:W-:Y:S01]  /*05f0*/  FFMA R28, R29, R11.reuse, R36 ;  /* 0x0000000b1d1c7223 */ /* 0x080fe20000000024 */
[----:B------:R-:W-:Y:S01]  /*0600*/  FFMA R24, R15, R11, R30 ;  /* 0x0000000b0f187223 */ /* 0x000fe2000000001e */
[----:B------:R-:W-:Y:S01]  /*0610*/  FFMA R19, R10, R15, R41 ;  /* 0x0000000f0a137223 */ /* 0x000fe20000000029 */
[C---:B-1----:R-:W-:Y:S01]  /*0620*/  FFMA R35, R29.reuse, R32, R25 ;  /* 0x000000201d237223 */ /* 0x042fe20000000019 */
[----:B------:R-:W-:Y:S01]  /*0630*/  FFMA R26, R29, R33, R26 ;  /* 0x000000211d1a7223 */ /* 0x000fe2000000001a */
[----:B------:R-:W-:Y:S01]  /*0640*/  FFMA R25, R32, R15, R39 ;  /* 0x0000000f20197223 */ /* 0x000fe20000000027 */
[----:B------:R-:W1:Y:S01]  /*0650*/  LDS R30, [R6] ;  /* 0x00000000061e7984 */ /* 0x000e620000000800 */
[----:B------:R-:W-:-:S03]  /*0660*/  FFMA R33, R15, R33, R22 ;  /* 0x000000210f217223 */ /* 0x000fc60000000016 */
[----:B------:R-:W2:Y:S04]  /*0670*/  LDS R32, [R6+0xc4] ;  /* 0x0000c40006207984 */ /* 0x000ea80000000800 */
[----:B------:R-:W3:Y:S01]  /*0680*/  LDS.64 R10, [R9+0x40] ;  /* 0x00004000090a7984 */ /* 0x000ee20000000a00 */
[C---:B0-----:R-:W-:Y:S01]  /*0690*/  FFMA R31, R29.reuse, R20, R31 ;  /* 0x000000141d1f7223 */ /* 0x041fe2000000001f */
[----:B------:R-:W-:Y:S01]  /*06a0*/  FFMA R29, R29, R21, R14 ;  /* 0x000000151d1d7223 */ /* 0x000fe2000000000e */
[----:B------:R-:W-:Y:S01]  /*06b0*/  FFMA R37, R20, R15, R37 ;  /* 0x0000000f14257223 */ /* 0x000fe20000000025 */
[----:B------:R-:W-:Y:S02]  /*06c0*/  FFMA R21, R15, R21, R12 ;  /* 0x000000150f157223 */ /* 0x000fe4000000000c */
[----:B------:R-:W0:Y:S01]  /*06d0*/  LDS.64 R14, [R9+0x20] ;  /* 0x00002000090e7984 */ /* 0x000e220000000a00 */
[C---:B-1----:R-:W-:Y:S01]  /*06e0*/  FFMA R22, R30.reuse, R16, R13 ;  /* 0x000000101e167223 */ /* 0x042fe2000000000d */
[----:B------:R-:W-:-:S02]  /*06f0*/  FFMA R34, R30, R17, R34 ;  /* 0x000000111e227223 */ /* 0x000fc40000000022 */
[----:B------:R-:W1:Y:S01]  /*0700*/  LDS.64 R12, [R9+0x60] ;  /* 0x00006000090c7984 */ /* 0x000e620000000a00 */
[----:B--2---:R-:W-:Y:S01]  /*0710*/  FFMA R23, R16, R32, R23 ;  /* 0x0000002010177223 */ /* 0x004fe20000000017 */
[----:B------:R-:W-:Y:S01]  /*0720*/  FFMA R18, R32, R17, R18 ;  /* 0x0000001120127223 */ /* 0x000fe20000000012 */
[----:B---3--:R-:W-:Y:S01]  /*0730*/  FFMA R17, R30, R10, R35 ;  /* 0x0000000a1e117223 */ /* 0x008fe20000000023 */
[----:B------:R-:W-:Y:S01]  /*0740*/  FFMA R25, R10, R32, R25 ;  /* 0x000000200a197223 */ /* 0x000fe20000000019 */
[C---:B------:R-:W-:Y:S01]  /*0750*/  FFMA R26, R30.reuse, R11, R26 ;  /* 0x0000000b1e1a7223 */ /* 0x040fe2000000001a */
[----:B------:R-:W-:Y:S01]  /*0760*/  LDS R35, [R6+0x24c] ;  /* 0x00024c0006237984 */ /* 0x000fe20000000800 */
[CC--:B0-----:R-:W-:Y:S01]  /*0770*/  FFMA R16, R30.reuse, R15.reuse, R28 ;  /* 0x0000000f1e107223 */ /* 0x0c1fe2000000001c */
[----:B------:R-:W-:Y:S01]  /*0780*/  FFMA R27, R30, R14, R27 ;  /* 0x0000000e1e1b7223 */ /* 0x000fe2000000001b */
[-C--:B------:R-:W-:Y:S01]  /*0790*/  FFMA R19, R14, R32.reuse, R19 ;  /* 0x000000200e137223 */ /* 0x080fe20000000013 */
[C---:B------:R-:W-:Y:S01]  /*07a0*/  FFMA R24, R32.reuse, R15, R24 ;  /* 0x0000000f20187223 */ /* 0x040fe20000000018 */
[----:B------:R-:W-:Y:S01]  /*07b0*/  FFMA R28, R32, R11, R33 ;  /* 0x0000000b201c7223 */ /* 0x000fe20000000021 */
[----:B------:R-:W0:Y:S04]  /*07c0*/  LDS.64 R14, [R9+0xa0] ;  /* 0x0000a000090e7984 */ /* 0x000e280000000a00 */
[----:B------:R-:W2:Y:S01]  /*07d0*/  LDS.64 R10, [R9+0x80] ;  /* 0x00008000090a7984 */ /* 0x000ea20000000a00 */
[----:B-1----:R-:W-:Y:S01]  /*07e0*/  FFMA R37, R12, R32, R37 ;  /* 0x000000200c257223 */ /* 0x002fe20000000025 */
[----:B------:R-:W-:Y:S01]  /*07f0*/  FFMA R31, R30, R12, R31 ;  /* 0x0000000c1e1f7223 */ /* 0x000fe2000000001f */
[-C--:B------:R-:W-:Y:S01]  /*0800*/  FFMA R32, R32, R13.reuse, R21 ;  /* 0x0000000d20207223 */ /* 0x080fe20000000015 */
[----:B------:R-:W1:Y:S01]  /*0810*/  LDS R33, [R6+0x188] ;  /* 0x0001880006217984 */ /* 0x000e620000000800 */
[----:B------:R-:W-:-:S03]  /*0820*/  FFMA R30, R30, R13, R29 ;  /* 0x0000000d1e1e7223 */ /* 0x000fc6000000001d */
[----:B------:R-:W3:Y:S04]  /*0830*/  LDS.64 R20, [R9+0xc0] ;  /* 0x0000c00009147984 */ /* 0x000ee80000000a00 */
[----:B------:R-:W-:Y:S01]  /*0840*/  LDS R29, [R6+0x3d4] ;  /* 0x0003d400061d7984 */ /* 0x000fe20000000800 */
[----:B0-----:R-:W-:Y:S01]  /*0850*/  FFMA R13, R14, R35, R19 ;  /* 0x000000230e0d7223 */ /* 0x001fe20000000013 */
[C---:B------:R-:W-:Y:S01]  /*0860*/  FFMA R24, R35.reuse, R15, R24 ;  /* 0x0000000f23187223 */ /* 0x040fe20000000018 */
[----:B--2---:R-:W-:Y:S01]  /*0870*/  FFMA R12, R35, R11, R18 ;  /* 0x0000000b230c7223 */ /* 0x004fe20000000012 */
[----:B------:R-:W-:Y:S01]  /*0880*/  FFMA R23, R10, R35, R23 ;  /* 0x000000230a177223 */ /* 0x000fe20000000017 */
[----:B------:R-:W0:Y:S01]  /*0890*/  LDS.64 R18, [R9+0xe0] ;  /* 0x0000e00009127984 */ /* 0x000e220000000a00 */
[C---:B-1----:R-:W-:Y:S01]  /*08a0*/  FFMA R22, R33.reuse, R10, R22 ;  /* 0x0000000a21167223 */ /* 0x042fe20000000016 */
[C---:B------:R-:W-:Y:S01]  /*08b0*/  FFMA R10, R33.reuse, R11, R34 ;  /* 0x0000000b210a7223 */ /* 0x040fe20000000022 */
[C---:B------:R-:W-:Y:S01]  /*08c0*/  FFMA R11, R33.reuse, R14, R27 ;  /* 0x0000000e210b7223 */ /* 0x040fe2000000001b */
[C---:B------:R-:W-:Y:S01]  /*08d0*/  FFMA R14, R33.reuse, R15, R16 ;  /* 0x0000000f210e7223 */ /* 0x040fe20000000010 */
[C---:B---3--:R-:W-:Y:S01]  /*08e0*/  FFMA R15, R33.reuse, R20, R17 ;  /* 0x00000014210f7223 */ /* 0x048fe20000000011 */
[----:B------:R-:W-:Y:S01]  /*08f0*/  LDS R27, [R6+0x310] ;  /* 0x00031000061b7984 */ /* 0x000fe20000000800 */
[----:B------:R-:W-:Y:S01]  /*0900*/  FFMA R25, R20, R35, R25 ;  /* 0x0000002314197223 */ /* 0x000fe20000000019 */
[-C--:B------:R-:W-:Y:S01]  /*0910*/  FFMA R26, R33, R21.reuse, R26 ;  /* 0x00000015211a7223 */ /* 0x080fe2000000001a */
[----:B------:R-:W-:Y:S01]  /*0920*/  FFMA R28, R35, R21, R28 ;  /* 0x00000015231c7223 */ /* 0x000fe2000000001c */
[----:B------:R-:W1:Y:S04]  /*0930*/  LDS.64 R16, [R9+0x100] ;  /* 0x0001000009107984 */ /* 0x000e680000000a00 */
[----:B------:R-:W2:Y:S01]  /*0940*/  LDS.64 R20, [R9+0x140] ;  /* 0x0001400009147984 */ /* 0x000ea20000000a00 */
[C---:B0-----:R-:W-:Y:S01]  /*0950*/  FFMA R31, R33.reuse, R18, R31 ;  /* 0x00000012211f7223 */ /* 0x041fe2000000001f */
[----:B------:R-:W-:Y:S01]  /*0960*/  FFMA R37, R18, R35, R37 ;  /* 0x0000002312257223 */ /* 0x000fe20000000025 */
[-C--:B------:R-:W-:Y:S01]  /*0970*/  FFMA R30, R33, R19.reuse, R30 ;  /* 0x00000013211e7223 */ /* 0x080fe2000000001e */
[----:B------:R-:W-:-:S02]  /*0980*/  FFMA R32, R35, R19, R32 ;  /* 0x0000001323207223 */ /* 0x000fc40000000020 */
[----:B------:R-:W0:Y:S01]  /*0990*/  LDS.64 R18, [R9+0x120] ;  /* 0x0001200009127984 */ /* 0x000e220000000a00 */
[C---:B-1----:R-:W-:Y:S01]  /*09a0*/  FFMA R33, R27.reuse, R16, R22 ;  /* 0x000000101b217223 */ /* 0x042fe20000000016 */
[----:B------:R-:W-:Y:S01]  /*09b0*/  FFMA R35, R16, R29, R23 ;  /* 0x0000001d10237223 */ /* 0x000fe20000000017 */
[-C--:B------:R-:W-:Y:S01]  /*09c0*/  FFMA R10, R27, R17.reuse, R10 ;  /* 0x000000111b0a7223 */ /* 0x080fe2000000000a */
[----:B------:R-:W-:Y:S01]  /*09d0*/  FFMA R16, R29, R17, R12 ;  /* 0x000000111d107223 */ /* 0x000fe2000000000c */
[----:B------:R-:W1:Y:S01]  /*09e0*/  LDS.64 R22, [R9+0x160] ;  /* 0x0001600009167984 */ /* 0x000e620000000a00 */
[C---:B--2---:R-:W-:Y:S01]  /*09f0*/  FFMA R36, R27.reuse, R20, R15 ;  /* 0x000000141b247223 */ /* 0x044fe2000000000f */
[-C--:B------:R-:W-:Y:S01]  /*0a00*/  FFMA R26, R27, R21.reuse, R26 ;  /* 0x000000151b1a7223 */ /* 0x080fe2000000001a */
[----:B------:R-:W-:Y:S01]  /*0a10*/  FFMA R28, R29, R21, R28 ;  /* 0x000000151d1c7223 */ /* 0x000fe2000000001c */
[-C--:B------:R-:W-:Y:S01]  /*0a20*/  FFMA R25, R20, R29.reuse, R25 ;  /* 0x0000001d14197223 */ /* 0x080fe20000000019 */
[----:B------:R-:W-:Y:S01]  /*0a30*/  LDS R21, [R6+0x498] ;  /* 0x0004980006157984 */ /* 0x000fe20000000800 */
[----:B0-----:R-:W-:Y:S01]  /*0a40*/  FFMA R17, R18, R29, R13 ;  /* 0x0000001d12117223 */ /* 0x001fe2000000000d */
[----:B------:R-:W-:-:S02]  /*0a50*/  FFMA R34, R27, R19, R14 ;  /* 0x000000131b227223 */ /* 0x000fc4000000000e */
[----:B------:R-:W0:Y:S01]  /*0a60*/  LDS.64 R12, [R9+0x180] ;  /* 0x00018000090c7984 */ /* 0x000e220000000a00 */
[----:B------:R-:W-:Y:S01]  /*0a70*/  FFMA R11, R27, R18, R11 ;  /* 0x000000121b0b7223 */ /* 0x000fe2000000000b */
[----:B------:R-:W-:Y:S02]  /*0a80*/  FFMA R24, R29, R19, R24 ;  /* 0x000000131d187223 */ /* 0x000fe40000000018 */
[----:B------:R-:W2:Y:S01]  /*0a90*/  LDS.64 R14, [R9+0x1a0] ;  /* 0x0001a000090e7984 */ /* 0x000ea20000000a00 */
[-C--:B-1----:R-:W-:Y:S01]  /*0aa0*/  FFMA R30, R27, R23.reuse, R30 ;  /* 0x000000171b1e7223 */ /* 0x082fe2000000001e */
[----:B------:R-:W-:Y:S01]  /*0ab0*/  FFMA R32, R29, R23, R32 ;  /* 0x000000171d207223 */ /* 0x000fe20000000020 */
[----:B------:R-:W-:Y:S01]  /*0ac0*/  FFMA R31, R27, R22, R31 ;  /* 0x000000161b1f7223 */ /* 0x000fe2000000001f */
[----:B------:R-:W-:Y:S01]  /*0ad0*/  FFMA R22, R22, R29, R37 ;  /* 0x0000001d16167223 */ /* 0x000fe20000000025 */
[----:B------:R-:W1:Y:S04]  /*0ae0*/  LDS.64 R18, [R9+0x1c0] ;  /* 0x0001c00009127984 */ /* 0x000e680000000a00 */
[----:B------:R-:W3:Y:S01]  /*0af0*/  LDS R37, [R6+0x55c] ;  /* 0x00055c0006257984 */ /* 0x000ee20000000800 */
[C---:B0-----:R-:W-:Y:S01]  /*0b00*/  FFMA R20, R21.reuse, R13, R10 ;  /* 0x0000000d15147223 */ /* 0x041fe2000000000a */
[C---:B------:R-:W-:Y:S01]  /*0b10*/  FFMA R33, R21.reuse, R12, R33 ;  /* 0x0000000c15217223 */ /* 0x040fe20000000021 */
[C---:B--2---:R-:W-:Y:S01]  /*0b20*/  FFMA R23, R21.reuse, R14, R11 ;  /* 0x0000000e15177223 */ /* 0x044fe2000000000b */
[C---:B------:R-:W-:Y:S01]  /*0b30*/  FFMA R34, R21.reuse, R15, R34 ;  /* 0x0000000f15227223 */ /* 0x040fe20000000022 */
[----:B------:R-:W0:Y:S01]  /*0b40*/  LDS.64 R10, [R9+0x1e0] ;  /* 0x0001e000090a7984 */ /* 0x000e220000000a00 */
[C---:B-1----:R-:W-:Y:S01]  /*0b50*/  FFMA R27, R21.reuse, R18, R36 ;  /* 0x00000012151b7223 */ /* 0x042fe20000000024 */
[----:B------:R-:W-:-:S02]  /*0b60*/  FFMA R26, R21, R19, R26 ;  /* 0x00000013151a7223 */ /* 0x000fc4000000001a */
[----:B------:R-:W-:Y:S01]  /*0b70*/  LDS R36, [R6+0x620] ;  /* 0x0006200006247984 */ /* 0x000fe20000000800 */
[----:B---3--:R-:W-:Y:S01]  /*0b80*/  FFMA R29, R18, R37, R25 ;  /* 0x00000025121d7223 */ /* 0x008fe20000000019 */
[C---:B------:R-:W-:Y:S02]  /*0b90*/  FFMA R28, R37.reuse, R19, R28 ;  /* 0x00000013251c7223 */ /* 0x040fe4000000001c */
[----:B------:R-:W-:Y:S01]  /*0ba0*/  LDS R25, [R6+0x6e4] ;  /* 0x0006e40006197984 */ /* 0x000fe20000000800 */
[----:B------:R-:W-:Y:S01]  /*0bb0*/  FFMA R35, R12, R37, R35 ;  /* 0x000000250c237223 */ /* 0x000fe20000000023 */
[C---:B------:R-:W-:Y:S01]  /*0bc0*/  FFMA R16, R37.reuse, R13, R16 ;  /* 0x0000000d25107223 */ /* 0x040fe20000000010 */
[----:B------:R-:W-:Y:S01]  /*0bd0*/  FFMA R17, R14, R37, R17 ;  /* 0x000000250e117223 */ /* 0x000fe20000000011 */
[----:B------:R-:W1:Y:S01]  /*0be0*/  LDS.64 R18, [R9+0x260] ;  /* 0x0002600009127984 */ /* 0x000e620000000a00 */
[----:B------:R-:W-:-:S03]  /*0bf0*/  FFMA R24, R37, R15, R24 ;  /* 0x0000000f25187223 */ /* 0x000fc60000000018 */
[----:B------:R-:W2:Y:S04]  /*0c00*/  LDS.64 R12, [R9+0x200] ;  /* 0x00020000090c7984 */ /* 0x000ea80000000a00 */
[----:B------:R-:W3:Y:S01]  /*0c10*/  LDS.64 R14, [R9+0x240] ;  /* 0x00024000090e7984 */ /* 0x000ee20000000a00 */
[C---:B0-----:R-:W-:Y:S01]  /*0c20*/  FFMA R31, R21.reuse, R10, R31 ;  /* 0x0000000a151f7223 */ /* 0x041fe2000000001f */
[----:B------:R-:W-:Y:S01]  /*0c30*/  FFMA R22, R10, R37, R22 ;  /* 0x000000250a167223 */ /* 0x000fe20000000016 */
[-C--:B------:R-:W-:Y:S01]  /*0c40*/  FFMA R21, R21, R11.reuse, R30 ;  /* 0x0000000b15157223 */ /* 0x080fe2000000001e */
[----:B------:R-:W-:Y:S02]  /*0c50*/  FFMA R32, R37, R11, R32 ;  /* 0x0000000b25207223 */ /* 0x000fe40000000020 */
[----:B------:R-:W0:Y:S01]  /*0c60*/  LDS.64 R10, [R9+0x220] ;  /* 0x00022000090a7984 */ /* 0x000e220000000a00 */
[----:B-1----:R-:W-:Y:S01]  /*0c70*/  FFMA R31, R36, R18, R31 ;  /* 0x00000012241f7223 */ /* 0x002fe2000000001f */
[----:B------:R-:W-:-:S02]  /*0c80*/  FFMA R37, R18, R25, R22 ;  /* 0x0000001912257223 */ /* 0x000fc40000000016 */
[----:B------:R-:W-:Y:S01]  /*0c90*/  LDS R22, [R6+0x7a8] ;  /* 0x0007a80006167984 */ /* 0x000fe20000000800 */
[----:B--2---:R-:W-:Y:S01]  /*0ca0*/  FFMA R33, R36, R12, R33 ;  /* 0x0000000c24217223 */ /* 0x004fe20000000021 */
[----:B------:R-:W-:Y:S01]  /*0cb0*/  FFMA R35, R12, R25, R35 ;  /* 0x000000190c237223 */ /* 0x000fe20000000023 */
[CC--:B------:R-:W-:Y:S01]  /*0cc0*/  FFMA R20, R36.reuse, R13.reuse, R20 ;  /* 0x0000000d24147223 */ /* 0x0c0fe20000000014 */
[----:B------:R-:W-:Y:S01]  /*0cd0*/  LDS R18, [R6+0x86c] ;  /* 0x00086c0006127984 */ /* 0x000fe20000000800 */
[C---:B------:R-:W-:Y:S01]  /*0ce0*/  FFMA R16, R25.reuse, R13, R16 ;  /* 0x0000000d19107223 */ /* 0x040fe20000000010 */
[----:B---3--:R-:W-:Y:S01]  /*0cf0*/  FFMA R27, R36, R14, R27 ;  /* 0x0000000e241b7223 */ /* 0x008fe2000000001b */
[----:B------:R-:W-:Y:S01]  /*0d00*/  FFMA R29, R14, R25, R29 ;  /* 0x000000190e1d7223 */ /* 0x000fe2000000001d */
[CC--:B------:R-:W-:Y:S01]  /*0d10*/  FFMA R26, R36.reuse, R15.reuse, R26 ;  /* 0x0000000f241a7223 */ /* 0x0c0fe2000000001a */
[C---:B------:R-:W-:Y:S01]  /*0d20*/  FFMA R28, R25.reuse, R15, R28 ;  /* 0x0000000f191c7223 */ /* 0x040fe2000000001c */
[----:B------:R-:W1:Y:S04]  /*0d30*/  LDS.64 R12, [R9+0x2a0] ;  /* 0x0002a000090c7984 */ /* 0x000e680000000a00 */
[----:B------:R-:W2:Y:S01]  /*0d40*/  LDS.64 R14, [R9+0x2c0] ;  /* 0x0002c000090e7984 */ /* 0x000ea20000000a00 */
[----:B0-----:R-:W-:Y:S01]  /*0d50*/  FFMA R23, R36, R10, R23 ;  /* 0x0000000a24177223 */ /* 0x001fe20000000017 */
[----:B------:R-:W-:Y:S01]  /*0d60*/  FFMA R17, R10, R25, R17 ;  /* 0x000000190a117223 */ /* 0x000fe20000000011 */
[CC--:B------:R-:W-:Y:S01]  /*0d70*/  FFMA R34, R36.reuse, R11.reuse, R34 ;  /* 0x0000000b24227223 */ /* 0x0c0fe20000000022 */
[C---:B------:R-:W-:Y:S01]  /*0d80*/  FFMA R24, R25.reuse, R11, R24 ;  /* 0x0000000b19187223 */ /* 0x040fe20000000018 */
[-C--:B------:R-:W-:Y:S01]  /*0d90*/  FFMA R36, R36, R19.reuse, R21 ;  /* 0x0000001324247223 */ /* 0x080fe20000000015 */
[----:B------:R-:W0:Y:S01]  /*0da0*/  LDS.64 R10, [R9+0x280] ;  /* 0x00028000090a7984 */ /* 0x000e220000000a00 */
[----:B------:R-:W-:-:S03]  /*0db0*/  FFMA R19, R25, R19, R32 ;  /* 0x0000001319137223 */ /* 0x000fc60000000020 */
[----:B------:R-:W-:Y:S01]  /*0dc0*/  LDS R21, [R6+0x9f4] ;  /* 0x0009f40006157984 */ /* 0x000fe20000000800 */
[----:B-1----:R-:W-:Y:S01]  /*0dd0*/  FFMA R23, R22, R12, R23 ;  /* 0x0000000c16177223 */ /* 0x002fe20000000017 */
[----:B------:R-:W-:Y:S01]  /*0de0*/  FFMA R17, R12, R18, R17 ;  /* 0x000000120c117223 */ /* 0x000fe20000000011 */
[-C--:B------:R-:W-:Y:S01]  /*0df0*/  FFMA R34, R22, R13.reuse, R34 ;  /* 0x0000000d16227223 */ /* 0x080fe20000000022 */
[----:B------:R-:W-:Y:S01]  /*0e00*/  FFMA R30, R18, R13, R24 ;  /* 0x0000000d121e7223 */ /* 0x000fe20000000018 */
[----:B--2---:R-:W-:Y:S01]  /*0e10*/  FFMA R27, R22, R14, R27 ;  /* 0x0000000e161b7223 */ /* 0x004fe2000000001b */
[----:B------:R-:W-:Y:S01]  /*0e20*/  FFMA R29, R14, R18, R29 ;  /* 0x000000120e1d7223 */ /* 0x000fe2000000001d */
[-C--:B------:R-:W-:Y:S01]  /*0e30*/  FFMA R26, R22, R15.reuse, R26 ;  /* 0x0000000f161a7223 */ /* 0x080fe2000000001a */
[----:B------:R-:W-:Y:S01]  /*0e40*/  FFMA R32, R18, R15, R28 ;  /* 0x0000000f12207223 */ /* 0x000fe2000000001c */
[----:B------:R1:W-:Y:S04]  /*0e50*/  LDS R24, [R6+0x930] ;  /* 0x0009300006187984 */ /* 0x0003e80000000800 */
[----:B------:R-:W2:Y:S04]  /*0e60*/  LDS.64 R12, [R9+0x300] ;  /* 0x00030000090c7984 */ /* 0x000ea80000000a00 */
[----:B------:R-:W3:Y:S01]  /*0e70*/  LDS.64 R14, [R9+0x320] ;  /* 0x00032000090e7984 */ /* 0x000ee20000000a00 */
[----:B-1----:R-:W-:Y:S01]  /*0e80*/  IADD3 R6, R6, 0xc40, RZ ;  /* 0x00000c4006067810 */ /* 0x002fe20007ffe0ff */
[----:B0-----:R-:W-:Y:S01]  /*0e90*/  FFMA R33, R22, R10, R33 ;  /* 0x0000000a16217223 */ /* 0x001fe20000000021 */
[----:B------:R-:W-:Y:S01]  /*0ea0*/  FFMA R35, R10, R18, R35 ;  /* 0x000000120a237223 */ /* 0x000fe20000000023 */
[-C--:B------:R-:W-:Y:S01]  /*0eb0*/  FFMA R20, R22, R11.reuse, R20 ;  /* 0x0000000b16147223 */ /* 0x080fe20000000014 */
[----:B------:R-:W-:-:S02]  /*0ec0*/  FFMA R16, R18, R11, R16 ;  /* 0x0000000b12107223 */ /* 0x000fc40000000010 */
[----:B------:R-:W0:Y:S01]  /*0ed0*/  LDS.64 R10, [R9+0x2e0] ;  /* 0x0002e000090a7984 */ /* 0x000e220000000a00 */
[----:B--2---:R-:W-:Y:S01]  /*0ee0*/  FFMA R28, R24, R12, R33 ;  /* 0x0000000c181c7223 */ /* 0x004fe20000000021 */
[----:B------:R-:W-:Y:S01]  /*0ef0*/  FFMA R35, R12, R21, R35 ;  /* 0x000000150c237223 */ /* 0x000fe20000000023 */
[CC--:B------:R-:W-:Y:S01]  /*0f00*/  FFMA R20, R24.reuse, R13.reuse, R20 ;  /* 0x0000000d18147223 */ /* 0x0c0fe20000000014 */
[C---:B------:R-:W-:Y:S01]  /*0f10*/  FFMA R40, R21.reuse, R13, R16 ;  /* 0x0000000d15287223 */ /* 0x040fe20000000010 */
[----:B---3--:R-:W-:Y:S01]  /*0f20*/  FFMA R38, R24, R14, R23 ;  /* 0x0000000e18267223 */ /* 0x008fe20000000017 */
[----:B------:R-:W-:Y:S01]  /*0f30*/  FFMA R41, R14, R21, R17 ;  /* 0x000000150e297223 */ /* 0x000fe20000000011 */
[----:B------:R-:W-:Y:S01]  /*0f40*/  FFMA R30, R21, R15, R30 ;  /* 0x0000000f151e7223 */ /* 0x000fe2000000001e */
[----:B0-----:R-:W-:Y:S01]  /*0f50*/  FFMA R31, R22, R10, R31 ;  /* 0x0000000a161f7223 */ /* 0x001fe2000000001f */
[----:B------:R-:W-:Y:S01]  /*0f60*/  FFMA R37, R10, R18, R37 ;  /* 0x000000120a257223 */ /* 0x000fe20000000025 */
[-C--:B------:R-:W-:Y:S01]  /*0f70*/  FFMA R42, R22, R11.reuse, R36 ;  /* 0x0000000b162a7223 */ /* 0x080fe20000000024 */
[----:B------:R-:W-:Y:S01]  /*0f80*/  FFMA R44, R18, R11, R19 ;  /* 0x0000000b122c7223 */ /* 0x000fe20000000013 */
[C---:B------:R-:W-:Y:S01]  /*0f90*/  FFMA R36, R24.reuse, R15, R34 ;  /* 0x0000000f18247223 */ /* 0x040fe20000000022 */
[----:B------:R-:W0:Y:S04]  /*0fa0*/  LDS.64 R18, [R9+0x340] ;  /* 0x0003400009127984 */ /* 0x000e280000000a00 */
[----:B------:R1:W2:Y:S02]  /*0fb0*/  LDS.64 R10, [R9+0x360] ;  /* 0x00036000090a7984 */ /* 0x0002a40000000a00 */
[----:B-1----:R-:W-:Y:S01]  /*0fc0*/  IADD3 R9, R9, 0x400, RZ ;  /* 0x0000040009097810 */ /* 0x002fe20007ffe0ff */
[----:B0-----:R-:W-:Y:S01]  /*0fd0*/  FFMA R25, R24, R18, R27 ;  /* 0x0000001218197223 */ /* 0x001fe2000000001b */
[----:B------:R-:W-:Y:S01]  /*0fe0*/  FFMA R39, R18, R21, R29 ;  /* 0x0000001512277223 */ /* 0x000fe2000000001d */
[CC--:B------:R-:W-:Y:S01]  /*0ff0*/  FFMA R26, R24.reuse, R19.reuse, R26 ;  /* 0x00000013181a7223 */ /* 0x0c0fe2000000001a */
[C---:B------:R-:W-:Y:S01]  /*1000*/  FFMA R22, R21.reuse, R19, R32 ;  /* 0x0000001315167223 */ /* 0x040fe20000000020 */
[----:B--2---:R-:W-:Y:S01]  /*1010*/  FFMA R31, R24, R10, R31 ;  /* 0x0000000a181f7223 */ /* 0x004fe2000000001f */
[----:B------:R-:W-:Y:S01]  /*1020*/  FFMA R37, R10, R21, R37 ;  /* 0x000000150a257223 */ /* 0x000fe20000000025 */
[-C--:B------:R-:W-:Y:S01]  /*1030*/  FFMA R14, R24, R11.reuse, R42 ;  /* 0x0000000b180e7223 */ /* 0x080fe2000000002a */
[----:B------:R-:W-:Y:S01]  /*1040*/  FFMA R12, R21, R11, R44 ;  /* 0x0000000b150c7223 */ /* 0x000fe2000000002c */
[----:B------:R-:W-:Y:S05]  /*1050*/  @P0 BRA `(.L_x_4) ;  /* 0xfffff4b000000947 */ /* 0x000fea000383ffff */
[----:B------:R-:W-:-:S04]  /*1060*/  IADD3 R5, R5, 0x1, RZ ;  /* 0x0000000105057810 */ /* 0x000fc80007ffe0ff */
[----:B------:R-:W-:-:S13]  /*1070*/  ISETP.GE.U32.AND P0, PT, R5, 0x8, PT ;  /* 0x000000080500780c */ /* 0x000fda0003f06070 */
[----:B------:R-:W-:Y:S05]  /*1080*/  @!P0 BRA `(.L_x_5) ;  /* 0xfffff09000008947 */ /* 0x000fea000383ffff */
[----:B------:R-:W0:Y:S02]  /*1090*/  S2R R3, SR_TID.X ;  /* 0x0000000000037919 */ /* 0x000e240000002100 */
[----:B0-----:R-:W-:Y:S01]  /*10a0*/  IMAD R0, R0, 0x6200, R3 ;  /* 0x0000620000007824 */ /* 0x001fe200078e0203 */
[----:B------:R-:W-:-:S03]  /*10b0*/  MOV R3, 0x4 ;  /* 0x0000000400037802 */ /* 0x000fc60000000f00 */
[----:B------:R-:W-:-:S04]  /*10c0*/  IMAD R7, R7, 0x1880, R0 ;  /* 0x0000188007077824 */ /* 0x000fc800078e0200 */
[----:B------:R-:W-:-:S04]  /*10d0*/  IMAD R7, R2, 0x188, R7 ;  /* 0x0000018802077824 */ /* 0x000fc800078e0207 */
[----:B------:R-:W-:-:S04]  /*10e0*/  IMAD R2, R8, 0x62, R7 ;  /* 0x0000006208027824 */ /* 0x000fc800078e0207 */
        /* <DEDUP_REMOVED lines=18> */
.L_x_6:
        /* <DEDUP_REMOVED lines=15> */
.L_x_90:


//--------------------- .text.tvmgen_default_fused_nn_contrib_conv2d_winograd_without_weight_transform_add_nn_relu_1_kernel_2 --------------------------
	.section	.text.tvmgen_default_fused_nn_contrib_conv2d_winograd_without_weight_transform_add_nn_relu_1_kernel_2,"ax",@progbits
	.sectioninfo	@"SHI_REGISTERS=30"
	.align	128
        .global         tvmgen_default_fused_nn_contrib_conv2d_winograd_without_weight_transform_add_nn_relu_1_kernel_2
        .type           tvmgen_default_fused_nn_contrib_conv2d_winograd_without_weight_transform_add_nn_relu_1_kernel_2,@function
        .size           tvmgen_default_fused_nn_contrib_conv2d_winograd_without_weight_transform_add_nn_relu_1_kernel_2,(.L_x_91 - tvmgen_default_fused_nn_contrib_conv2d_winograd_without_weight_transform_add_nn_relu_1_kernel_2)
        .other          tvmgen_default_fused_nn_contrib_conv2d_winograd_without_weight_transform_add_nn_relu_1_kernel_2,@"STO_CUDA_ENTRY STV_DEFAULT"
tvmgen_default_fused_nn_contrib_conv2d_winograd_without_weight_transform_add_nn_relu_1_kernel_2:
.text.tvmgen_default_fused_nn_contrib_conv2d_winograd_without_weight_transform_add_nn_relu_1_kernel_2:
[----:B------:R-:W-:Y:S02]  /*0000*/  MOV R1, c[0x0][0x28] ;  /* 0x00000a0000017a02 */ /* 0x000fe40000000f00 */
[----:B------:R-:W0:Y:S01]  /*0010*/  S2R R5, SR_CTAID.X ;  /* 0x0000000000057919 */ /* 0x000e220000002500 */
[----:B------:R-:W-:Y:S01]  /*0020*/  MOV R0, 0x4 ;  /* 0x0000000400007802 */ /* 0x000fe20000000f00 */
[----:B------:R-:W-:Y:S02]  /*0030*/  ULDC.64 UR4, c[0x0][0x118] ;  /* 0x0000460000047ab9 */ /* 0x000fe40000000a00 */
[----:B------:R-:W0:Y:S02]  /*0040*/  S2R R26, SR_TID.X ;  /* 0x00000000001a7919 */ /* 0x000e240000002100 */
[----:B0-----:R-:W-:-:S05]  /*0050*/  LEA R21, R5, R26, 0x7 ;  /* 0x0000001a05157211 */ /* 0x001fca00078e38ff */
[----:B------:R-:W-:-:S05]  /*0060*/  IMAD.WIDE R20, R21, R0, c[0x0][0x168] ;  /* 0x00005a0015147625 */ /* 0x000fca00078e0200 */
[----:B------:R-:W2:Y:S04]  /*0070*/  LDG.E.CONSTANT R24, [R20.64+0x18800] ;  /* 0x0188000414187981 */ /* 0x000ea8000c1e9900 */
[----:B------:R-:W3:Y:S04]  /*0080*/  LDG.E.CONSTANT R19, [R20.64+0x62000] ;  /* 0x0620000414137981 */ /* 0x000ee8000c1e9900 */
[----:B------:R-:W4:Y:S04]  /*0090*/  LDG.E.CONSTANT R25, [R20.64] ;  /* 0x0000000414197981 */ /* 0x000f28000c1e9900 */
[----:B------:R-:W5:Y:S04]  /*00a0*/  LDG.E.CONSTANT R18, [R20.64+0x7a800] ;  /* 0x07a8000414127981 */ /* 0x000f68000c1e9900 */
[----:B------:R5:W5:Y:S01]  /*00b0*/  LDG.E.CONSTANT R23, [R20.64+0x31000] ;  /* 0x0310000414177981 */ /* 0x000b62000c1e9900 */
[----:B------:R-:W-:-:S03]  /*00c0*/  SHF.R.S32.HI R2, RZ, 0x2, R26 ;  /* 0x00000002ff027819 */ /* 0x000fc6000001141a */
[----:B------:R5:W5:Y:S04]  /*00d0*/  LDG.E.CONSTANT R17, [R20.64+0x93000] ;  /* 0x0930000414117981 */ /* 0x000b68000c1e9900 */
[----:B------:R5:W5:Y:S01]  /*00e0*/  LDG.E.CONSTANT R22, [R20.64+0x49800] ;  /* 0x0498000414167981 */ /* 0x000b62000c1e9900 */
[----:B------:R-:W-:-:S03]  /*00f0*/  LEA R2, R5, R2, 0x5 ;  /* 0x0000000205027211 */ /* 0x000fc600078e28ff */
[----:B------:R5:W5:Y:S04]  /*0100*/  LDG.E.CONSTANT R16, [R20.64+0xab800] ;  /* 0x0ab8000414107981 */ /* 0x000b68000c1e9900 */
[----:B------:R5:W5:Y:S04]  /*0110*/  LDG.E.CONSTANT R15, [R20.64+0xc4000] ;  /* 0x0c400004140f7981 */ /* 0x000b68000c1e9900 */
[----:B------:R5:W5:Y:S01]  /*0120*/  LDG.E.CONSTANT R13, [R20.64+0xdc800] ;  /* 0x0dc80004140d7981 */ /* 0x000b62000c1e9900 */
[----:B------:R-:W-:-:S03]  /*0130*/  IMAD.HI R2, R2, 0x5397829d, RZ ;  /* 0x5397829d02027827 */ /* 0x000fc600078e02ff */
[----:B------:R5:W5:Y:S02]  /*0140*/  LDG.E.CONSTANT R10, [R20.64+0xf5000] ;  /* 0x0f500004140a7981 */ /* 0x000b64000c1e9900 */
[----:B------:R-:W-:Y:S02]  /*0150*/  SHF.R.U32.HI R3, RZ, 0x1f, R2 ;  /* 0x0000001fff037819 */ /* 0x000fe40000011602 */
[----:B------:R5:W5:Y:S02]  /*0160*/  LDG.E.CONSTANT R9, [R20.64+0x10d800] ;  /* 0x10d8000414097981 */ /* 0x000b64000c1e9900 */
[----:B------:R-:W-:Y:S02]  /*0170*/  LEA.HI.SX32 R3, R2, R3, 0x1c ;  /* 0x0000000302037211 */ /* 0x000fe400078fe2ff */
[----:B------:R5:W5:Y:S04]  /*0180*/  LDG.E.CONSTANT R14, [R20.64+0x126000] ;  /* 0x12600004140e7981 */ /* 0x000b68000c1e9900 */
[----:B------:R5:W5:Y:S01]  /*0190*/  LDG.E.CONSTANT R11, [R20.64+0x13e800] ;  /* 0x13e80004140b7981 */ /* 0x000b62000c1e9900 */
[----:B------:R-:W-:-:S03]  /*01a0*/  IMAD.WIDE R6, R3, R0, c[0x0][0x170] ;  /* 0x00005c0003067625 */ /* 0x000fc600078e0200 */
[----:B------:R5:W5:Y:S04]  /*01b0*/  LDG.E.CONSTANT R8, [R20.64+0x157000] ;  /* 0x1570000414087981 */ /* 0x000b68000c1e9900 */
[----:B------:R5:W5:Y:S04]  /*01c0*/  LDG.E.CONSTANT R12, [R20.64+0x16f800] ;  /* 0x16f80004140c7981 */ /* 0x000b68000c1e9900 */
[----:B------:R0:W5:Y:S01]  /*01d0*/  LDG.E.CONSTANT R6, [R6.64] ;  /* 0x0000000406067981 */ /* 0x000162000c1e9900 */
[----:B------:R-:W-:Y:S02]  /*01e0*/  SHF.R.S32.HI R4, RZ, 0x1, R26 ;  /* 0x00000001ff047819 */ /* 0x000fe4000001141a */
[----:B------:R-:W-:-:S02]  /*01f0*/  LEA R3, R5, R26, 0x1 ;  /* 0x0000001a05037211 */ /* 0x000fc400078e08ff */
[----:B------:R-:W-:Y:S02]  /*0200*/  MOV R2, RZ ;  /* 0x000000ff00027202 */ /* 0x000fe40000000f00 */
[----:B------:R-:W-:Y:S02]  /*0210*/  LEA R5, R5, R4, 0x6 ;  /* 0x0000000405057211 */ /* 0x000fe400078e30ff */
[----:B------:R-:W-:Y:S01]  /*0220*/  MOV R4, RZ ;  /* 0x000000ff00047202 */ /* 0x000fe20000000f00 */
[----:B------:R-:W-:-:S04]  /*0230*/  IMAD.HI R2, R3, -0x6db6db6d, R2 ;  /* 0x9249249303027827 */ /* 0x000fc800078e0202 */
[----:B------:R-:W-:Y:S01]  /*0240*/  IMAD.HI R4, R5, -0x6db6db6d, R4 ;  /* 0x9249249305047827 */ /* 0x000fe200078e0204 */
[----:B------:R-:W-:-:S04]  /*0250*/  SHF.R.U32.HI R5, RZ, 0x1f, R2 ;  /* 0x0000001fff057819 */ /* 0x000fc80000011602 */
[----:B------:R-:W-:Y:S02]  /*0260*/  LEA.HI.SX32 R27, R2, R5, 0x1d ;  /* 0x00000005021b7211 */ /* 0x000fe400078feaff */
[----:B------:R-:W-:-:S04]  /*0270*/  SHF.R.U32.HI R5, RZ, 0x1f, R4 ;  /* 0x0000001fff057819 */ /* 0x000fc80000011604 */
[----:B------:R-:W-:Y:S01]  /*0280*/  LEA.HI.SX32 R2, R4, R5, 0x1e ;  /* 0x0000000504027211 */ /* 0x000fe200078ff2ff */
[----:B------:R-:W-:-:S04]  /*0290*/  IMAD R27, R27, -0xe, R3 ;  /* 0xfffffff21b1b7824 */ /* 0x000fc800078e0203 */
[----:B------:R-:W-:Y:S01]  /*02a0*/  IMAD R2, R2, 0x1c, R27 ;  /* 0x0000001c02027824 */ /* 0x000fe200078e021b */
[----:B--2---:R-:W-:Y:S01]  /*02b0*/  FADD R4, RZ, -R24 ;  /* 0x80000018ff047221 */ /* 0x004fe20000000000 */
[----:B---3--:R-:W-:Y:S01]  /*02c0*/  FADD R5, RZ, -R19 ;  /* 0x80000013ff057221 */ /* 0x008fe20000000000 */
[----:B----4-:R-:W-:Y:S01]  /*02d0*/  FADD R25, RZ, R25 ;  /* 0x00000019ff197221 */ /* 0x010fe20000000000 */
[----:B-----5:R-:W-:-:S03]  /*02e0*/  FADD R20, RZ, R18 ;  /* 0x00000012ff147221 */ /* 0x020fc60000000000 */
[----:B------:R-:W-:Y:S01]  /*02f0*/  FADD R24, R25, R24 ;  /* 0x0000001819187221 */ /* 0x000fe20000000000 */
[----:B------:R-:W-:Y:S01]  /*0300*/  FADD R3, R23, R4 ;  /* 0x0000000417037221 */ /* 0x000fe20000000000 */
[----:B------:R-:W-:Y:S01]  /*0310*/  FADD R4, -R18, R5 ;  /* 0x0000000512047221 */ /* 0x000fe20000000100 */
[----:B------:R-:W-:-:S03]  /*0320*/  FADD R5, -R17, R20 ;  /* 0x0000001411057221 */ /* 0x000fc60000000100 */
[----:B------:R-:W-:Y:S01]  /*0330*/  FADD R20, -R17, R4 ;  /* 0x0000000411147221 */ /* 0x000fe20000000100 */
[----:B------:R-:W-:Y:S01]  /*0340*/  FADD R24, R24, R23 ;  /* 0x0000001718187221 */ /* 0x000fe20000000000 */
[----:B------:R-:W-:Y:S01]  /*0350*/  FADD R3, R3, R22 ;  /* 0x0000001603037221 */ /* 0x000fe20000000000 */
[----:B------:R-:W-:-:S03]  /*0360*/  FADD R22, -R16, R5 ;  /* 0x0000000510167221 */ /* 0x000fc60000000100 */
[----:B------:R-:W-:Y:S01]  /*0370*/  FADD R4, -R18, R3 ;  /* 0x0000000312047221 */ /* 0x000fe20000000100 */
[----:B------:R-:W-:Y:S01]  /*0380*/  FADD R19, R24, R19 ;  /* 0x0000001318137221 */ /* 0x000fe20000000000 */
[----:B------:R-:W-:Y:S02]  /*0390*/  FADD R20, R15, R20 ;  /* 0x000000140f147221 */ /* 0x000fe40000000000 */
[----:B------:R-:W-:Y:S01]  /*03a0*/  FADD R3, R17, R4 ;  /* 0x0000000411037221 */ /* 0x000fe20000000000 */
[C---:B0-----:R-:W-:Y:S01]  /*03b0*/  FADD R7, -R13.reuse, R22 ;  /* 0x000000160d077221 */ /* 0x041fe20000000100 */
[----:B------:R-:W-:Y:S01]  /*03c0*/  FADD R5, R13, R20 ;  /* 0x000000140d057221 */ /* 0x000fe20000000000 */
[----:B------:R-:W-:Y:S02]  /*03d0*/  FADD R18, R19, R18 ;  /* 0x0000001213127221 */ /* 0x000fe40000000000 */
[C---:B------:R-:W-:Y:S01]  /*03e0*/  FADD R4, R10.reuse, R7 ;  /* 0x000000070a047221 */ /* 0x040fe20000000000 */
[----:B------:R-:W-:Y:S01]  /*03f0*/  FADD R5, R10, R5 ;  /* 0x000000050a057221 */ /* 0x000fe20000000000 */
[----:B------:R-:W-:Y:S01]  /*0400*/  FADD R18, R18, R17 ;  /* 0x0000001112127221 */ /* 0x000fe20000000000 */
[----:B------:R-:W-:Y:S01]  /*0410*/  FADD R16, R3, R16 ;  /* 0x0000001003107221 */ /* 0x000fe20000000000 */
[----:B------:R-:W-:-:S02]  /*0420*/  FADD R4, R9, R4 ;  /* 0x0000000409047221 */ /* 0x000fc40000000000 */
        /* <DEDUP_REMOVED lines=27> */
.L_x_7:
        /* <DEDUP_REMOVED lines=10> */
.L_x_91:


//--------------------- .text.tvmgen_default_fused_nn_contrib_conv2d_winograd_without_weight_transform_add_nn_relu_1_kernel --------------------------
	.section	.text.tvmgen_default_fused_nn_contrib_conv2d_winograd_without_weight_transform_add_nn_relu_1_kernel,"ax",@progbits
	.sectioninfo	@"SHI_REGISTERS=36"
	.align	128
        .global         tvmgen_default_fused_nn_contrib_conv2d_winograd_without_weight_transform_add_nn_relu_1_kernel
        .type           tvmgen_default_fused_nn_contrib_conv2d_winograd_without_weight_transform_add_nn_relu_1_kernel,@function
        .size           tvmgen_default_fused_nn_contrib_conv2d_winograd_without_weight_transform_add_nn_relu_1_kernel,(.L_x_92 - tvmgen_default_fused_nn_contrib_conv2d_winograd_without_weight_transform_add_nn_relu_1_kernel)
        .other          tvmgen_default_fused_nn_contrib_conv2d_winograd_without_weight_transform_add_nn_relu_1_kernel,@"STO_CUDA_ENTRY STV_DEFAULT"
tvmgen_default_fused_nn_contrib_conv2d_winograd_without_weight_transform_add_nn_relu_1_kernel:
.text.tvmgen_default_fused_nn_contrib_conv2d_winograd_without_weight_transform_add_nn_relu_1_kernel:
[----:B------:R-:W-:Y:S02]  /*0000*/  MOV R1, c[0x0][0x28] ;  /* 0x00000a0000017a02 */ /* 0x000fe40000000f00 */
[----:B------:R-:W0:Y:S01]  /*0010*/  S2R R0, SR_TID.X ;  /* 0x0000000000007919 */ /* 0x000e220000002100 */
[----:B------:R-:W-:Y:S01]  /*0020*/  MOV R6, RZ ;  /* 0x000000ff00067202 */ /* 0x000fe20000000f00 */
[----:B------:R-:W-:Y:S01]  /*0030*/  CS2R R18, SRZ ;  /* 0x0000000000127805 */ /* 0x000fe2000001ff00 */
[----:B------:R-:W-:Y:S01]  /*0040*/  MOV R4, RZ ;  /* 0x000000ff00047202 */ /* 0x000fe20000000f00 */
[----:B------:R-:W1:Y:S01]  /*0050*/  S2R R3, SR_CTAID.X ;  /* 0x0000000000037919 */ /* 0x000e620000002500 */
[----:B------:R-:W-:Y:S01]  /*0060*/  CS2R R20, SRZ ;  /* 0x0000000000147805 */ /* 0x000fe2000001ff00 */
[----:B------:R-:W-:Y:S01]  /*0070*/  ULDC.64 UR4, c[0x0][0x118] ;  /* 0x0000460000047ab9 */ /* 0x000fe20000000a00 */
[----:B------:R-:W-:Y:S01]  /*0080*/  CS2R R14, SRZ ;  /* 0x00000000000e7805 */ /* 0x000fe2000001ff00 */
[----:B0-----:R-:W-:-:S04]  /*0090*/  SHF.R.S32.HI R8, RZ, 0x1, R0 ;  /* 0x00000001ff087819 */ /* 0x001fc80000011400 */
[C---:B-1----:R-:W-:Y:S02]  /*00a0*/  LEA R9, R3.reuse, R8, 0x6 ;  /* 0x0000000803097211 */ /* 0x042fe400078e30ff */
[----:B------:R-:W-:Y:S02]  /*00b0*/  LEA R7, R3, R0, 0x1 ;  /* 0x0000000003077211 */ /* 0x000fe400078e08ff */
[----:B------:R-:W-:Y:S01]  /*00c0*/  MOV R8, RZ ;  /* 0x000000ff00087202 */ /* 0x000fe20000000f00 */
[----:B------:R-:W-:-:S05]  /*00d0*/  IMAD.HI R2, R9, 0x5397829d, RZ ;  /* 0x5397829d09027827 */ /* 0x000fca00078e02ff */
[----:B------:R-:W-:-:S04]  /*00e0*/  SHF.R.U32.HI R5, RZ, 0x1f, R2 ;  /* 0x0000001fff057819 */ /* 0x000fc80000011602 */
[----:B------:R-:W-:Y:S01]  /*00f0*/  LEA.HI.SX32 R5, R2, R5, 0x1b ;  /* 0x0000000502057211 */ /* 0x000fe200078fdaff */
[----:B------:R-:W-:-:S04]  /*0100*/  IMAD.HI R2, R7, -0x6db6db6d, R6 ;  /* 0x9249249307027827 */ /* 0x000fc800078e0206 */
[--C-:B------:R-:W-:Y:S01]  /*0110*/  IMAD R5, R5, -0x62, R9.reuse ;  /* 0xffffff9e05057824 */ /* 0x100fe200078e0209 */
[----:B------:R-:W-:Y:S01]  /*0120*/  SHF.R.U32.HI R11, RZ, 0x1f, R2 ;  /* 0x0000001fff0b7819 */ /* 0x000fe20000011602 */
[----:B------:R-:W-:-:S03]  /*0130*/  IMAD.HI R9, R9, -0x6db6db6d, R8 ;  /* 0x9249249309097827 */ /* 0x000fc600078e0208 */
[----:B------:R-:W-:Y:S01]  /*0140*/  LEA.HI.SX32 R11, R2, R11, 0x1d ;  /* 0x0000000b020b7211 */ /* 0x000fe200078feaff */
[----:B------:R-:W-:Y:S01]  /*0150*/  IMAD.HI R4, R5, -0x6db6db6d, R4 ;  /* 0x9249249305047827 */ /* 0x000fe200078e0204 */
[----:B------:R-:W-:-:S03]  /*0160*/  SHF.R.U32.HI R2, RZ, 0x1f, R9 ;  /* 0x0000001fff027819 */ /* 0x000fc60000011609 */
[----:B------:R-:W-:Y:S01]  /*0170*/  IMAD R11, R11, -0xe, R7 ;  /* 0xfffffff20b0b7824 */ /* 0x000fe200078e0207 */
[----:B------:R-:W-:-:S04]  /*0180*/  SHF.R.U32.HI R5, RZ, 0x1f, R4 ;  /* 0x0000001fff057819 */ /* 0x000fc80000011604 */
[----:B------:R-:W-:Y:S02]  /*0190*/  LEA.HI.SX32 R5, R4, R5, 0x1e ;  /* 0x0000000504057211 */ /* 0x000fe400078ff2ff */
[----:B------:R-:W-:Y:S02]  /*01a0*/  SHF.L.U32 R11, R11, 0x1, RZ ;  /* 0x000000010b0b7819 */ /* 0x000fe400000006ff */
[----:B------:R-:W-:Y:S02]  /*01b0*/  SHF.L.U32 R8, R5, 0x1, RZ ;  /* 0x0000000105087819 */ /* 0x000fe400000006ff */
[C---:B------:R-:W-:Y:S02]  /*01c0*/  IADD3 R4, R11.reuse, 0x1, RZ ;  /* 0x000000010b047810 */ /* 0x040fe40007ffe0ff */
[C---:B------:R-:W-:Y:S02]  /*01d0*/  IADD3 R5, R11.reuse, -0x1, RZ ;  /* 0xffffffff0b057810 */ /* 0x040fe40007ffe0ff */
[----:B------:R-:W-:-:S02]  /*01e0*/  ISETP.GT.U32.AND P3, PT, R11, 0x1b, PT ;  /* 0x0000001b0b00780c */ /* 0x000fc40003f64070 */
[----:B------:R-:W-:Y:S02]  /*01f0*/  IADD3 R10, R8, -0x1, RZ ;  /* 0xffffffff080a7810 */ /* 0x000fe40007ffe0ff */
[----:B------:R-:W-:Y:S02]  /*0200*/  ISETP.GT.U32.AND P2, PT, R4, 0x1b, PT ;  /* 0x0000001b0400780c */ /* 0x000fe40003f44070 */
[----:B------:R-:W-:Y:S02]  /*0210*/  ISETP.GT.U32.AND P0, PT, R5, 0x1b, PT ;  /* 0x0000001b0500780c */ /* 0x000fe40003f04070 */
[----:B------:R-:W-:Y:S02]  /*0220*/  LEA.HI.SX32 R4, R9, R2, 0x1e ;  /* 0x0000000209047211 */ /* 0x000fe400078ff2ff */
[----:B------:R-:W-:Y:S02]  /*0230*/  ISETP.GT.U32.OR P5, PT, R10, 0x1b, P3 ;  /* 0x0000001b0a00780c */ /* 0x000fe40001fa4470 */
[----:B------:R-:W-:Y:S01]  /*0240*/  ISETP.GT.U32.OR P1, PT, R8, 0x1b, P0 ;  /* 0x0000001b0800780c */ /* 0x000fe20000724470 */
[----:B------:R-:W-:Y:S01]  /*0250*/  IMAD R5, R4, 0x38, R11 ;  /* 0x0000003804057824 */ /* 0x000fe200078e020b */
[----:B------:R-:W-:-:S02]  /*0260*/  MOV R2, 0x4 ;  /* 0x0000000400027802 */ /* 0x000fc40000000f00 */
[----:B------:R-:W-:Y:S02]  /*0270*/  ISETP.GT.U32.OR P6, PT, R8, 0x1b, P3 ;  /* 0x0000001b0800780c */ /* 0x000fe40001fc4470 */
[----:B------:R-:W-:Y:S01]  /*0280*/  IADD3 R11, R11, 0x2, RZ ;  /* 0x000000020b0b7810 */ /* 0x000fe20007ffe0ff */
[----:B------:R-:W-:Y:S01]  /*0290*/  IMAD.WIDE R4, R5, R2, c[0x0][0x168] ;  /* 0x00005a0005047625 */ /* 0x000fe200078e0202 */
[----:B------:R-:W-:Y:S02]  /*02a0*/  MOV R17, RZ ;  /* 0x000000ff00117202 */ /* 0x000fe40000000f00 */
[----:B------:R-:W-:Y:S02]  /*02b0*/  ISETP.GT.U32.OR P4, PT, R10, 0x1b, P2 ;  /* 0x0000001b0a00780c */ /* 0x000fe40001784470 */
[----:B------:R0:W2:Y:S01]  /*02c0*/  @!P5 LDG.E.CONSTANT R19, [R4.64+-0x70] ;  /* 0xffff90040413d981 */ /* 0x0000a2000c1e9900 */
[----:B------:R-:W-:-:S03]  /*02d0*/  ISETP.GT.U32.OR P5, PT, R8, 0x1b, P2 ;  /* 0x0000001b0800780c */ /* 0x000fc600017a4470 */
[----:B------:R-:W3:Y:S01]  /*02e0*/  @!P1 LDG.E.CONSTANT R20, [R4.64+-0x4] ;  /* 0xfffffc0404149981 */ /* 0x000ee2000c1e9900 */
[----:B------:R-:W-:-:S03]  /*02f0*/  ISETP.GT.U32.AND P1, PT, R11, 0x1b, PT ;  /* 0x0000001b0b00780c */ /* 0x000fc60003f24070 */
[----:B------:R-:W4:Y:S01]  /*0300*/  @!P6 LDG.E.CONSTANT R17, [R4.64] ;  /* 0x000000040411e981 */ /* 0x000f22000c1e9900 */
[C---:B------:R-:W-:Y:S02]  /*0310*/  ISETP.GT.U32.OR P6, PT, R8.reuse, 0x1b, P1 ;  /* 0x0000001b0800780c */ /* 0x040fe40000fc4470 */
[----:B------:R-:W-:Y:S01]  /*0320*/  IADD3 R9, R8, 0x1, RZ ;  /* 0x0000000108097810 */ /* 0x000fe20007ffe0ff */
[----:B------:R0:W5:Y:S01]  /*0330*/  @!P4 LDG.E.CONSTANT R15, [R4.64+-0x6c] ;  /* 0xffff9404040fc981 */ /* 0x000162000c1e9900 */
[----:B------:R-:W-:-:S03]  /*0340*/  ISETP.GT.U32.OR P4, PT, R10, 0x1b, P0 ;  /* 0x0000001b0a00780c */ /* 0x000fc60000784470 */
[----:B------:R-:W2:Y:S01]  /*0350*/  @!P5 LDG.E.CONSTANT R21, [R4.64+0x4] ;  /* 0x000004040415d981 */ /* 0x000ea2000c1e9900 */
[----:B------:R-:W-:-:S05]  /*0360*/  ISETP.GT.U32.OR P5, PT, R9, 0x1b, P0 ;  /* 0x0000001b0900780c */ /* 0x000fca00007a4470 */
[----:B------:R-:W0:Y:S01]  /*0370*/  @!P6 LDG.E.CONSTANT R18, [R4.64+0x8] ;  /* 0x000008040412e981 */ /* 0x000e22000c1e9900 */
[C---:B------:R-:W-:Y:S02]  /*0380*/  ISETP.GT.U32.OR P6, PT, R9.reuse, 0x1b, P3 ;  /* 0x0000001b0900780c */ /* 0x040fe40001fc4470 */
[----:B------:R-:W-:Y:S01]  /*0390*/  MOV R7, RZ ;  /* 0x000000ff00077202 */ /* 0x000fe20000000f00 */
[----:B------:R-:W5:Y:S04]  /*03a0*/  @!P4 LDG.E.CONSTANT R16, [R4.64+-0x74] ;  /* 0xffff8c040410c981 */ /* 0x000f68000c1e9900 */
[----:B------:R0:W5:Y:S01]  /*03b0*/  @!P5 LDG.E.CONSTANT R14, [R4.64+0x6c] ;  /* 0x00006c04040ed981 */ /* 0x000162000c1e9900 */
[----:B------:R-:W-:Y:S02]  /*03c0*/  ISETP.GT.U32.OR P5, PT, R9, 0x1b, P2 ;  /* 0x0000001b0900780c */ /* 0x000fe400017a4470 */
[----:B------:R-:W-:-:S03]  /*03d0*/  MOV R6, RZ ;  /* 0x000000ff00067202 */ /* 0x000fc60000000f00 */
[----:B------:R0:W5:Y:S01]  /*03e0*/  @!P6 LDG.E.CONSTANT R7, [R4.64+0x70] ;  /* 0x000070040407e981 */ /* 0x000162000c1e9900 */
[----:B------:R-:W-:Y:S02]  /*03f0*/  ISETP.GT.U32.OR P6, PT, R10, 0x1b, P1 ;  /* 0x0000001b0a00780c */ /* 0x000fe40000fc4470 */
[----:B------:R-:W-:-:S04]  /*0400*/  IADD3 R10, R8, 0x2, RZ ;  /* 0x00000002080a7810 */ /* 0x000fc80007ffe0ff */
[C---:B------:R-:W-:Y:S01]  /*0410*/  ISETP.GT.U32.OR P0, PT, R10.reuse, 0x1b, P0 ;  /* 0x0000001b0a00780c */ /* 0x040fe20000704470 */
[----:B------:R0:W5:Y:S01]  /*0420*/  @!P5 LDG.E.CONSTANT R6, [R4.64+0x74] ;  /* 0x000074040406d981 */ /* 0x000162000c1e9900 */
[C---:B------:R-:W-:Y:S02]  /*0430*/  ISETP.GT.U32.OR P3, PT, R10.reuse, 0x1b, P3 ;  /* 0x0000001b0a00780c */ /* 0x040fe40001f64470 */
[----:B------:R-:W-:Y:S02]  /*0440*/  ISETP.GT.U32.OR P5, PT, R9, 0x1b, P1 ;  /* 0x0000001b0900780c */ /* 0x000fe40000fa4470 */
[----:B------:R-:W-:Y:S02]  /*0450*/  MOV R9, RZ ;  /* 0x000000ff00097202 */ /* 0x000fe40000000f00 */
[C---:B------:R-:W-:Y:S02]  /*0460*/  ISETP.GT.U32.OR P2, PT, R10.reuse, 0x1b, P2 ;  /* 0x0000001b0a00780c */ /* 0x040fe40001744470 */
[----:B------:R-:W-:Y:S01]  /*0470*/  ISETP.GT.U32.OR P1, PT, R10, 0x1b, P1 ;  /* 0x0000001b0a00780c */ /* 0x000fe20000f24470 */
[----:B------:R-:W-:Y:S01]  /*0480*/  CS2R R12, SRZ ;  /* 0x00000000000c7805 */ /* 0x000fe2000001ff00 */
[----:B------:R0:W5:Y:S01]  /*0490*/  @!P6 LDG.E.CONSTANT R9, [R4.64+-0x68] ;  /* 0xffff98040409e981 */ /* 0x000162000c1e9900 */
[----:B------:R-:W-:Y:S01]  /*04a0*/  CS2R R10, SRZ ;  /* 0x00000000000a7805 */ /* 0x000fe2000001ff00 */
[----:B------:R-:W-:-:S03]  /*04b0*/  MOV R8, RZ ;  /* 0x000000ff00087202 */ /* 0x000fc60000000f00 */
[----:B------:R0:W5:Y:S04]  /*04c0*/  @!P0 LDG.E.CONSTANT R13, [R4.64+0xdc] ;  /* 0x0000dc04040d8981 */ /* 0x000168000c1e9900 */
[----:B------:R0:W5:Y:S04]  /*04d0*/  @!P3 LDG.E.CONSTANT R12, [R4.64+0xe0] ;  /* 0x0000e004040cb981 */ /* 0x000168000c1e9900 */
[----:B------:R0:W5:Y:S04]  /*04e0*/  @!P2 LDG.E.CONSTANT R11, [R4.64+0xe4] ;  /* 0x0000e404040ba981 */ /* 0x000168000c1e9900 */
[----:B------:R0:W5:Y:S04]  /*04f0*/  @!P5 LDG.E.CONSTANT R8, [R4.64+0x78] ;  /* 0x000078040408d981 */ /* 0x000168000c1e9900 */
[----:B------:R0:W5:Y:S01]  /*0500*/  @!P1 LDG.E.CONSTANT R10, [R4.64+0xe8] ;  /* 0x0000e804040a9981 */ /* 0x000162000c1e9900 */
[----:B------:R-:W-:-:S02]  /*0510*/  MOV R22, RZ ;  /* 0x000000ff00167202 */ /* 0x000fc40000000f00 */
[----:B------:R-:W-:-:S05]  /*0520*/  LEA R3, R3, R0, 0x7 ;  /* 0x0000000003037211 */ /* 0x000fca00078e38ff */
[----:B------:R-:W-:Y:S01]  /*0530*/  IMAD.WIDE R2, R3, R2, c[0x0][0x160] ;  /* 0x0000580003027625 */ /* 0x000fe200078e0202 */
[----:B---3--:R-:W-:Y:S01]  /*0540*/  FADD R0, RZ, -R20 ;  /* 0x80000014ff007221 */ /* 0x008fe20000000000 */
[----:B----4-:R-:W-:-:S04]  /*0550*/  FADD R24, RZ, -R17 ;  /* 0x80000011ff187221 */ /* 0x010fc80000000000 */
[----:B--2---:R-:W-:Y:S01]  /*0560*/  FADD R26, R24, R21 ;  /* 0x00000015181a7221 */ /* 0x004fe20000000000 */
[----:B-----5:R-:W-:Y:S01]  /*0570*/  @!P4 FADD R22, RZ, R16 ;  /* 0x00000010ff16c221 */ /* 0x020fe20000000000 */
[----:B------:R-:W-:Y:S01]  /*0580*/  FADD R16, RZ, R20 ;  /* 0x00000014ff107221 */ /* 0x000fe20000000000 */
[----:B------:R-:W-:Y:S01]  /*0590*/  FADD R20, RZ, R17 ;  /* 0x00000011ff147221 */ /* 0x000fe20000000000 */
[--C-:B------:R-:W-:Y:S01]  /*05a0*/  FADD R17, R0, R21.reuse ;  /* 0x0000001500117221 */ /* 0x100fe20000000000 */
[--C-:B------:R-:W-:Y:S01]  /*05b0*/  FADD R0, R24, -R21.reuse ;  /* 0x8000001518007221 */ /* 0x100fe20000000000 */
[--C-:B------:R-:W-:Y:S01]  /*05c0*/  FADD R23, R16, -R21.reuse ;  /* 0x8000001510177221 */ /* 0x100fe20000000000 */
[C-C-:B0-----:R-:W-:Y:S01]  /*05d0*/  FADD R4, R20.reuse, -R18.reuse ;  /* 0x8000001214047221 */ /* 0x141fe20000000000 */
[C-C-:B------:R-:W-:Y:S01]  /*05e0*/  FADD R16, R20.reuse, -R21.reuse ;  /* 0x8000001514107221 */ /* 0x140fe20000000000 */
[----:B------:R-:W-:Y:S01]  /*05f0*/  FADD R28, R20, R21 ;  /* 0x00000015141c7221 */ /* 0x000fe20000000000 */
[----:B------:R-:W-:Y:S01]  /*0600*/  FADD R18, R24, R18 ;  /* 0x0000001218127221 */ /* 0x000fe20000000000 */
[--C-:B------:R-:W-:Y:S01]  /*0610*/  FADD R24, RZ, R19.reuse ;  /* 0x00000013ff187221 */ /* 0x100fe20000000000 */
[----:B------:R-:W-:Y:S01]  /*0620*/  FADD R20, RZ, -R19 ;  /* 0x80000013ff147221 */ /* 0x000fe20000000000 */
[----:B------:R-:W-:-:S02]  /*0630*/  FADD R5, -R15, R22 ;  /* 0x000000160f057221 */ /* 0x000fc40000000100 */
[--C-:B------:R-:W-:Y:S01]  /*0640*/  FADD R24, R24, R15.reuse ;  /* 0x0000000f18187221 */ /* 0x100fe20000000000 */
[----:B------:R-:W-:Y:S01]  /*0650*/  FADD R22, R20, R15 ;  /* 0x0000000f14167221 */ /* 0x000fe20000000000 */
[--C-:B------:R-:W-:Y:S01]  /*0660*/  FADD R27, R23, R14.reuse ;  /* 0x0000000e171b7221 */ /* 0x100fe20000000000 */
[--C-:B------:R-:W-:Y:S01]  /*0670*/  FADD R5, R5, -R14.reuse ;  /* 0x8000000e05057221 */ /* 0x100fe20000000000 */
[----:B------:R-:W-:Y:S01]  /*0680*/  FADD R21, R17, R14 ;  /* 0x0000000e11157221 */ /* 0x000fe20000000000 */
[--C-:B------:R-:W-:Y:S01]  /*0690*/  FADD R29, R26, -R7.reuse ;  /* 0x800000071a1d7221 */ /* 0x100fe20000000000 */
[--C-:B------:R-:W-:Y:S01]  /*06a0*/  FADD R31, R28, R7.reuse ;  /* 0x000000071c1f7221 */ /* 0x100fe20000000000 */
[--C-:B------:R-:W-:Y:S01]  /*06b0*/  FADD R23, R16, -R7.reuse ;  /* 0x8000000710177221 */ /* 0x100fe20000000000 */
[--C-:B------:R-:W-:Y:S01]  /*06c0*/  FADD R25, R0, R7.reuse ;  /* 0x0000000700197221 */ /* 0x100fe20000000000 */
[--C-:B------:R-:W-:Y:S01]  /*06d0*/  FADD R15, R22, R7.reuse ;  /* 0x00000007160f7221 */ /* 0x100fe20000000000 */
[----:B------:R-:W-:Y:S01]  /*06e0*/  FADD R19, R24, -R7 ;  /* 0x8000000718137221 */ /* 0x000fe20000000000 */
[--C-:B------:R-:W-:Y:S01]  /*06f0*/  FADD R5, R5, R6.reuse ;  /* 0x0000000605057221 */ /* 0x100fe20000000000 */
[--C-:B------:R-:W-:Y:S01]  /*0700*/  FADD R21, R21, -R6.reuse ;  /* 0x8000000615157221 */ /* 0x100fe20000000000 */
[--C-:B------:R-:W-:Y:S01]  /*0710*/  FADD R27, R27, -R6.reuse ;  /* 0x800000061b1b7221 */ /* 0x100fe20000000000 */
[----:B------:R-:W-:Y:S01]  /*0720*/  FADD R20, R20, R9 ;  /* 0x0000000914147221 */ /* 0x000fe20000000000 */
[--C-:B------:R-:W-:Y:S01]  /*0730*/  FADD R23, R23, R6.reuse ;  /* 0x0000000617177221 */ /* 0x100fe20000000000 */
[--C-:B------:R-:W-:Y:S01]  /*0740*/  FADD R25, R25, R6.reuse ;  /* 0x0000000619197221 */ /* 0x100fe20000000000 */
[--C-:B------:R-:W-:Y:S01]  /*0750*/  FADD R29, R29, R6.reuse ;  /* 0x000000061d1d7221 */ /* 0x100fe20000000000 */
[--C-:B------:R-:W-:Y:S01]  /*0760*/  FADD R31, R31, R6.reuse ;  /* 0x000000061f1f7221 */ /* 0x100fe20000000000 */
[--C-:B------:R-:W-:Y:S01]  /*0770*/  FADD R15, R15, -R6.reuse ;  /* 0x800000060f0f7221 */ /* 0x100fe20000000000 */
[----:B------:R-:W-:Y:S01]  /*0780*/  FADD R19, R19, -R6 ;  /* 0x8000000613137221 */ /* 0x000fe20000000000 */
[--C-:B------:R-:W-:Y:S01]  /*0790*/  FADD R9, R4, -R7.reuse ;  /* 0x8000000704097221 */ /* 0x100fe20000000000 */
[----:B------:R-:W-:Y:S01]  /*07a0*/  FADD R33, R18, -R7 ;  /* 0x8000000712217221 */ /* 0x000fe20000000000 */
[----:B------:R-:W-:Y:S01]  /*07b0*/  FADD R6, R17, R13 ;  /* 0x0000000d11067221 */ /* 0x000fe20000000000 */
[--C-:B------:R-:W-:Y:S01]  /*07c0*/  FADD R16, R16, -R12.reuse ;  /* 0x8000000c10107221 */ /* 0x100fe20000000000 */
[----:B------:R-:W-:Y:S01]  /*07d0*/  FADD R7, R20, R7 ;  /* 0x0000000714077221 */ /* 0x000fe20000000000 */
[--C-:B------:R-:W-:Y:S01]  /*07e0*/  FADD R0, R0, R12.reuse ;  /* 0x0000000c00007221 */ /* 0x100fe20000000000 */
[----:B------:R-:W-:Y:S01]  /*07f0*/  FADD R17, R4, -R12 ;  /* 0x8000000c04117221 */ /* 0x000fe20000000000 */
[----:B------:R0:W-:Y:S01]  /*0800*/  STG.E [R2.64], R5 ;  /* 0x0000000502007986 */ /* 0x0001e2000c101904 */
[--C-:B------:R-:W-:Y:S01]  /*0810*/  FADD R13, R16, R11.reuse ;  /* 0x0000000b100d7221 */ /* 0x100fe20000000000 */
[--C-:B------:R-:W-:Y:S01]  /*0820*/  FADD R9, R9, R8.reuse ;  /* 0x0000000809097221 */ /* 0x100fe20000000000 */
[--C-:B------:R-:W-:Y:S01]  /*0830*/  FADD R33, R33, R8.reuse ;  /* 0x0000000821217221 */ /* 0x100fe20000000000 */
[----:B------:R-:W-:Y:S01]  /*0840*/  FADD R7, R7, -R8 ;  /* 0x8000000807077221 */ /* 0x000fe20000000000 */
[----:B------:R-:W-:Y:S01]  /*0850*/  FADD R17, R17, R10 ;  /* 0x0000000a11117221 */ /* 0x000fe20000000000 */
[--C-:B0-----:R-:W-:Y:S01]  /*0860*/  FADD R5, R6, -R11.reuse ;  /* 0x8000000b06057221 */ /* 0x101fe20000000000 */
        /* <DEDUP_REMOVED lines=17> */
.L_x_8:
        /* <DEDUP_REMOVED lines=16> */
.L_x_92:


//--------------------- .text.tvmgen_default_fused_nn_batch_flatten_kernel --------------------------
	.section	.text.tvmgen_default_fused_nn_batch_flatten_kernel,"ax",@progbits
	.sectioninfo	@"SHI_REGISTERS=8"
	.align	128
        .global         tvmgen_default_fused_nn_batch_flatten_kernel
        .type           tvmgen_default_fused_nn_batch_flatten_kernel,@function
        .size           tvmgen_default_fused_nn_batch_flatten_kernel,(.L_x_93 - tvmgen_default_fused_nn_batch_flatten_kernel)
        .other          tvmgen_default_fused_nn_batch_flatten_kernel,@"STO_CUDA_ENTRY STV_DEFAULT"
tvmgen_default_fused_nn_batch_flatten_kernel:
.text.tvmgen_default_fused_nn_batch_flatten_kernel:
[----:B------:R-:W-:Y:S02]  /*0000*/  MOV R1, c[0x0][0x28] ;  /* 0x00000a0000017a02 */ /* 0x000fe40000000f00 */
[----:B------:R-:W0:Y:S01]  /*0010*/  S2R R4, SR_TID.X ;  /* 0x0000000000047919 */ /* 0x000e220000002100 */
[----:B------:R-:W-:Y:S01]  /*0020*/  MOV R5, 0x4 ;  /* 0x0000000400057802 */ /* 0x000fe20000000f00 */
[----:B------:R-:W-:-:S04]  /*0030*/  ULDC.64 UR4, c[0x0][0x118] ;  /* 0x0000460000047ab9 */ /* 0x000fc80000000a00 */
[----:B0-----:R-:W-:-:S06]  /*0040*/  IMAD.WIDE R2, R4, R5, c[0x0][0x160] ;  /* 0x0000580004027625 */ /* 0x001fcc00078e0205 */
[----:B------:R-:W2:Y:S01]  /*0050*/  LDG.E.CONSTANT R3, [R2.64] ;  /* 0x0000000402037981 */ /* 0x000ea2000c1e9900 */
[----:B------:R-:W-:-:S05]  /*0060*/  IMAD.WIDE R4, R4, R5, c[0x0][0x168] ;  /* 0x00005a0004047625 */ /* 0x000fca00078e0205 */
[----:B--2---:R-:W-:Y:S01]  /*0070*/  STG.E [R4.64], R3 ;  /* 0x0000000304007986 */ /* 0x004fe2000c101904 */
[----:B------:R-:W-:Y:S05]  /*0080*/  EXIT ;  /* 0x000000000000794d */ /* 0x000fea0003800000 */
.L_x_9:
        /* <DEDUP_REMOVED lines=15> */
.L_x_93:


//--------------------- .text.tvmgen_default_fused_nn_contrib_conv2d_winograd_without_weight_transform_add_nn_relu_1_kernel_1 --------------------------
	.section	.text.tvmgen_default_fused_nn_contrib_conv2d_winograd_without_weight_transform_add_nn_relu_1_kernel_1,"ax",@progbits
	.sectionflags	@"SHF_BARRIERS=1"
	.sectioninfo	@"SHI_REGISTERS=51"
	.align	128
        .global         tvmgen_default_fused_nn_contrib_conv2d_winograd_without_weight_transform_add_nn_relu_1_kernel_1
        .type           tvmgen_default_fused_nn_contrib_conv2d_winograd_without_weight_transform_add_nn_relu_1_kernel_1,@function
        .size           tvmgen_default_fused_nn_contrib_conv2d_winograd_without_weight_transform_add_nn_relu_1_kernel_1,(.L_x_94 - tvmgen_default_fused_nn_contrib_conv2d_winograd_without_weight_transform_add_nn_relu_1_kernel_1)
        .other          tvmgen_default_fused_nn_contrib_conv2d_winograd_without_weight_transform_add_nn_relu_1_kernel_1,@"STO_CUDA_ENTRY STV_DEFAULT"
tvmgen_default_fused_nn_contrib_conv2d_winograd_without_weight_transform_add_nn_relu_1_kernel_1:
.text.tvmgen_default_fused_nn_contrib_conv2d_winograd_without_weight_transform_add_nn_relu_1_kernel_1:
        /* <DEDUP_REMOVED lines=18> */
.L_x_11:
        /* <DEDUP_REMOVED lines=63> */
.L_x_10:
        /* <DEDUP_REMOVED lines=208> */
.L_x_12:
        /* <DEDUP_REMOVED lines=15> */
.L_x_94:


//--------------------- .text.tvmgen_default_fused_nn_conv2d_add_nn_relu_1_kernel --------------------------
	.section	.text.tvmgen_default_fused_nn_conv2d_add_nn_relu_1_kernel,"ax",@progbits
	.sectionflags	@"SHF_BARRIERS=1"
	.sectioninfo	@"SHI_REGISTERS=40"
	.align	128
        .global         tvmgen_default_fused_nn_conv2d_add_nn_relu_1_kernel
        .type           tvmgen_default_fused_nn_conv2d_add_nn_relu_1_kernel,@function
        .size           tvmgen_default_fused_nn_conv2d_add_nn_relu_1_kernel,(.L_x_95 - tvmgen_default_fused_nn_conv2d_add_nn_relu_1_kernel)
        .other          tvmgen_default_fused_nn_conv2d_add_nn_relu_1_kernel,@"STO_CUDA_ENTRY STV_DEFAULT"
tvmgen_default_fused_nn_conv2d_add_nn_relu_1_kernel:
.text.tvmgen_default_fused_nn_conv2d_add_nn_relu_1_kernel:
[----:B------:R-:W-:Y:S02]  /*0000*/  MOV R1, c[0x0][0x28] ;  /* 0x00000a0000017a02 */ /* 0x000fe40000000f00 */
[----:B------:R-:W0:Y:S01]  /*0010*/  S2R R0, SR_TID.Z ;  /* 0x0000000000007919 */ /* 0x000e220000002300 */
[----:B------:R-:W-:Y:S01]  /*0020*/  MOV R30, RZ ;  /* 0x000000ff001e7202 */ /* 0x000fe20000000f00 */
[----:B------:R-:W-:Y:S01]  /*0030*/  ULDC.64 UR4, c[0x0][0x118] ;  /* 0x0000460000047ab9 */ /* 0x000fe20000000a00 */
[----:B------:R-:W-:Y:S01]  /*0040*/  MOV R6, RZ ;  /* 0x000000ff00067202 */ /* 0x000fe20000000f00 */
[----:B------:R-:W0:Y:S01]  /*0050*/  S2R R3, SR_TID.X ;  /* 0x0000000000037919 */ /* 0x000e220000002100 */
[----:B------:R-:W-:Y:S02]  /*0060*/  MOV R25, RZ ;  /* 0x000000ff00197202 */ /* 0x000fe40000000f00 */
[----:B------:R-:W-:Y:S01]  /*0070*/  MOV R35, RZ ;  /* 0x000000ff00237202 */ /* 0x000fe20000000f00 */
[----:B------:R-:W1:Y:S01]  /*0080*/  S2R R5, SR_CTAID.Z ;  /* 0x0000000000057919 */ /* 0x000e620000002700 */
[----:B------:R-:W-:Y:S01]  /*0090*/  MOV R27, RZ ;  /* 0x000000ff001b7202 */ /* 0x000fe20000000f00 */
[----:B0-----:R-:W-:-:S02]  /*00a0*/  IMAD R2, R0, 0xb, R3 ;  /* 0x0000000b00027824 */ /* 0x001fc400078e0203 */
[----:B------:R-:W-:-:S03]  /*00b0*/  IMAD.HI R4, R3, 0x2aaaaaab, RZ ;  /* 0x2aaaaaab03047827 */ /* 0x000fc600078e02ff */
[----:B------:R-:W-:Y:S01]  /*00c0*/  SHF.L.U32 R31, R2, 0x1, RZ ;  /* 0x00000001021f7819 */ /* 0x000fe200000006ff */
[----:B------:R-:W-:Y:S01]  /*00d0*/  IMAD R29, R0, 0xc, R3 ;  /* 0x0000000c001d7824 */ /* 0x000fe200078e0203 */
[----:B------:R-:W-:Y:S02]  /*00e0*/  LEA.HI R12, R4, R4, RZ, 0x1 ;  /* 0x00000004040c7211 */ /* 0x000fe400078f08ff */
[----:B------:R-:W-:Y:S01]  /*00f0*/  ISETP.GE.AND P3, PT, R2, 0xab, PT ;  /* 0x000000ab0200780c */ /* 0x000fe20003f66270 */
[C---:B------:R-:W-:Y:S01]  /*0100*/  IMAD.HI R2, R31.reuse, -0x405fd017, R30 ;  /* 0xbfa02fe91f027827 */ /* 0x040fe200078e021e */
[----:B------:R-:W-:Y:S02]  /*0110*/  IADD3 R7, R31, 0x1, RZ ;  /* 0x000000011f077810 */ /* 0x000fe40007ffe0ff */
[----:B------:R-:W-:Y:S01]  /*0120*/  SHF.R.S32.HI R9, RZ, 0x1, R4 ;  /* 0x00000001ff097819 */ /* 0x000fe20000011404 */
[----:B------:R-:W-:Y:S01]  /*0130*/  IMAD R10, R12, -0x6, R3 ;  /* 0xfffffffa0c0a7824 */ /* 0x000fe200078e0203 */
[----:B------:R-:W-:Y:S01]  /*0140*/  SHF.R.U32.HI R11, RZ, 0x1f, R2 ;  /* 0x0000001fff0b7819 */ /* 0x000fe20000011602 */
[----:B------:R-:W-:Y:S01]  /*0150*/  IMAD.HI R14, R7, -0x7047dc11, R6 ;  /* 0x8fb823ef070e7827 */ /* 0x000fe200078e0206 */
[----:B------:R-:W-:-:S02]  /*0160*/  LEA.HI R9, R4, R9, RZ, 0x1 ;  /* 0x0000000904097211 */ /* 0x000fc400078f08ff */
[----:B------:R-:W-:Y:S01]  /*0170*/  ISETP.LT.AND P3, PT, R3, 0xb, !P3 ;  /* 0x0000000b0300780c */ /* 0x000fe20005f61270 */
[----:B-1----:R-:W-:Y:S01]  /*0180*/  IMAD R15, R5, 0x1800, R10 ;  /* 0x00001800050f7824 */ /* 0x002fe200078e020a */
[CC--:B------:R-:W-:Y:S01]  /*0190*/  LEA.HI.SX32 R10, R2.reuse, R11.reuse, 0x19 ;  /* 0x0000000b020a7211 */ /* 0x0c0fe200078fcaff */
[----:B------:R-:W-:Y:S01]  /*01a0*/  IMAD.HI R8, R7, -0x405fd017, R6 ;  /* 0xbfa02fe907087827 */ /* 0x000fe200078e0206 */
[----:B------:R-:W-:Y:S02]  /*01b0*/  LEA.HI.SX32 R2, R2, R11, 0x18 ;  /* 0x0000000b02027211 */ /* 0x000fe400078fc2ff */
[----:B------:R-:W-:Y:S01]  /*01c0*/  IADD3 R9, R9, R0, RZ ;  /* 0x0000000009097210 */ /* 0x000fe20007ffe0ff */
[----:B------:R-:W-:Y:S01]  /*01d0*/  IMAD.HI R4, R31, -0x7047dc11, R30 ;  /* 0x8fb823ef1f047827 */ /* 0x000fe200078e021e */
[----:B------:R-:W-:Y:S02]  /*01e0*/  SHF.R.U32.HI R11, RZ, 0x1f, R8 ;  /* 0x0000001fff0b7819 */ /* 0x000fe40000011608 */
[----:B------:R-:W-:Y:S01]  /*01f0*/  ISETP.GE.AND P1, PT, R9, 0x10, PT ;  /* 0x000000100900780c */ /* 0x000fe20003f26270 */
[----:B------:R-:W-:Y:S01]  /*0200*/  IMAD R17, R0, 0x180, R15 ;  /* 0x0000018000117824 */ /* 0x000fe200078e020f */
[----:B------:R-:W-:-:S02]  /*0210*/  SHF.R.U32.HI R15, RZ, 0x1f, R14 ;  /* 0x0000001fff0f7819 */ /* 0x000fc4000001160e */
[----:B------:R-:W-:Y:S02]  /*0220*/  SHF.R.U32.HI R13, RZ, 0x1f, R4 ;  /* 0x0000001fff0d7819 */ /* 0x000fe40000011604 */
[----:B------:R-:W-:Y:S02]  /*0230*/  LEA.HI.SX32 R19, R14, R15, 0x1b ;  /* 0x0000000f0e137211 */ /* 0x000fe400078fdaff */
[----:B------:R-:W-:Y:S02]  /*0240*/  LEA.HI.SX32 R15, R8, R11, 0x18 ;  /* 0x0000000b080f7211 */ /* 0x000fe400078fc2ff */
[----:B------:R-:W-:Y:S01]  /*0250*/  LEA.HI.SX32 R6, R4, R13, 0x1b ;  /* 0x0000000d04067211 */ /* 0x000fe200078fdaff */
[----:B------:R-:W-:Y:S01]  /*0260*/  IMAD R4, R12, 0xc0, R17 ;  /* 0x000000c00c047824 */ /* 0x000fe200078e0211 */
[----:B------:R-:W-:Y:S01]  /*0270*/  MOV R12, RZ ;  /* 0x000000ff000c7202 */ /* 0x000fe20000000f00 */
[----:B------:R-:W-:Y:S01]  /*0280*/  IMAD R13, R2, -0x156, R31 ;  /* 0xfffffeaa020d7824 */ /* 0x000fe200078e021f */
[----:B------:R-:W-:Y:S01]  /*0290*/  LEA.HI.SX32 R17, R8, R11, 0x19 ;  /* 0x0000000b08117211 */ /* 0x000fe200078fcaff */
[----:B------:R-:W-:Y:S01]  /*02a0*/  IMAD R15, R15, -0x156, R7 ;  /* 0xfffffeaa0f0f7824 */ /* 0x000fe200078e0207 */
[----:B------:R-:W-:Y:S01]  /*02b0*/  MOV R14, RZ ;  /* 0x000000ff000e7202 */ /* 0x000fe20000000f00 */
[----:B------:R-:W-:Y:S01]  /*02c0*/  IMAD R11, R10, -0xab, R31 ;  /* 0xffffff550a0b7824 */ /* 0x000fe200078e021f */
[----:B------:R-:W0:Y:S01]  /*02d0*/  S2R R2, SR_CTAID.Y ;  /* 0x0000000000027919 */ /* 0x000e220000002600 */
[----:B------:R-:W-:Y:S01]  /*02e0*/  MOV R10, RZ ;  /* 0x000000ff000a7202 */ /* 0x000fe20000000f00 */
[----:B------:R-:W-:Y:S01]  /*02f0*/  IMAD.HI R8, R13, -0x405fd017, R12 ;  /* 0xbfa02fe90d087827 */ /* 0x000fe200078e020c */
[----:B------:R-:W-:-:S02]  /*0300*/  LEA R4, R4, R4, 0x1 ;  /* 0x0000000404047211 */ /* 0x000fc400078e08ff */
[----:B------:R-:W-:Y:S01]  /*0310*/  ISETP.LT.AND P1, PT, R3, 0xc, !P1 ;  /* 0x0000000c0300780c */ /* 0x000fe20004f21270 */
[----:B------:R-:W-:Y:S01]  /*0320*/  IMAD R13, R17, -0xab, R7 ;  /* 0xffffff55110d7824 */ /* 0x000fe200078e0207 */
[----:B------:R-:W-:Y:S01]  /*0330*/  MOV R17, 0x4 ;  /* 0x0000000400117802 */ /* 0x000fe20000000f00 */
[----:B------:R-:W-:Y:S01]  /*0340*/  IMAD.HI R14, R15, -0x405fd017, R14 ;  /* 0xbfa02fe90f0e7827 */ /* 0x000fe200078e020e */
[----:B------:R-:W-:-:S03]  /*0350*/  LEA R29, R29, R29, 0x1 ;  /* 0x0000001d1d1d7211 */ /* 0x000fc600078e08ff */
[----:B------:R-:W-:Y:S01]  /*0360*/  IMAD.HI R10, R11, -0x7047dc11, R10 ;  /* 0x8fb823ef0b0a7827 */ /* 0x000fe200078e020a */
[----:B------:R-:W-:Y:S02]  /*0370*/  SHF.R.U32.HI R11, RZ, 0x1f, R8 ;  /* 0x0000001fff0b7819 */ /* 0x000fe40000011608 */
[----:B------:R-:W-:Y:S01]  /*0380*/  SHF.R.U32.HI R15, RZ, 0x1f, R14 ;  /* 0x0000001fff0f7819 */ /* 0x000fe2000001160e */
[----:B------:R-:W-:Y:S01]  /*0390*/  IMAD.HI R12, R13, -0x7047dc11, R12 ;  /* 0x8fb823ef0d0c7827 */ /* 0x000fe200078e020c */
[----:B------:R-:W-:Y:S02]  /*03a0*/  LEA.HI.SX32 R13, R8, R11, 0x19 ;  /* 0x0000000b080d7211 */ /* 0x000fe400078fcaff */
[----:B------:R-:W-:Y:S01]  /*03b0*/  LEA.HI.SX32 R14, R14, R15, 0x19 ;  /* 0x0000000f0e0e7211 */ /* 0x000fe200078fcaff */
[----:B------:R-:W-:Y:S01]  /*03c0*/  IMAD R19, R19, -0x39, R7 ;  /* 0xffffffc713137824 */ /* 0x000fe200078e0207 */
[----:B------:R-:W-:Y:S01]  /*03d0*/  SHF.R.U32.HI R11, RZ, 0x1f, R12 ;  /* 0x0000001fff0b7819 */ /* 0x000fe2000001160c */
[----:B------:R-:W-:Y:S01]  /*03e0*/  IMAD R6, R6, -0x39, R31 ;  /* 0xffffffc706067824 */ /* 0x000fe200078e021f */
[----:B------:R-:W-:Y:S01]  /*03f0*/  SHF.R.U32.HI R7, RZ, 0x1f, R10 ;  /* 0x0000001fff077819 */ /* 0x000fe2000001160a */
[----:B------:R-:W-:Y:S01]  /*0400*/  IMAD R14, R14, 0xc40, R19 ;  /* 0x00000c400e0e7824 */ /* 0x000fe200078e0213 */
[----:B------:R-:W-:Y:S01]  /*0410*/  LEA.HI.SX32 R11, R12, R11, 0x1b ;  /* 0x0000000b0c0b7211 */ /* 0x000fe200078fdaff */
[----:B------:R-:W-:Y:S01]  /*0420*/  IMAD R8, R13, 0xc40, R6 ;  /* 0x00000c400d087824 */ /* 0x000fe200078e0206 */
[----:B------:R-:W-:Y:S01]  /*0430*/  LEA.HI.SX32 R7, R10, R7, 0x1b ;  /* 0x000000070a077211 */ /* 0x000fe200078fdaff */
[----:B------:R-:W-:Y:S01]  /*0440*/  IMAD.WIDE R32, R4, R17, c[0x0][0x170] ;  /* 0x00005c0004207625 */ /* 0x000fe200078e0211 */
[----:B------:R-:W-:-:S02]  /*0450*/  ISETP.GE.AND P0, PT, R6, 0x1, PT ;  /* 0x000000010600780c */ /* 0x000fc40003f06270 */
[----:B------:R-:W-:Y:S01]  /*0460*/  ISETP.GE.AND P2, PT, R19, 0x1, PT ;  /* 0x000000011300780c */ /* 0x000fe20003f46270 */
[----:B------:R-:W-:Y:S01]  /*0470*/  IMAD R15, R11, 0x38, R14 ;  /* 0x000000380b0f7824 */ /* 0x000fe200078e020e */
[C---:B0-----:R-:W-:Y:S01]  /*0480*/  LEA R11, R2.reuse, R11, 0x1 ;  /* 0x0000000b020b7211 */ /* 0x041fe200078e08ff */
[----:B------:R-:W-:Y:S01]  /*0490*/  IMAD R13, R7, 0x38, R8 ;  /* 0x00000038070d7824 */ /* 0x000fe200078e0208 */
[C---:B------:R-:W-:Y:S01]  /*04a0*/  LEA R4, R2.reuse, R7, 0x1 ;  /* 0x0000000702047211 */ /* 0x040fe200078e08ff */
[C---:B------:R-:W-:Y:S01]  /*04b0*/  IMAD R15, R2.reuse, 0x70, R15 ;  /* 0x00000070020f7824 */ /* 0x040fe200078e020f */
[----:B------:R-:W-:Y:S01]  /*04c0*/  ISETP.LT.OR P2, PT, R11, 0x1, !P2 ;  /* 0x000000010b00780c */ /* 0x000fe20005741670 */
[----:B------:R-:W-:Y:S01]  /*04d0*/  IMAD R13, R2, 0x70, R13 ;  /* 0x00000070020d7824 */ /* 0x000fe200078e020d */
[----:B------:R-:W-:Y:S02]  /*04e0*/  MOV R11, 0x48 ;  /* 0x00000048000b7802 */ /* 0x000fe40000000f00 */
[----:B------:R-:W-:-:S02]  /*04f0*/  IADD3 R6, R15, -0x39, RZ ;  /* 0xffffffc70f067810 */ /* 0x000fc40007ffe0ff */
[----:B------:R-:W-:Y:S01]  /*0500*/  IADD3 R8, R13, -0x39, RZ ;  /* 0xffffffc70d087810 */ /* 0x000fe20007ffe0ff */
[----:B------:R-:W-:Y:S01]  /*0510*/  IMAD R28, R0, R11, 0x558 ;  /* 0x00000558001c7424 */ /* 0x000fe200078e020b */
[----:B------:R-:W-:Y:S01]  /*0520*/  ISETP.LT.OR P0, PT, R4, 0x1, !P0 ;  /* 0x000000010400780c */ /* 0x000fe20004701670 */
[----:B------:R-:W-:-:S04]  /*0530*/  IMAD.WIDE R6, R6, R17, c[0x0][0x168] ;  /* 0x00005a0006067625 */ /* 0x000fc800078e0211 */
[----:B------:R-:W-:Y:S01]  /*0540*/  IMAD.WIDE R8, R8, R17, c[0x0][0x168] ;  /* 0x00005a0008087625 */ /* 0x000fe200078e0211 */
[----:B------:R-:W-:Y:S02]  /*0550*/  MOV R4, R6 ;  /* 0x0000000600047202 */ /* 0x000fe40000000f00 */
[----:B------:R-:W-:Y:S02]  /*0560*/  MOV R6, RZ ;  /* 0x000000ff00067202 */ /* 0x000fe40000000f00 */
[----:B------:R-:W-:Y:S02]  /*0570*/  MOV R17, RZ ;  /* 0x000000ff00117202 */ /* 0x000fe40000000f00 */
.L_x_15:
[----:B------:R0:W5:Y:S04]  /*0580*/  @P1 LDG.E.CONSTANT R16, [R32.64] ;  /* 0x0000000420101981 */ /* 0x000168000c1e9900 */
[----:B------:R0:W5:Y:S04]  /*0590*/  @P1 LDG.E.CONSTANT R18, [R32.64+0x4] ;  /* 0x0000040420121981 */ /* 0x000168000c1e9900 */
[----:B------:R0:W5:Y:S01]  /*05a0*/  @P1 LDG.E.CONSTANT R20, [R32.64+0x8] ;  /* 0x0000080420141981 */ /* 0x000162000c1e9900 */
[----:B------:R-:W-:Y:S03]  /*05b0*/  BSSY B0, `(.L_x_13) ;  /* 0x000000b000007945 */ /* 0x000fe60003800000 */
[----:B------:R-:W-:Y:S06]  /*05c0*/  BAR.SYNC.DEFER_BLOCKING 0x0 ;  /* 0x0000000000007b1d */ /* 0x000fec0000010000 */
[----:B------:R-:W-:Y:S05]  /*05d0*/  @!P3 BRA `(.L_x_14) ;  /* 0x000000800000b947 */ /* 0x000fea0003800000 */
[----:B0-----:R-:W-:Y:S02]  /*05e0*/  MOV R14, RZ ;  /* 0x000000ff000e7202 */ /* 0x001fe40000000f00 */
[----:B------:R-:W-:-:S02]  /*05f0*/  MOV R12, RZ ;  /* 0x000000ff000c7202 */ /* 0x000fc40000000f00 */
[----:B------:R-:W-:Y:S02]  /*0600*/  @!P2 MOV R10, R4 ;  /* 0x00000004000aa202 */ /* 0x000fe40000000f00 */
[----:B------:R-:W-:Y:S01]  /*0610*/  @!P2 MOV R11, R7 ;  /* 0x00000007000ba202 */ /* 0x000fe20000000f00 */
[----:B------:R-:W2:Y:S04]  /*0620*/  @!P0 LDG.E.CONSTANT R14, [R8.64] ;  /* 0x00000004080e8981 */ /* 0x000ea8000c1e9900 */
[----:B------:R-:W3:Y:S04]  /*0630*/  @!P2 LDG.E.CONSTANT R12, [R10.64] ;  /* 0x000000040a0ca981 */ /* 0x000ee8000c1e9900 */
[----:B--2---:R0:W-:Y:S04]  /*0640*/  STS [R31.X4], R14 ;  /* 0x0000000e1f007388 */ /* 0x0041e80000004800 */
[----:B---3--:R0:W-:Y:S02]  /*0650*/  STS [R31.X4+0x4], R12 ;  /* 0x0000040c1f007388 */ /* 0x0081e40000004800 */
.L_x_14:
[----:B0-----:R-:W-:Y:S05]  /*0660*/  BSYNC B0 ;  /* 0x0000000000007941 */ /* 0x001fea0003800000 */
.L_x_13:
[----:B-----5:R-:W-:Y:S01]  /*0670*/  @P1 STS [R29.X4+0x558], R16 ;  /* 0x000558101d001388 */ /* 0x020fe20000004800 */
[----:B------:R-:W-:Y:S01]  /*0680*/  WARPSYNC 0xffffffff ;  /* 0xffffffff00007948 */ /* 0x000fe20003800000 */
[----:B------:R-:W-:-:S02]  /*0690*/  IADD3 R32, P4, R32, 0x48, RZ ;  /* 0x0000004820207810 */ /* 0x000fc40007f9e0ff */
[----:B------:R-:W-:Y:S01]  /*06a0*/  @P1 STS [R29.X4+0x55c], R18 ;  /* 0x00055c121d001388 */ /* 0x000fe20000004800 */
[----:B------:R-:W-:Y:S02]  /*06b0*/  IADD3 R6, R6, 0x1, RZ ;  /* 0x0000000106067810 */ /* 0x000fe40007ffe0ff */
[----:B------:R-:W-:Y:S01]  /*06c0*/  IADD3.X R33, RZ, R33, RZ, P4, !PT ;  /* 0x00000021ff217210 */ /* 0x000fe200027fe4ff */
[----:B------:R-:W-:Y:S04]  /*06d0*/  @P1 STS [R29.X4+0x560], R20 ;  /* 0x000560141d001388 */ /* 0x000fe80000004800 */
[----:B------:R-:W-:Y:S01]  /*06e0*/  BAR.SYNC.DEFER_BLOCKING 0x0 ;  /* 0x0000000000007b1d */ /* 0x000fe20000010000 */
[----:B------:R-:W-:Y:S02]  /*06f0*/  ISETP.NE.AND P4, PT, R6, 0x20, PT ;  /* 0x000000200600780c */ /* 0x000fe40003f85270 */
[----:B------:R-:W-:-:S04]  /*0700*/  IADD3 R8, P5, R8, 0x6200, RZ ;  /* 0x0000620008087810 */ /* 0x000fc80007fbe0ff */
[----:B------:R-:W-:Y:S02]  /*0710*/  IADD3.X R9, RZ, R9, RZ, P5, !PT ;  /* 0x00000009ff097210 */ /* 0x000fe40002ffe4ff */
[----:B------:R-:W-:-:S04]  /*0720*/  IADD3 R4, P5, R4, 0x6200, RZ ;  /* 0x0000620004047810 */ /* 0x000fc80007fbe0ff */
[----:B------:R-:W-:Y:S01]  /*0730*/  IADD3.X R7, RZ, R7, RZ, P5, !PT ;  /* 0x00000007ff077210 */ /* 0x000fe20002ffe4ff */
[----:B------:R-:W-:Y:S04]  /*0740*/  LDS.64 R10, [R28] ;  /* 0x000000001c0a7984 */ /* 0x000fe80000000a00 */
[----:B------:R-:W0:Y:S04]  /*0750*/  LDS.64 R12, [R3.X8] ;  /* 0x00000000030c7984 */ /* 0x000e280000008a00 */
[----:B------:R-:W1:Y:S04]  /*0760*/  LDS.64 R22, [R3.X8+0x70] ;  /* 0x0000700003167984 */ /* 0x000e680000008a00 */
[----:B------:R-:W2:Y:S04]  /*0770*/  LDS.64 R14, [R28+0x480] ;  /* 0x000480001c0e7984 */ /* 0x000ea80000000a00 */
[----:B------:R-:W-:Y:S04]  /*0780*/  LDS.64 R18, [R28+0x8] ;  /* 0x000008001c127984 */ /* 0x000fe80000000a00 */
[----:B------:R-:W-:Y:S04]  /*0790*/  LDS.64 R20, [R28+0x488] ;  /* 0x000488001c147984 */ /* 0x000fe80000000a00 */
[----:B------:R-:W-:Y:S04]  /*07a0*/  LDS R26, [R3.X8+0xe4] ;  /* 0x0000e400031a7984 */ /* 0x000fe80000008800 */
[----:B------:R-:W-:Y:S04]  /*07b0*/  LDS R37, [R3.X8+0x78] ;  /* 0x0000780003257984 */ /* 0x000fe80000008800 */
[----:B------:R-:W-:Y:S01]  /*07c0*/  LDS R34, [R3.X8+0x31c] ;  /* 0x00031c0003227984 */ /* 0x000fe20000008800 */
[----:B0-----:R-:W-:-:S04]  /*07d0*/  FFMA R24, R10, R12, R25 ;  /* 0x0000000c0a187223 */ /* 0x001fc80000000019 */
[C---:B------:R-:W-:Y:S01]  /*07e0*/  FFMA R25, R11.reuse, R13, R24 ;  /* 0x0000000d0b197223 */ /* 0x040fe20000000018 */
[----:B-1----:R-:W-:Y:S01]  /*07f0*/  FFMA R10, R10, R22, R35 ;  /* 0x000000160a0a7223 */ /* 0x002fe20000000023 */
[----:B------:R-:W0:Y:S01]  /*0800*/  LDS R24, [R3.X8+0x8] ;  /* 0x0000080003187984 */ /* 0x000e220000008800 */
[----:B--2---:R-:W-:Y:S01]  /*0810*/  FFMA R12, R12, R14, R27 ;  /* 0x0000000e0c0c7223 */ /* 0x004fe2000000001b */
[----:B------:R-:W-:Y:S01]  /*0820*/  FFMA R14, R14, R22, R17 ;  /* 0x000000160e0e7223 */ /* 0x000fe20000000011 */
[----:B------:R-:W-:Y:S01]  /*0830*/  FFMA R35, R11, R23, R10 ;  /* 0x000000170b237223 */ /* 0x000fe2000000000a */
[----:B------:R-:W-:Y:S01]  /*0840*/  LDS.64 R16, [R3.X8+0xe8] ;  /* 0x0000e80003107984 */ /* 0x000fe20000008a00 */
[----:B------:R-:W-:Y:S01]  /*0850*/  FFMA R27, R13, R15, R12 ;  /* 0x0000000f0d1b7223 */ /* 0x000fe2000000000c */
[----:B------:R-:W-:Y:S02]  /*0860*/  FFMA R23, R15, R23, R14 ;  /* 0x000000170f177223 */ /* 0x000fe4000000000e */
[----:B------:R-:W1:Y:S04]  /*0870*/  LDS.64 R10, [R28+0x10] ;  /* 0x000010001c0a7984 */ /* 0x000e680000000a00 */
[----:B------:R-:W2:Y:S04]  /*0880*/  LDS.64 R12, [R28+0x490] ;  /* 0x000490001c0c7984 */ /* 0x000ea80000000a00 */
[----:B------:R-:W3:Y:S04]  /*0890*/  LDS R22, [R3.X8+0x154] ;  /* 0x0001540003167984 */ /* 0x000ee80000008800 */
[----:B------:R-:W4:Y:S01]  /*08a0*/  LDS.64 R14, [R3.X8+0x158] ;  /* 0x00015800030e7984 */ /* 0x000f220000008a00 */
[----:B0-----:R-:W-:Y:S01]  /*08b0*/  FFMA R25, R18, R24, R25 ;  /* 0x0000001812197223 */ /* 0x001fe20000000019 */
[----:B------:R-:W-:Y:S01]  /*08c0*/  FFMA R24, R24, R20, R27 ;  /* 0x0000001418187223 */ /* 0x000fe2000000001b */
[----:B------:R-:W-:-:S02]  /*08d0*/  FFMA R20, R20, R37, R23 ;  /* 0x0000002514147223 */ /* 0x000fc40000000017 */
[C---:B------:R-:W-:Y:S01]  /*08e0*/  FFMA R27, R26.reuse, R19, R25 ;  /* 0x000000131a1b7223 */ /* 0x040fe20000000019 */
[----:B------:R-:W-:Y:S01]  /*08f0*/  FFMA R24, R26, R21, R24 ;  /* 0x000000151a187223 */ /* 0x000fe20000000018 */
[----:B------:R-:W-:Y:S02]  /*0900*/  FFMA R25, R18, R37, R35 ;  /* 0x0000002512197223 */ /* 0x000fe40000000023 */
[----:B------:R-:W-:Y:S01]  /*0910*/  LDS R35, [R3.X8+0x240] ;  /* 0x0002400003237984 */ /* 0x000fe20000008800 */
[----:B-1----:R-:W-:Y:S01]  /*0920*/  FFMA R18, R10, R16, R27 ;  /* 0x000000100a127223 */ /* 0x002fe2000000001b */
[----:B--2---:R-:W-:-:S03]  /*0930*/  FFMA R24, R16, R12, R24 ;  /* 0x0000000c10187223 */ /* 0x004fc60000000018 */
[----:B------:R-:W-:Y:S01]  /*0940*/  FFMA R37, R11, R17, R18 ;  /* 0x000000110b257223 */ /* 0x000fe20000000012 */
[C---:B---3--:R-:W-:Y:S01]  /*0950*/  FFMA R25, R22.reuse, R19, R25 ;  /* 0x0000001316197223 */ /* 0x048fe20000000019 */
[----:B------:R-:W-:Y:S01]  /*0960*/  FFMA R36, R17, R13, R24 ;  /* 0x0000000d11247223 */ /* 0x000fe20000000018 */
[----:B------:R-:W-:Y:S01]  /*0970*/  FFMA R27, R22, R21, R20 ;  /* 0x00000015161b7223 */ /* 0x000fe20000000014 */
[----:B------:R-:W-:Y:S01]  /*0980*/  LDS.64 R16, [R28+0x18] ;  /* 0x000018001c107984 */ /* 0x000fe20000000a00 */
[-C--:B----4-:R-:W-:Y:S02]  /*0990*/  FFMA R30, R10, R14.reuse, R25 ;  /* 0x0000000e0a1e7223 */ /* 0x090fe40000000019 */
[----:B------:R-:W-:Y:S01]  /*09a0*/  FFMA R12, R12, R14, R27 ;  /* 0x0000000e0c0c7223 */ /* 0x000fe2000000001b */
[----:B------:R-:W0:Y:S01]  /*09b0*/  LDS.64 R18, [R3.X8+0x1c8] ;  /* 0x0001c80003127984 */ /* 0x000e220000008a00 */
[-C--:B------:R-:W-:Y:S02]  /*09c0*/  FFMA R11, R11, R15.reuse, R30 ;  /* 0x0000000f0b0b7223 */ /* 0x080fe4000000001e */
[----:B------:R-:W-:Y:S01]  /*09d0*/  FFMA R13, R13, R15, R12 ;  /* 0x0000000f0d0d7223 */ /* 0x000fe2000000000c */
[----:B------:R-:W1:Y:S04]  /*09e0*/  LDS.64 R20, [R28+0x498] ;  /* 0x000498001c147984 */ /* 0x000e680000000a00 */
[----:B------:R-:W2:Y:S04]  /*09f0*/  LDS.64 R22, [R3.X8+0x238] ;  /* 0x0002380003167984 */ /* 0x000ea80000008a00 */
[----:B------:R-:W-:Y:S04]  /*0a00*/  LDS R10, [R3.X8+0x1d0] ;  /* 0x0001d000030a7984 */ /* 0x000fe80000008800 */
[----:B------:R-:W3:Y:S04]  /*0a10*/  LDS.64 R24, [R28+0x20] ;  /* 0x000020001c187984 */ /* 0x000ee80000000a00 */
[----:B------:R-:W4:Y:S04]  /*0a20*/  LDS.64 R26, [R28+0x4a0] ;  /* 0x0004a0001c1a7984 */ /* 0x000f280000000a00 */
[----:B------:R-:W4:Y:S04]  /*0a30*/  LDS R30, [R3.X8+0x2ac] ;  /* 0x0002ac00031e7984 */ /* 0x000f280000008800 */
[----:B------:R-:W-:Y:S01]  /*0a40*/  LDS.64 R14, [R3.X8+0x320] ;  /* 0x00032000030e7984 */ /* 0x000fe20000008a00 */
[----:B0-----:R-:W-:Y:S01]  /*0a50*/  FFMA R12, R16, R18, R37 ;  /* 0x00000012100c7223 */ /* 0x001fe20000000025 */
[----:B-1----:R-:W-:Y:S01]  /*0a60*/  FFMA R36, R18, R20, R36 ;  /* 0x0000001412247223 */ /* 0x002fe20000000024 */
[-C--:B--2---:R-:W-:Y:S01]  /*0a70*/  FFMA R16, R16, R22.reuse, R11 ;  /* 0x0000001610107223 */ /* 0x084fe2000000000b */
[----:B------:R-:W-:Y:S01]  /*0a80*/  FFMA R20, R20, R22, R13 ;  /* 0x0000001614147223 */ /* 0x000fe2000000000d */
[----:B------:R-:W-:Y:S01]  /*0a90*/  FFMA R11, R17, R19, R12 ;  /* 0x00000013110b7223 */ /* 0x000fe2000000000c */
[----:B------:R-:W-:Y:S01]  /*0aa0*/  FFMA R13, R19, R21, R36 ;  /* 0x00000015130d7223 */ /* 0x000fe20000000024 */
[-C--:B------:R-:W-:Y:S01]  /*0ab0*/  FFMA R19, R17, R23.reuse, R16 ;  /* 0x0000001711137223 */ /* 0x080fe20000000010 */
[----:B------:R-:W-:Y:S01]  /*0ac0*/  FFMA R21, R21, R23, R20 ;  /* 0x0000001715157223 */ /* 0x000fe20000000014 */
[----:B------:R-:W0:Y:S01]  /*0ad0*/  LDS.64 R16, [R28+0x28] ;  /* 0x000028001c107984 */ /* 0x000e220000000a00 */
[C---:B---3--:R-:W-:Y:S01]  /*0ae0*/  FFMA R23, R24.reuse, R10, R11 ;  /* 0x0000000a18177223 */ /* 0x048fe2000000000b */
[-C--:B------:R-:W-:Y:S01]  /*0af0*/  FFMA R19, R24, R35.reuse, R19 ;  /* 0x0000002318137223 */ /* 0x080fe20000000013 */
[----:B----4-:R-:W-:Y:S01]  /*0b00*/  FFMA R18, R10, R26, R13 ;  /* 0x0000001a0a127223 */ /* 0x010fe2000000000d */
[----:B------:R-:W-:Y:S01]  /*0b10*/  FFMA R21, R26, R35, R21 ;  /* 0x000000231a157223 */ /* 0x000fe20000000015 */
[----:B------:R-:W1:Y:S01]  /*0b20*/  LDS.64 R10, [R3.X8+0x2b0] ;  /* 0x0002b000030a7984 */ /* 0x000e620000008a00 */
[----:B------:R-:W-:Y:S01]  /*0b30*/  FFMA R26, R34, R25, R19 ;  /* 0x00000019221a7223 */ /* 0x000fe20000000013 */
[C---:B------:R-:W-:Y:S01]  /*0b40*/  FFMA R37, R30.reuse, R27, R18 ;  /* 0x0000001b1e257223 */ /* 0x040fe20000000012 */
[----:B------:R-:W-:Y:S01]  /*0b50*/  FFMA R35, R30, R25, R23 ;  /* 0x000000191e237223 */ /* 0x000fe20000000017 */
[----:B------:R-:W2:Y:S01]  /*0b60*/  LDS.64 R12, [R28+0x4a8] ;  /* 0x0004a8001c0c7984 */ /* 0x000ea20000000a00 */
[----:B------:R-:W-:-:S03]  /*0b70*/  FFMA R27, R34, R27, R21 ;  /* 0x0000001b221b7223 */ /* 0x000fc60000000015 */
[----:B------:R-:W-:Y:S04]  /*0b80*/  LDS.64 R18, [R28+0x30] ;  /* 0x000030001c127984 */ /* 0x000fe80000000a00 */
[----:B------:R-:W3:Y:S04]  /*0b90*/  LDS.64 R20, [R3.X8+0x390] ;  /* 0x0003900003147984 */ /* 0x000ee80000008a00 */
[----:B------:R-:W4:Y:S04]  /*0ba0*/  LDS.64 R22, [R28+0x4b0] ;  /* 0x0004b0001c167984 */ /* 0x000f280000000a00 */
[----:B------:R-:W4:Y:S01]  /*0bb0*/  LDS.64 R24, [R3.X8+0x400] ;  /* 0x0004000003187984 */ /* 0x000f220000008a00 */
[C---:B0-----:R-:W-:Y:S01]  /*0bc0*/  FFMA R26, R16.reuse, R14, R26 ;  /* 0x0000000e101a7223 */ /* 0x041fe2000000001a */
[----:B-1----:R-:W-:-:S02]  /*0bd0*/  FFMA R30, R16, R10, R35 ;  /* 0x0000000a101e7223 */ /* 0x002fc40000000023 */
[----:B------:R-:W-:Y:S01]  /*0be0*/  LDS R35, [R3.X8+0x398] ;  /* 0x0003980003237984 */ /* 0x000fe20000008800 */
[----:B--2---:R-:W-:Y:S01]  /*0bf0*/  FFMA R10, R10, R12, R37 ;  /* 0x0000000c0a0a7223 */ /* 0x004fe20000000025 */
[----:B------:R-:W-:Y:S01]  /*0c00*/  FFMA R12, R12, R14, R27 ;  /* 0x0000000e0c0c7223 */ /* 0x000fe2000000001b */
[C---:B------:R-:W-:Y:S01]  /*0c10*/  FFMA R37, R17.reuse, R11, R30 ;  /* 0x0000000b11257223 */ /* 0x040fe2000000001e */
[----:B------:R-:W-:Y:S01]  /*0c20*/  FFMA R17, R17, R15, R26 ;  /* 0x0000000f11117223 */ /* 0x000fe2000000001a */
[----:B------:R-:W-:Y:S01]  /*0c30*/  FFMA R14, R11, R13, R10 ;  /* 0x0000000d0b0e7223 */ /* 0x000fe2000000000a */
[----:B------:R-:W-:Y:S01]  /*0c40*/  FFMA R15, R13, R15, R12 ;  /* 0x0000000f0d0f7223 */ /* 0x000fe2000000000c */
[----:B------:R-:W0:Y:S01]  /*0c50*/  LDS.64 R10, [R28+0x38] ;  /* 0x000038001c0a7984 */ /* 0x000e220000000a00 */
[----:B---3--:R-:W-:-:S03]  /*0c60*/  FFMA R16, R18, R20, R37 ;  /* 0x0000001412107223 */ /* 0x008fc60000000025 */
[----:B------:R-:W1:Y:S01]  /*0c70*/  LDS.64 R12, [R28+0x4b8] ;  /* 0x0004b8001c0c7984 */ /* 0x000e620000000a00 */
[----:B----4-:R-:W-:Y:S01]  /*0c80*/  FFMA R14, R20, R22, R14 ;  /* 0x00000016140e7223 */ /* 0x010fe2000000000e */
[----:B------:R-:W-:Y:S02]  /*0c90*/  FFMA R37, R19, R21, R16 ;  /* 0x0000001513257223 */ /* 0x000fe40000000010 */
[----:B------:R-:W2:Y:S01]  /*0ca0*/  LDS R27, [R3.X8+0x408] ;  /* 0x00040800031b7984 */ /* 0x000ea20000008800 */
[-C--:B------:R-:W-:Y:S01]  /*0cb0*/  FFMA R30, R18, R24.reuse, R17 ;  /* 0x00000018121e7223 */ /* 0x080fe20000000011 */
[----:B------:R-:W-:Y:S01]  /*0cc0*/  FFMA R18, R22, R24, R15 ;  /* 0x0000001816127223 */ /* 0x000fe2000000000f */
[----:B------:R-:W-:Y:S01]  /*0cd0*/  FFMA R26, R21, R23, R14 ;  /* 0x00000017151a7223 */ /* 0x000fe2000000000e */
[----:B------:R-:W3:Y:S01]  /*0ce0*/  LDS R22, [R3.X8+0x474] ;  /* 0x0004740003167984 */ /* 0x000ee20000008800 */
[-C--:B------:R-:W-:Y:S01]  /*0cf0*/  FFMA R30, R19, R25.reuse, R30 ;  /* 0x00000019131e7223 */ /* 0x080fe2000000001e */
[----:B------:R-:W-:-:S02]  /*0d00*/  FFMA R25, R23, R25, R18 ;  /* 0x0000001917197223 */ /* 0x000fc40000000012 */
[----:B------:R-:W4:Y:S04]  /*0d10*/  LDS R24, [R3.X8+0x4e4] ;  /* 0x0004e40003187984 */ /* 0x000f280000008800 */
[----:B------:R-:W-:Y:S04]  /*0d20*/  LDS.64 R14, [R28+0x40] ;  /* 0x000040001c0e7984 */ /* 0x000fe80000000a00 */
[----:B------:R-:W4:Y:S04]  /*0d30*/  LDS.64 R16, [R3.X8+0x478] ;  /* 0x0004780003107984 */ /* 0x000f280000008a00 */
[----:B------:R-:W4:Y:S04]  /*0d40*/  LDS.64 R18, [R28+0x4c0] ;  /* 0x0004c0001c127984 */ /* 0x000f280000000a00 */
[----:B------:R-:W4:Y:S01]  /*0d50*/  LDS.64 R20, [R3.X8+0x4e8] ;  /* 0x0004e80003147984 */ /* 0x000f220000008a00 */
[C---:B0-----:R-:W-:Y:S01]  /*0d60*/  FFMA R37, R10.reuse, R35, R37 ;  /* 0x000000230a257223 */ /* 0x041fe20000000025 */
[----:B-1----:R-:W-:Y:S01]  /*0d70*/  FFMA R26, R35, R12, R26 ;  /* 0x0000000c231a7223 */ /* 0x002fe2000000001a */
[-C--:B--2---:R-:W-:Y:S01]  /*0d80*/  FFMA R23, R10, R27.reuse, R30 ;  /* 0x0000001b0a177223 */ /* 0x084fe2000000001e */
[----:B------:R-:W-:Y:S01]  /*0d90*/  FFMA R25, R12, R27, R25 ;  /* 0x0000001b0c197223 */ /* 0x000fe20000000019 */
[C---:B---3--:R-:W-:Y:S01]  /*0da0*/  FFMA R37, R22.reuse, R11, R37 ;  /* 0x0000000b16257223 */ /* 0x048fe20000000025 */
[----:B------:R-:W-:Y:S01]  /*0db0*/  FFMA R27, R22, R13, R26 ;  /* 0x0000000d161b7223 */ /* 0x000fe2000000001a */
[C---:B----4-:R-:W-:Y:S01]  /*0dc0*/  FFMA R23, R24.reuse, R11, R23 ;  /* 0x0000000b18177223 */ /* 0x050fe20000000017 */
[----:B------:R-:W-:Y:S01]  /*0dd0*/  FFMA R25, R24, R13, R25 ;  /* 0x0000000d18197223 */ /* 0x000fe20000000019 */
[----:B------:R-:W-:Y:S01]  /*0de0*/  FFMA R10, R14, R16, R37 ;  /* 0x000000100e0a7223 */ /* 0x000fe20000000025 */
[----:B------:R-:W-:Y:S01]  /*0df0*/  FFMA R16, R16, R18, R27 ;  /* 0x0000001210107223 */ /* 0x000fe2000000001b */
[-C--:B------:R-:W-:Y:S01]  /*0e00*/  FFMA R14, R14, R20.reuse, R23 ;  /* 0x000000140e0e7223 */ /* 0x080fe20000000017 */
[----:B------:R-:W-:Y:S01]  /*0e10*/  FFMA R18, R18, R20, R25 ;  /* 0x0000001412127223 */ /* 0x000fe20000000019 */
[----:B------:R-:W-:Y:S01]  /*0e20*/  FFMA R25, R15, R17, R10 ;  /* 0x000000110f197223 */ /* 0x000fe2000000000a */
[----:B------:R-:W-:Y:S01]  /*0e30*/  FFMA R27, R17, R19, R16 ;  /* 0x00000013111b7223 */ /* 0x000fe20000000010 */
[-C--:B------:R-:W-:Y:S01]  /*0e40*/  FFMA R35, R15, R21.reuse, R14 ;  /* 0x000000150f237223 */ /* 0x080fe2000000000e */
[----:B------:R-:W-:Y:S01]  /*0e50*/  FFMA R17, R19, R21, R18 ;  /* 0x0000001513117223 */ /* 0x000fe20000000012 */
[----:B------:R-:W-:Y:S05]  /*0e60*/  @P4 BRA `(.L_x_15) ;  /* 0xfffff71000004947 */ /* 0x000fea000383ffff */
[----:B------:R-:W-:Y:S02]  /*0e70*/  LEA R6, R5, R0, 0x5 ;  /* 0x0000000005067211 */ /* 0x000fe400078e28ff */
[----:B------:R-:W-:-:S05]  /*0e80*/  MOV R9, 0x4 ;  /* 0x0000000400097802 */ /* 0x000fca0000000f00 */
[----:B------:R-:W-:-:S05]  /*0e90*/  IMAD.WIDE R6, R6, R9, c[0x0][0x178] ;  /* 0x00005e0006067625 */ /* 0x000fca00078e0209 */
[----:B------:R-:W2:Y:S04]  /*0ea0*/  LDG.E.CONSTANT R4, [R6.64] ;  /* 0x0000000406047981 */ /* 0x000ea8000c1e9900 */
[----:B------:R-:W3:Y:S01]  /*0eb0*/  LDG.E.CONSTANT R8, [R6.64+0x40] ;  /* 0x0000400406087981 */ /* 0x000ee2000c1e9900 */
[----:B------:R-:W-:-:S04]  /*0ec0*/  IMAD R0, R0, 0x310, R3 ;  /* 0x0000031000007824 */ /* 0x000fc800078e0203 */
[----:B------:R-:W-:-:S04]  /*0ed0*/  IMAD R5, R5, 0x6200, R0 ;  /* 0x0000620005057824 */ /* 0x000fc800078e0200 */
[----:B------:R-:W-:-:S04]  /*0ee0*/  IMAD R2, R2, 0x1c, R5 ;  /* 0x0000001c02027824 */ /* 0x000fc800078e0205 */
[----:B------:R-:W-:Y:S01]  /*0ef0*/  IMAD.WIDE R2, R2, R9, c[0x0][0x160] ;  /* 0x0000580002027625 */ /* 0x000fe200078e0209 */
[--C-:B--2---:R-:W-:Y:S01]  /*0f00*/  FADD R25, R25, R4.reuse ;  /* 0x0000000419197221 */ /* 0x104fe20000000000 */
[----:B------:R-:W-:Y:S01]  /*0f10*/  FADD R4, R35, R4 ;  /* 0x0000000423047221 */ /* 0x000fe20000000000 */
[--C-:B---3--:R-:W-:Y:S01]  /*0f20*/  FADD R27, R27, R8.reuse ;  /* 0x000000081b1b7221 */ /* 0x108fe20000000000 */
[----:B------:R-:W-:Y:S02]  /*0f30*/  FADD R8, R17, R8 ;  /* 0x0000000811087221 */ /* 0x000fe40000000000 */
[----:B------:R-:W-:Y:S02]  /*0f40*/  FMNMX R25, RZ, R25, !PT ;  /* 0x00000019ff197209 */ /* 0x000fe40007800000 */
[----:B------:R-:W-:Y:S02]  /*0f50*/  FMNMX R5, RZ, R4, !PT ;  /* 0x00000004ff057209 */ /* 0x000fe40007800000 */
[----:B------:R-:W-:Y:S01]  /*0f60*/  FMNMX R27, RZ, R27, !PT ;  /* 0x0000001bff1b7209 */ /* 0x000fe20007800000 */
[----:B------:R-:W-:Y:S01]  /*0f70*/  STG.E [R2.64], R25 ;  /* 0x0000001902007986 */ /* 0x000fe2000c101904 */
[----:B------:R-:W-:-:S03]  /*0f80*/  FMNMX R7, RZ, R8, !PT ;  /* 0x00000008ff077209 */ /* 0x000fc60007800000 */
[----:B------:R-:W-:Y:S04]  /*0f90*/  STG.E [R2.64+0x38], R5 ;  /* 0x0000380502007986 */ /* 0x000fe8000c101904 */
[----:B------:R-:W-:Y:S04]  /*0fa0*/  STG.E [R2.64+0xc400], R27 ;  /* 0x00c4001b02007986 */ /* 0x000fe8000c101904 */
[----:B------:R-:W-:Y:S01]  /*0fb0*/  STG.E [R2.64+0xc438], R7 ;  /* 0x00c4380702007986 */ /* 0x000fe2000c101904 */
[----:B------:R-:W-:Y:S05]  /*0fc0*/  EXIT ;  /* 0x000000000000794d */ /* 0x000fea0003800000 */
.L_x_16:
        /* <DEDUP_REMOVED lines=11> */
.L_x_95:


//--------------------- .text.tvmgen_default_fused_nn_contrib_conv2d_winograd_without_weight_transform_add_add_nn_relu_kernel_2 --------------------------
	.section	.text.tvmgen_default_fused_nn_contrib_conv2d_winograd_without_weight_transform_add_add_nn_relu_kernel_2,"ax",@progbits
	.sectioninfo	@"SHI_REGISTERS=40"
	.align	128
        .global         tvmgen_default_fused_nn_contrib_conv2d_winograd_without_weight_transform_add_add_nn_relu_kernel_2
        .type           tvmgen_default_fused_nn_contrib_conv2d_winograd_without_weight_transform_add_add_nn_relu_kernel_2,@function
        .size           tvmgen_default_fused_nn_contrib_conv2d_winograd_without_weight_transform_add_add_nn_relu_kernel_2,(.L_x_96 - tvmgen_default_fused_nn_contrib_conv2d_winograd_without_weight_transform_add_add_nn_relu_kernel_2)
        .other          tvmgen_default_fused_nn_contrib_conv2d_winograd_without_weight_transform_add_add_nn_relu_kernel_2,@"STO_CUDA_ENTRY STV_DEFAULT"
tvmgen_default_fused_nn_contrib_conv2d_winograd_without_weight_transform_add_add_nn_relu_kernel_2:
.text.tvmgen_default_fused_nn_contrib_conv2d_winograd_without_weight_transform_add_add_nn_relu_kernel_2:
[----:B------:R-:W-:Y:S02]  /*0000*/  MOV R1, c[0x0][0x28] ;  /* 0x00000a0000017a02 */ /* 0x000fe40000000f00 */
[----:B------:R-:W0:Y:S01]  /*0010*/  S2R R29, SR_CTAID.X ;  /* 0x00000000001d7919 */ /* 0x000e220000002500 */
[----:B------:R-:W-:Y:S01]  /*0020*/  MOV R3, 0x4 ;  /* 0x0000000400037802 */ /* 0x000fe20000000f00 */
[----:B------:R-:W-:Y:S02]  /*0030*/  ULDC.64 UR4, c[0x0][0x118] ;  /* 0x0000460000047ab9 */ /* 0x000fe40000000a00 */
[----:B------:R-:W0:Y:S02]  /*0040*/  S2R R30, SR_TID.X ;  /* 0x00000000001e7919 */ /* 0x000e240000002100 */
[----:B0-----:R-:W-:-:S05]  /*0050*/  LEA R24, R29, R30, 0x7 ;  /* 0x0000001e1d187211 */ /* 0x001fca00078e38ff */
[----:B------:R-:W-:-:S05]  /*0060*/  IMAD.WIDE R24, R24, R3, c[0x0][0x168] ;  /* 0x00005a0018187625 */ /* 0x000fca00078e0203 */
        /* <DEDUP_REMOVED lines=23> */
[----:B------:R-:W5:Y:S01]  /*01e0*/  LDG.E.CONSTANT R36, [R24.64+0x126000] ;  /* 0x1260000418247981 */ /* 0x000f62000c1e9900 */
[----:B------:R-:W-:-:S02]  /*01f0*/  SHF.R.S32.HI R4, RZ, 0x2, R30 ;  /* 0x00000002ff047819 */ /* 0x000fc4000001141e */
[----:B------:R-:W-:Y:S02]  /*0200*/  SHF.R.S32.HI R21, RZ, 0x1, R30 ;  /* 0x00000001ff157819 */ /* 0x000fe4000001141e */
[C---:B------:R-:W-:Y:S02]  /*0210*/  LEA R23, R29.reuse, R30, 0x1 ;  /* 0x0000001e1d177211 */ /* 0x040fe400078e08ff */
[C---:B------:R-:W-:Y:S02]  /*0220*/  LEA R4, R29.reuse, R4, 0x5 ;  /* 0x000000041d047211 */ /* 0x040fe400078e28ff */
[----:B------:R-:W-:Y:S01]  /*0230*/  LEA R21, R29, R21, 0x6 ;  /* 0x000000151d157211 */ /* 0x000fe200078e30ff */
[----:B--2---:R-:W-:Y:S01]  /*0240*/  FADD R28, RZ, R28 ;  /* 0x0000001cff1c7221 */ /* 0x004fe20000000000 */
[--C-:B---3--:R-:W-:Y:S01]  /*0250*/  FADD R31, RZ, R27.reuse ;  /* 0x0000001bff1f7221 */ /* 0x108fe20000000000 */
[--C-:B------:R-:W-:Y:S02]  /*0260*/  FADD R29, RZ, -R27.reuse ;  /* 0x8000001bff1d7221 */ /* 0x100fe40000000000 */
[----:B------:R-:W-:-:S02]  /*0270*/  FADD R27, R28, R27 ;  /* 0x0000001b1c1b7221 */ /* 0x000fc40000000000 */
[C---:B----4-:R-:W-:Y:S02]  /*0280*/  FADD R29, R22.reuse, R29 ;  /* 0x0000001d161d7221 */ /* 0x050fe40000000000 */
[----:B------:R-:W-:Y:S01]  /*0290*/  FADD R27, R27, R22 ;  /* 0x000000161b1b7221 */ /* 0x000fe20000000000 */
[----:B------:R-:W-:Y:S01]  /*02a0*/  FADD R31, R22, R31 ;  /* 0x0000001f161f7221 */ /* 0x000fe20000000000 */
[C---:B-----5:R-:W-:Y:S02]  /*02b0*/  FFMA R35, R16.reuse, 0.125, R29 ;  /* 0x3e00000010237823 */ /* 0x060fe4000000001d */
[----:B------:R-:W-:Y:S01]  /*02c0*/  FADD R27, R27, R16 ;  /* 0x000000101b1b7221 */ /* 0x000fe20000000000 */
[C---:B------:R-:W-:Y:S01]  /*02d0*/  FFMA R31, R16.reuse, 0.25, R31 ;  /* 0x3e800000101f7823 */ /* 0x040fe2000000001f */
[----:B------:R-:W-:Y:S01]  /*02e0*/  FFMA R22, R16, 0.5, R29 ;  /* 0x3f00000010167823 */ /* 0x000fe2000000001d */
[C-C-:B------:R-:W-:Y:S01]  /*02f0*/  FADD R29, R14.reuse, R14.reuse ;  /* 0x0000000e0e1d7221 */ /* 0x140fe20000000000 */
[----:B------:R-:W-:Y:S01]  /*0300*/  FADD R27, R27, R14 ;  /* 0x0000000e1b1b7221 */ /* 0x000fe20000000000 */
[C---:B------:R-:W-:Y:S01]  /*0310*/  FFMA R35, R14.reuse, -8, R35 ;  /* 0xc10000000e237823 */ /* 0x040fe20000000023 */
[----:B------:R-:W-:Y:S01]  /*0320*/  FFMA R16, R14, 4, R31 ;  /* 0x408000000e107823 */ /* 0x000fe2000000001f */
[--C-:B------:R-:W-:Y:S01]  /*0330*/  FADD R30, RZ, -R10.reuse ;  /* 0x8000000aff1e7221 */ /* 0x100fe20000000000 */
[----:B------:R-:W-:Y:S01]  /*0340*/  FADD R28, R27, R10 ;  /* 0x0000000a1b1c7221 */ /* 0x000fe20000000000 */
[----:B------:R-:W-:Y:S01]  /*0350*/  FADD R22, R22, -R29 ;  /* 0x8000001d16167221 */ /* 0x000fe20000000000 */
[----:B------:R-:W-:Y:S01]  /*0360*/  FADD R14, R35, R12 ;  /* 0x0000000c230e7221 */ /* 0x000fe20000000000 */
[----:B------:R-:W-:Y:S01]  /*0370*/  FADD R10, RZ, R10 ;  /* 0x0000000aff0a7221 */ /* 0x000fe20000000000 */
[--C-:B------:R-:W-:Y:S01]  /*0380*/  FADD R12, RZ, R11.reuse ;  /* 0x0000000bff0c7221 */ /* 0x100fe20000000000 */
[--C-:B------:R-:W-:Y:S01]  /*0390*/  FADD R34, RZ, -R11.reuse ;  /* 0x8000000bff227221 */ /* 0x100fe20000000000 */
[C---:B------:R-:W-:Y:S01]  /*03a0*/  FADD R37, -R11.reuse, R30 ;  /* 0x0000001e0b257221 */ /* 0x040fe20000000100 */
[C---:B------:R-:W-:Y:S01]  /*03b0*/  FADD R35, R11.reuse, R10 ;  /* 0x0000000a0b237221 */ /* 0x040fe20000000000 */
[C---:B------:R-:W-:Y:S01]  /*03c0*/  FADD R29, R11.reuse, R16 ;  /* 0x000000100b1d7221 */ /* 0x040fe20000000000 */
[C---:B------:R-:W-:Y:S01]  /*03d0*/  FADD R31, -R11.reuse, R22 ;  /* 0x000000160b1f7221 */ /* 0x040fe20000000100 */
[----:B------:R-:W-:Y:S01]  /*03e0*/  FADD R27, -R11, R14 ;  /* 0x0000000e0b1b7221 */ /* 0x000fe20000000100 */
[----:B------:R-:W-:Y:S01]  /*03f0*/  FADD R11, R28, R11 ;  /* 0x0000000b1c0b7221 */ /* 0x000fe20000000000 */
[C-C-:B------:R-:W-:Y:S01]  /*0400*/  FADD R10, -R26.reuse, R12.reuse ;  /* 0x0000000c1a0a7221 */ /* 0x140fe20000000100 */
[C---:B------:R-:W-:Y:S01]  /*0410*/  FADD R12, R26.reuse, R12 ;  /* 0x0000000c1a0c7221 */ /* 0x040fe20000000000 */
[C-C-:B------:R-:W-:Y:S01]  /*0420*/  FADD R16, -R26.reuse, R34.reuse ;  /* 0x000000221a107221 */ /* 0x140fe20000000100 */
[C---:B------:R-:W-:Y:S01]  /*0430*/  FADD R34, R26.reuse, R34 ;  /* 0x000000221a227221 */ /* 0x040fe20000000000 */
[C---:B------:R-:W-:Y:S01]  /*0440*/  FADD R32, -R26.reuse, R37 ;  /* 0x000000251a207221 */ /* 0x040fe20000000100 */
[C---:B------:R-:W-:Y:S01]  /*0450*/  FADD R30, R26.reuse, R35 ;  /* 0x000000231a1e7221 */ /* 0x040fe20000000000 */
[C---:B------:R-:W-:Y:S01]  /*0460*/  FADD R14, R26.reuse, R31 ;  /* 0x0000001f1a0e7221 */ /* 0x040fe20000000000 */
[C---:B------:R-:W-:Y:S01]  /*0470*/  FADD R22, R26.reuse, R29 ;  /* 0x0000001d1a167221 */ /* 0x040fe20000000000 */
[----:B------:R-:W-:Y:S01]  /*0480*/  FADD R28, R26, R27 ;  /* 0x0000001b1a1c7221 */ /* 0x000fe20000000000 */
[----:B------:R-:W-:Y:S01]  /*0490*/  FADD R26, R11, R26 ;  /* 0x0000001a0b1a7221 */ /* 0x000fe20000000000 */
[C---:B------:R-:W-:Y:S01]  /*04a0*/  FFMA R11, R33.reuse, 0.25, R12 ;  /* 0x3e800000210b7823 */ /* 0x040fe2000000000c */
[C-C-:B------:R-:W-:Y:S01]  /*04b0*/  FFMA R12, R33.reuse, -0.5, R10.reuse ;  /* 0xbf000000210c7823 */ /* 0x140fe2000000000a */
[C---:B------:R-:W-:Y:S01]  /*04c0*/  FFMA R27, R33.reuse, -0.125, R10 ;  /* 0xbe000000211b7823 */ /* 0x040fe2000000000a */
[C---:B------:R-:W-:Y:S01]  /*04d0*/  FFMA R16, R33.reuse, -0.25, R16 ;  /* 0xbe80000021107823 */ /* 0x040fe20000000010 */
[C-C-:B------:R-:W-:Y:S01]  /*04e0*/  FFMA R10, R33.reuse, 0.5, R34.reuse ;  /* 0x3f000000210a7823 */ /* 0x140fe20000000022 */
[C---:B------:R-:W-:Y:S01]  /*04f0*/  FFMA R29, R33.reuse, 0.125, R34 ;  /* 0x3e000000211d7823 */ /* 0x040fe20000000022 */
[C---:B------:R-:W-:Y:S01]  /*0500*/  FADD R35, -R33.reuse, R32 ;  /* 0x0000002021237221 */ /* 0x040fe20000000100 */
[C---:B------:R-:W-:Y:S01]  /*0510*/  FADD R37, R33.reuse, R30 ;  /* 0x0000001e21257221 */ /* 0x040fe20000000000 */
[C---:B------:R-:W-:Y:S01]  /*0520*/  FFMA R14, R33.reuse, 0.5, R14 ;  /* 0x3f000000210e7823 */ /* 0x040fe2000000000e */
[C---:B------:R-:W-:Y:S01]  /*0530*/  FFMA R22, R33.reuse, 0.25, R22 ;  /* 0x3e80000021167823 */ /* 0x040fe20000000016 */
[----:B------:R-:W-:Y:S01]  /*0540*/  FFMA R31, R33, 0.125, R28 ;  /* 0x3e000000211f7823 */ /* 0x000fe2000000001c */
[----:B------:R-:W-:Y:S01]  /*0550*/  FADD R33, R26, R33 ;  /* 0x000000211a217221 */ /* 0x000fe20000000000 */
[C-C-:B------:R-:W-:Y:S01]  /*0560*/  FADD R26, R20.reuse, R20.reuse ;  /* 0x00000014141a7221 */ /* 0x140fe20000000000 */
[C---:B------:R-:W-:Y:S01]  /*0570*/  FADD R28, R20.reuse, R37 ;  /* 0x00000025141c7221 */ /* 0x040fe20000000000 */
[----:B------:R-:W-:Y:S01]  /*0580*/  FFMA R27, R20, 8, R27 ;  /* 0x41000000141b7823 */ /* 0x000fe2000000001b */
[----:B------:R-:W-:Y:S01]  /*0590*/  FADD R30, R33, R20 ;  /* 0x00000014211e7221 */ /* 0x000fe20000000000 */
[C---:B------:R-:W-:Y:S01]  /*05a0*/  FADD R12, R26.reuse, R12 ;  /* 0x0000000c1a0c7221 */ /* 0x040fe20000000000 */
[----:B------:R-:W-:Y:S01]  /*05b0*/  FADD R10, -R26, R10 ;  /* 0x0000000a1a0a7221 */ /* 0x000fe20000000100 */
[----:B------:R-:W-:Y:S01]  /*05c0*/  FADD R14, R14, -R26 ;  /* 0x8000001a0e0e7221 */ /* 0x000fe20000000000 */
[C---:B------:R-:W-:Y:S01]  /*05d0*/  FFMA R29, R20.reuse, -8, R29 ;  /* 0xc1000000141d7823 */ /* 0x040fe2000000001d */
[C---:B------:R-:W-:Y:S01]  /*05e0*/  FFMA R16, R20.reuse, -4, R16 ;  /* 0xc080000014107823 */ /* 0x040fe20000000010 */
[C---:B------:R-:W-:Y:S01]  /*05f0*/  FFMA R11, R20.reuse, 4, R11 ;  /* 0x40800000140b7823 */ /* 0x040fe2000000000b */
[C---:B------:R-:W-:Y:S01]  /*0600*/  FADD R26, -R20.reuse, R35 ;  /* 0x00000023141a7221 */ /* 0x040fe20000000100 */
[C---:B------:R-:W-:Y:S01]  /*0610*/  FFMA R22, R20.reuse, 4, R22 ;  /* 0x4080000014167823 */ /* 0x040fe20000000016 */
[----:B------:R-:W-:Y:S01]  /*0620*/  FFMA R31, R20, -8, R31 ;  /* 0xc1000000141f7823 */ /* 0x000fe2000000001f */
[C---:B------:R-:W-:Y:S01]  /*0630*/  FADD R20, R19.reuse, R28 ;  /* 0x0000001c13147221 */ /* 0x040fe20000000000 */
[----:B------:R-:W-:Y:S01]  /*0640*/  FADD R28, R30, R19 ;  /* 0x000000131e1c7221 */ /* 0x000fe20000000000 */
[C---:B------:R-:W-:Y:S01]  /*0650*/  FADD R30, -R8.reuse, R27 ;  /* 0x0000001b081e7221 */ /* 0x040fe20000000100 */
[----:B------:R-:W-:Y:S01]  /*0660*/  FADD R32, R8, R29 ;  /* 0x0000001d08207221 */ /* 0x000fe20000000000 */
[----:B------:R-:W-:Y:S01]  /*0670*/  FADD R26, R19, R26 ;  /* 0x0000001a131a7221 */ /* 0x000fe20000000000 */
[----:B------:R-:W-:Y:S01]  /*0680*/  FADD R8, R31, R8 ;  /* 0x000000081f087221 */ /* 0x000fe20000000000 */
[C---:B------:R-:W-:Y:S01]  /*0690*/  FADD R12, -R17.reuse, R12 ;  /* 0x0000000c110c7221 */ /* 0x040fe20000000100 */
[C---:B------:R-:W-:Y:S01]  /*06a0*/  FADD R20, R17.reuse, R20 ;  /* 0x0000001411147221 */ /* 0x040fe20000000000 */
[C---:B------:R-:W-:Y:S01]  /*06b0*/  FADD R16, R17.reuse, R16 ;  /* 0x0000001011107221 */ /* 0x040fe20000000000 */
[C---:B------:R-:W-:Y:S01]  /*06c0*/  FADD R10, -R17.reuse, R10 ;  /* 0x0000000a110a7221 */ /* 0x040fe20000000100 */
[C---:B------:R-:W-:Y:S01]  /*06d0*/  FADD R34, R17.reuse, R11 ;  /* 0x0000000b11227221 */ /* 0x040fe20000000000 */
[C---:B------:R-:W-:Y:S01]  /*06e0*/  FADD R30, -R17.reuse, R30 ;  /* 0x0000001e111e7221 */ /* 0x040fe20000000100 */
[C---:B------:R-:W-:Y:S01]  /*06f0*/  FADD R32, -R17.reuse, R32 ;  /* 0x0000002011207221 */ /* 0x040fe20000000100 */
[C---:B------:R-:W-:Y:S01]  /*0700*/  FADD R26, R17.reuse, R26 ;  /* 0x0000001a111a7221 */ /* 0x040fe20000000000 */
[C---:B------:R-:W-:Y:S01]  /*0710*/  FADD R14, -R17.reuse, R14 ;  /* 0x0000000e110e7221 */ /* 0x040fe20000000100 */
[C---:B------:R-:W-:Y:S01]  /*0720*/  FADD R22, R17.reuse, R22 ;  /* 0x0000001611167221 */ /* 0x040fe20000000000 */
[----:B------:R-:W-:Y:S01]  /*0730*/  FADD R8, -R17, R8 ;  /* 0x0000000811087221 */ /* 0x000fe20000000100 */
[----:B------:R-:W-:Y:S01]  /*0740*/  FADD R28, R28, R17 ;  /* 0x000000111c1c7221 */ /* 0x000fe20000000000 */
[C---:B------:R-:W-:Y:S01]  /*0750*/  FADD R12, R15.reuse, R12 ;  /* 0x0000000c0f0c7221 */ /* 0x040fe20000000000 */
        /* <DEDUP_REMOVED lines=9> */
[----:B------:R-:W-:Y:S01]  /*07f0*/  FADD R8, R15, R8 ;  /* 0x000000080f087221 */ /* 0x000fe20000000000 */
[----:B------:R-:W-:Y:S01]  /*0800*/  FADD R28, R28, R15 ;  /* 0x0000000f1c1c7221 */ /* 0x000fe20000000000 */
[----:B------:R-:W-:Y:S01]  /*0810*/  FADD R15, R5, R5 ;  /* 0x00000005050f7221 */ /* 0x000fe20000000000 */
[C---:B------:R-:W-:Y:S01]  /*0820*/  FFMA R12, R13.reuse, 0.5, R12 ;  /* 0x3f0000000d0c7823 */ /* 0x040fe2000000000c */
[C---:B------:R-:W-:Y:S01]  /*0830*/  FADD R20, R13.reuse, R20 ;  /* 0x000000140d147221 */ /* 0x040fe20000000000 */
[C---:B------:R-:W-:Y:S01]  /*0840*/  FFMA R16, R13.reuse, 0.25, R16 ;  /* 0x3e8000000d107823 */ /* 0x040fe20000000010 */
[C---:B------:R-:W-:Y:S01]  /*0850*/  FFMA R30, R13.reuse, 0.125, R30 ;  /* 0x3e0000000d1e7823 */ /* 0x040fe2000000001e */
[C---:B------:R-:W-:Y:S01]  /*0860*/  FFMA R32, R13.reuse, 0.125, R32 ;  /* 0x3e0000000d207823 */ /* 0x040fe20000000020 */
[C---:B------:R-:W-:Y:S01]  /*0870*/  FFMA R8, R13.reuse, 0.125, R8 ;  /* 0x3e0000000d087823 */ /* 0x040fe20000000008 */
[----:B------:R-:W-:Y:S01]  /*0880*/  FADD R26, R13, R26 ;  /* 0x0000001a0d1a7221 */ /* 0x000fe20000000000 */
[----:B------:R-:W-:Y:S01]  /*0890*/  FADD R28, R28, R13 ;  /* 0x0000000d1c1c7221 */ /* 0x000fe20000000000 */
[----:B------:R-:W-:Y:S01]  /*08a0*/  FADD R37, -R15, R12 ;  /* 0x0000000c0f257221 */ /* 0x000fe20000000100 */
[----:B------:R-:W-:Y:S01]  /*08b0*/  FFMA R10, R13, 0.5, R10 ;  /* 0x3f0000000d0a7823 */ /* 0x000fe2000000000a */
[----:B------:R-:W-:Y:S01]  /*08c0*/  FADD R12, R5, R20 ;  /* 0x00000014050c7221 */ /* 0x000fe20000000000 */
[C---:B------:R-:W-:Y:S01]  /*08d0*/  FFMA R34, R13.reuse, 0.25, R34 ;  /* 0x3e8000000d227823 */ /* 0x040fe20000000022 */
[C---:B------:R-:W-:Y:S01]  /*08e0*/  FFMA R14, R13.reuse, 0.5, R14 ;  /* 0x3f0000000d0e7823 */ /* 0x040fe2000000000e */
[----:B------:R-:W-:Y:S01]  /*08f0*/  FFMA R22, R13, 0.25, R22 ;  /* 0x3e8000000d167823 */ /* 0x000fe20000000016 */
[C---:B------:R-:W-:Y:S01]  /*0900*/  FFMA R31, R5.reuse, 4, R16 ;  /* 0x40800000051f7823 */ /* 0x040fe20000000010 */
[C---:B------:R-:W-:Y:S01]  /*0910*/  FFMA R27, R5.reuse, -8, R30 ;  /* 0xc1000000051b7823 */ /* 0x040fe2000000001e */
[C---:B------:R-:W-:Y:S01]  /*0920*/  FFMA R19, R5.reuse, -8, R32 ;  /* 0xc100000005137823 */ /* 0x040fe20000000020 */
[C---:B------:R-:W-:Y:S01]  /*0930*/  FFMA R17, R5.reuse, -8, R8 ;  /* 0xc100000005117823 */ /* 0x040fe20000000008 */
[----:B------:R-:W-:Y:S01]  /*0940*/  FADD R26, R5, R26 ;  /* 0x0000001a051a7221 */ /* 0x000fe20000000000 */
[----:B------:R-:W-:Y:S01]  /*0950*/  FADD R16, R28, R5 ;  /* 0x000000051c107221 */ /* 0x000fe20000000000 */
[----:B------:R-:W-:Y:S01]  /*0960*/  FADD R13, -R15, R10 ;  /* 0x0000000a0f0d7221 */ /* 0x000fe20000000100 */
[----:B------:R-:W-:Y:S01]  /*0970*/  FFMA R12, R7, 0.25, R12 ;  /* 0x3e800000070c7823 */ /* 0x000fe2000000000c */
[----:B------:R-:W-:Y:S01]  /*0980*/  FADD R15, R14, -R15 ;  /* 0x8000000f0e0f7221 */ /* 0x000fe20000000000 */
[C---:B------:R-:W-:Y:S01]  /*0990*/  FFMA R29, R5.reuse, 4, R34 ;  /* 0x40800000051d7823 */ /* 0x040fe20000000022 */
[----:B------:R-:W-:Y:S01]  /*09a0*/  FFMA R35, R5, 4, R22 ;  /* 0x4080000005237823 */ /* 0x000fe20000000016 */
[C---:B------:R-:W-:Y:S01]  /*09b0*/  FADD R27, R0.reuse, R27 ;  /* 0x0000001b001b7221 */ /* 0x040fe20000000000 */
[----:B------:R-:W-:Y:S01]  /*09c0*/  FADD R10, R0, R19 ;  /* 0x00000013000a7221 */ /* 0x000fe20000000000 */
[----:B------:R-:W-:Y:S01]  /*09d0*/  FADD R14, R17, R0 ;  /* 0x00000000110e7221 */ /* 0x000fe20000000000 */
[C-C-:B------:R-:W-:Y:S01]  /*09e0*/  FFMA R19, R7.reuse, 0.5, R26.reuse ;  /* 0x3f00000007137823 */ /* 0x140fe2000000001a */
[----:B------:R-:W-:Y:S01]  /*09f0*/  FFMA R17, R7, 0.125, R26 ;  /* 0x3e00000007117823 */ /* 0x000fe2000000001a */
[----:B------:R-:W-:Y:S01]  /*0a00*/  FADD R16, R16, R7 ;  /* 0x0000000710107221 */ /* 0x000fe20000000000 */
[C---:B------:R-:W-:Y:S01]  /*0a10*/  FFMA R7, R6.reuse, 0.25, R12 ;  /* 0x3e80000006077823 */ /* 0x040fe2000000000c */
[C---:B------:R-:W-:Y:S01]  /*0a20*/  FFMA R34, R6.reuse, -0.25, R13 ;  /* 0xbe80000006227823 */ /* 0x040fe2000000000d */
[C---:B------:R-:W-:Y:S01]  /*0a30*/  FFMA R8, R6.reuse, 0.25, R29 ;  /* 0x3e80000006087823 */ /* 0x040fe2000000001d */
[C---:B------:R-:W-:Y:S01]  /*0a40*/  FADD R12, -R6.reuse, R15 ;  /* 0x0000000f060c7221 */ /* 0x040fe20000000100 */
[C---:B------:R-:W-:Y:S01]  /*0a50*/  FFMA R0, R6.reuse, -0.5, R37 ;  /* 0xbf00000006007823 */ /* 0x040fe20000000025 */
[C---:B------:R-:W-:Y:S01]  /*0a60*/  FFMA R29, R6.reuse, 0.5, R31 ;  /* 0x3f000000061d7823 */ /* 0x040fe2000000001f */
[C---:B------:R-:W-:Y:S01]  /*0a70*/  FFMA R13, R6.reuse, -0.5, R27 ;  /* 0xbf000000060d7823 */ /* 0x040fe2000000001b */
[C---:B------:R-:W-:Y:S01]  /*0a80*/  FADD R15, R6.reuse, R35 ;  /* 0x00000023060f7221 */ /* 0x040fe20000000000 */
[C---:B------:R-:W-:Y:S01]  /*0a90*/  FFMA R37, R6.reuse, -0.125, R37 ;  /* 0xbe00000006257823 */ /* 0x040fe20000000025 */
[C---:B------:R-:W-:Y:S01]  /*0aa0*/  FFMA R31, R6.reuse, 0.125, R31 ;  /* 0x3e000000061f7823 */ /* 0x040fe2000000001f */
[C---:B------:R-:W-:Y:S01]  /*0ab0*/  FFMA R10, R6.reuse, -0.25, R10 ;  /* 0xbe800000060a7823 */ /* 0x040fe2000000000a */
[C---:B------:R-:W-:Y:S01]  /*0ac0*/  FFMA R27, R6.reuse, -0.125, R27 ;  /* 0xbe000000061b7823 */ /* 0x040fe2000000001b */
[C---:B------:R-:W-:Y:S01]  /*0ad0*/  FFMA R19, R6.reuse, 0.5, R19 ;  /* 0x3f00000006137823 */ /* 0x040fe20000000013 */
[C---:B------:R-:W-:Y:S01]  /*0ae0*/  FFMA R17, R6.reuse, 0.125, R17 ;  /* 0x3e00000006117823 */ /* 0x040fe20000000011 */
[----:B------:R-:W-:Y:S01]  /*0af0*/  FADD R35, -R6, R14 ;  /* 0x0000000e06237221 */ /* 0x000fe20000000100 */
[----:B------:R-:W-:Y:S01]  /*0b00*/  FADD R6, R16, R6 ;  /* 0x0000000610067221 */ /* 0x000fe20000000000 */
[----:B------:R-:W2:Y:S01]  /*0b10*/  LDG.E.CONSTANT R33, [R24.64+0x119c00] ;  /* 0x119c000418217981 */ /* 0x000ea2000c1e9900 */
[C---:B------:R-:W-:Y:S01]  /*0b20*/  FFMA R34, R18.reuse, 0.25, R34 ;  /* 0x3e80000012227823 */ /* 0x040fe20000000022 */
[C---:B------:R-:W-:Y:S01]  /*0b30*/  FFMA R8, R18.reuse, 0.25, R8 ;  /* 0x3e80000012087823 */ /* 0x040fe20000000008 */
[C---:B------:R-:W-:Y:S01]  /*0b40*/  FFMA R0, R18.reuse, 0.5, R0 ;  /* 0x3f00000012007823 */ /* 0x040fe20000000000 */
[----:B------:R0:W3:Y:S01]  /*0b50*/  LDG.E.CONSTANT R11, [R24.64+0x132400] ;  /* 0x13240004180b7981 */ /* 0x0000e2000c1e9900 */
[C---:B------:R-:W-:Y:S01]  /*0b60*/  FFMA R37, R18.reuse, 0.125, R37 ;  /* 0x3e00000012257823 */ /* 0x040fe20000000025 */
[C---:B------:R-:W-:Y:S01]  /*0b70*/  FFMA R29, R18.reuse, 0.5, R29 ;  /* 0x3f000000121d7823 */ /* 0x040fe2000000001d */
[C---:B------:R-:W-:Y:S01]  /*0b80*/  FFMA R31, R18.reuse, 0.125, R31 ;  /* 0x3e000000121f7823 */ /* 0x040fe2000000001f */
[C---:B------:R-:W-:Y:S01]  /*0b90*/  FFMA R10, R18.reuse, 0.25, R10 ;  /* 0x3e800000120a7823 */ /* 0x040fe2000000000a */
[C---:B------:R-:W-:Y:S01]  /*0ba0*/  FFMA R13, R18.reuse, 0.5, R13 ;  /* 0x3f000000120d7823 */ /* 0x040fe2000000000d */
[C---:B------:R-:W-:Y:S01]  /*0bb0*/  FFMA R27, R18.reuse, 0.125, R27 ;  /* 0x3e000000121b7823 */ /* 0x040fe2000000001b */
[C---:B------:R-:W-:Y:S01]  /*0bc0*/  FFMA R19, R18.reuse, 0.5, R19 ;  /* 0x3f00000012137823 */ /* 0x040fe20000000013 */
[C---:B------:R-:W-:Y:S01]  /*0bd0*/  FFMA R7, R18.reuse, 0.25, R7 ;  /* 0x3e80000012077823 */ /* 0x040fe20000000007 */
[C---:B------:R-:W-:Y:S01]  /*0be0*/  FFMA R17, R18.reuse, 0.125, R17 ;  /* 0x3e00000012117823 */ /* 0x040fe20000000011 */
[C---:B------:R-:W-:Y:S01]  /*0bf0*/  FADD R12, R18.reuse, R12 ;  /* 0x0000000c120c7221 */ /* 0x040fe20000000000 */
[C---:B------:R-:W-:Y:S01]  /*0c00*/  FADD R15, R18.reuse, R15 ;  /* 0x0000000f120f7221 */ /* 0x040fe20000000000 */
[----:B------:R-:W-:Y:S01]  /*0c10*/  FADD R35, R18, R35 ;  /* 0x0000002312237221 */ /* 0x000fe20000000000 */
[C---:B------:R-:W-:Y:S01]  /*0c20*/  FMUL R28, R9.reuse, 0.5 ;  /* 0x3f000000091c7820 */ /* 0x040fe20000400000 */
[----:B------:R-:W-:Y:S01]  /*0c30*/  FADD R18, R6, R18 ;  /* 0x0000001206127221 */ /* 0x000fe20000000000 */
[C---:B------:R-:W-:Y:S01]  /*0c40*/  FMUL R6, R9.reuse, 0.25 ;  /* 0x3e80000009067820 */ /* 0x040fe20000400000 */
[----:B------:R-:W-:Y:S01]  /*0c50*/  FMUL R20, R9, 0.125 ;  /* 0x3e00000009147820 */ /* 0x000fe20000400000 */
[----:B------:R0:W4:Y:S01]  /*0c60*/  LDG.E.CONSTANT R5, [R24.64+0x13e800] ;  /* 0x13e8000418057981 */ /* 0x000122000c1e9900 */
[C---:B------:R-:W-:Y:S01]  /*0c70*/  FFMA R0, R28.reuse, 0.5, R0 ;  /* 0x3f0000001c007823 */ /* 0x040fe20000000000 */
[C---:B------:R-:W-:Y:S01]  /*0c80*/  FFMA R29, R28.reuse, 0.25, R29 ;  /* 0x3e8000001c1d7823 */ /* 0x040fe2000000001d */
[C---:B------:R-:W-:Y:S01]  /*0c90*/  FFMA R13, R28.reuse, 0.125, R13 ;  /* 0x3e0000001c0d7823 */ /* 0x040fe2000000000d */
[----:B------:R-:W-:Y:S01]  /*0ca0*/  FADD R19, R28, R19 ;  /* 0x000000131c137221 */ /* 0x000fe20000000000 */
[----:B------:R-:W-:Y:S01]  /*0cb0*/  FADD R28, R12, R28 ;  /* 0x0000001c0c1c7221 */ /* 0x000fe20000000000 */
        /* <DEDUP_REMOVED lines=10> */
[----:B------:R0:W5:Y:S01]  /*0d60*/  LDG.E.CONSTANT R30, [R24.64+0x14ac00] ;  /* 0x14ac0004181e7981 */ /* 0x000162000c1e9900 */
[----:B------:R-:W-:Y:S01]  /*0d70*/  FMUL R14, R2, 0.5 ;  /* 0x3f000000020e7820 */ /* 0x000fe20000400000 */
[----:B------:R-:W-:Y:S01]  /*0d80*/  MOV R20, RZ ;  /* 0x000000ff00147202 */ /* 0x000fe20000000f00 */
[----:B------:R-:W-:Y:S01]  /*0d90*/  IMAD.HI R26, R4, 0x5397829d, RZ ;  /* 0x5397829d041a7827 */ /* 0x000fe200078e02ff */
[----:B------:R-:W-:Y:S01]  /*0da0*/  MOV R22, RZ ;  /* 0x000000ff00167202 */ /* 0x000fe20000000f00 */
[C---:B------:R-:W-:Y:S01]  /*0db0*/  FADD R27, R14.reuse, R14 ;  /* 0x0000000e0e1b7221 */ /* 0x040fe20000000000 */
[----:B------:R0:W5:Y:S01]  /*0dc0*/  LDG.E.CONSTANT R31, [R24.64+0x157000] ;  /* 0x15700004181f7981 */ /* 0x000162000c1e9900 */
[----:B------:R-:W-:Y:S01]  /*0dd0*/  IMAD.HI R20, R21, -0x6db6db6d, R20 ;  /* 0x9249249315147827 */ /* 0x000fe200078e0214 */
[----:B------:R-:W-:Y:S01]  /*0de0*/  FFMA R4, R14, -8, R13 ;  /* 0xc10000000e047823 */ /* 0x000fe2000000000d */
[----:B------:R-:W-:Y:S01]  /*0df0*/  FADD R0, R0, -R27 ;  /* 0x8000001b00007221 */ /* 0x000fe20000000000 */
[----:B------:R-:W-:Y:S01]  /*0e00*/  SHF.R.U32.HI R27, RZ, 0x1f, R26 ;  /* 0x0000001fff1b7819 */ /* 0x000fe2000001161a */
[C---:B------:R-:W-:Y:S01]  /*0e10*/  FMUL R13, R2.reuse, 0.25 ;  /* 0x3e800000020d7820 */ /* 0x040fe20000400000 */
[----:B------:R-:W-:Y:S01]  /*0e20*/  SHF.R.U32.HI R21, RZ, 0x1f, R20 ;  /* 0x0000001fff157819 */ /* 0x000fe20000011614 */
[----:B------:R-:W-:Y:S01]  /*0e30*/  FMUL R17, R2, 0.125 ;  /* 0x3e00000002117820 */ /* 0x000fe20000400000 */
[----:B------:R-:W-:Y:S01]  /*0e40*/  FADD R9, R18, R9 ;  /* 0x0000000912097221 */ /* 0x000fe20000000000 */
[----:B------:R-:W-:Y:S01]  /*0e50*/  LEA.HI.SX32 R26, R26, R27, 0x1c ;  /* 0x0000001b1a1a7211 */ /* 0x000fe200078fe2ff */
[C-C-:B------:R-:W-:Y:S01]  /*0e60*/  FADD R27, R13.reuse, R13.reuse ;  /* 0x0000000d0d1b7221 */ /* 0x140fe20000000000 */
[C---:B------:R-:W-:Y:S01]  /*0e70*/  FFMA R8, R13.reuse, 4, R8 ;  /* 0x408000000d087823 */ /* 0x040fe20000000008 */
[----:B------:R-:W-:Y:S01]  /*0e80*/  FFMA R10, R13, -8, R10 ;  /* 0xc10000000d0a7823 */ /* 0x000fe2000000000a */
[----:B------:R-:W-:Y:S01]  /*0e90*/  FADD R7, R7, R13 ;  /* 0x0000000d07077221 */ /* 0x000fe20000000000 */
[----:B------:R-:W-:Y:S01]  /*0ea0*/  LEA.HI.SX32 R21, R20, R21, 0x1e ;  /* 0x0000001514157211 */ /* 0x000fe200078ff2ff */
[C---:B------:R-:W-:Y:S01]  /*0eb0*/  FADD R37, R17.reuse, R17 ;  /* 0x0000001111257221 */ /* 0x040fe20000000000 */
[C---:B------:R-:W-:Y:S01]  /*0ec0*/  FFMA R16, R17.reuse, 4, R16 ;  /* 0x4080000011107823 */ /* 0x040fe20000000010 */
[----:B------:R-:W-:Y:S01]  /*0ed0*/  FFMA R13, R17, -8, R12 ;  /* 0xc1000000110d7823 */ /* 0x000fe2000000000c */
[----:B------:R-:W-:Y:S01]  /*0ee0*/  IMAD.HI R20, R23, -0x6db6db6d, R22 ;  /* 0x9249249317147827 */ /* 0x000fe200078e0216 */
[----:B------:R-:W-:Y:S01]  /*0ef0*/  FADD R17, R6, R17 ;  /* 0x0000001106117221 */ /* 0x000fe20000000000 */
[----:B------:R-:W-:Y:S01]  /*0f00*/  FADD R9, R9, R2 ;  /* 0x0000000209097221 */ /* 0x000fe20000000000 */
[----:B------:R-:W-:Y:S01]  /*0f10*/  FFMA R29, R14, 4, R29 ;  /* 0x408000000e1d7823 */ /* 0x000fe2000000001d */
[----:B------:R-:W-:Y:S01]  /*0f20*/  FADD R19, R19, R14 ;  /* 0x0000000e13137221 */ /* 0x000fe20000000000 */
[C---:B------:R-:W-:Y:S01]  /*0f30*/  FADD R6, R36.reuse, R36 ;  /* 0x0000002424067221 */ /* 0x040fe20000000000 */
[C---:B------:R-:W-:Y:S01]  /*0f40*/  FFMA R12, R36.reuse, 4, R7 ;  /* 0x40800000240c7823 */ /* 0x040fe20000000007 */
[----:B------:R-:W-:Y:S01]  /*0f50*/  FFMA R18, R36, -8, R17 ;  /* 0xc100000024127823 */ /* 0x000fe20000000011 */
[----:B------:R-:W-:Y:S01]  /*0f60*/  SHF.R.U32.HI R22, RZ, 0x1f, R20 ;  /* 0x0000001fff167819 */ /* 0x000fe20000011614 */
[----:B------:R-:W-:Y:S01]  /*0f70*/  FFMA R14, R2, 4, R15 ;  /* 0x40800000020e7823 */ /* 0x000fe2000000000f */
[----:B------:R-:W-:Y:S01]  /*0f80*/  FADD R36, R9, R36 ;  /* 0x0000002409247221 */ /* 0x000fe20000000000 */
[----:B------:R0:W5:Y:S01]  /*0f90*/  LDG.E.CONSTANT R15, [R24.64+0x163400] ;  /* 0x16340004180f7981 */ /* 0x000162000c1e9900 */
[----:B------:R-:W-:-:S03]  /*0fa0*/  LEA.HI.SX32 R22, R20, R22, 0x1d ;  /* 0x0000001614167211 */ /* 0x000fc600078feaff */
[----:B------:R0:W5:Y:S01]  /*0fb0*/  LDG.E.CONSTANT R9, [R24.64+0x16f800] ;  /* 0x16f8000418097981 */ /* 0x000162000c1e9900 */
[----:B------:R-:W-:-:S03]  /*0fc0*/  FADD R34, R34, -R27 ;  /* 0x8000001b22227221 */ /* 0x000fc60000000000 */
[----:B------:R0:W5:Y:S01]  /*0fd0*/  LDG.E.CONSTANT R17, [R24.64+0x17bc00] ;  /* 0x17bc000418117981 */ /* 0x000162000c1e9900 */
[C---:B------:R-:W-:Y:S01]  /*0fe0*/  FADD R27, R2.reuse, R2 ;  /* 0x00000002021b7221 */ /* 0x040fe20000000000 */
[----:B------:R-:W-:Y:S02]  /*0ff0*/  FFMA R35, R2, -8, R35 ;  /* 0xc100000002237823 */ /* 0x000fe40000000023 */
[----:B------:R0:W5:Y:S01]  /*1000*/  LDG.E.CONSTANT R2, [R24.64+0x188000] ;  /* 0x1880000418027981 */ /* 0x000162000c1e9900 */
[----:B------:R-:W-:Y:S01]  /*1010*/  IMAD R22, R22, -0xe, R23 ;  /* 0xfffffff216167824 */ /* 0x000fe200078e0217 */
[----:B------:R-:W-:Y:S02]  /*1020*/  FADD R19, R19, -R6 ;  /* 0x8000000613137221 */ /* 0x000fe40000000000 */
[----:B------:R0:W5:Y:S01]  /*1030*/  LDG.E.CONSTANT R7, [R24.64+0x194400] ;  /* 0x1944000418077981 */ /* 0x000162000c1e9900 */
[----:B------:R-:W-:-:S03]  /*1040*/  IMAD R22, R21, 0x38, R22 ;  /* 0x0000003815167824 */ /* 0x000fc600078e0216 */
[----:B------:R0:W5:Y:S01]  /*1050*/  LDG.E.CONSTANT R6, [R24.64+0x1a0800] ;  /* 0x1a08000418067981 */ /* 0x000162000c1e9900 */
[----:B------:R-:W-:Y:S01]  /*1060*/  FADD R28, R28, -R27 ;  /* 0x8000001b1c1c7221 */ /* 0x000fe20000000000 */
[-C--:B------:R-:W-:Y:S01]  /*1070*/  IMAD.WIDE R26, R26, R3.reuse, c[0x0][0x170] ;  /* 0x00005c001a1a7625 */ /* 0x080fe200078e0203 */
[----:B------:R-:W-:Y:S01]  /*1080*/  SHF.L.U32 R22, R22, 0x2, RZ ;  /* 0x0000000216167819 */ /* 0x000fe200000006ff */
[----:B------:R-:W-:Y:S02]  /*1090*/  FADD R32, R32, -R37 ;  /* 0x8000002520207221 */ /* 0x000fe40000000000 */
[----:B------:R0:W5:Y:S02]  /*10a0*/  LDG.E.CONSTANT R37, [R24.64+0x1acc00] ;  /* 0x1acc000418257981 */ /* 0x000164000c1e9900 */
[----:B------:R-:W-:Y:S02]  /*10b0*/  IMAD.WIDE R20, R22, R3, c[0x0][0x178] ;  /* 0x00005e0016147625 */ /* 0x000fe400078e0203 */
[----:B------:R5:W5:Y:S04]  /*10c0*/  LDG.E.CONSTANT R26, [R26.64] ;  /* 0x000000041a1a7981 */ /* 0x000b68000c1e9900 */
[----:B------:R-:W5:Y:S01]  /*10d0*/  LDG.E.CONSTANT R23, [R20.64] ;  /* 0x0000000414177981 */ /* 0x000f62000c1e9900 */
[C---:B--2---:R-:W-:Y:S01]  /*10e0*/  FFMA R10, R33.reuse, 0.25, R10 ;  /* 0x3e800000210a7823 */ /* 0x044fe2000000000a */
[----:B0-----:R-:W-:Y:S01]  /*10f0*/  FFMA R24, R33, 0.125, R13 ;  /* 0x3e00000021187823 */ /* 0x001fe2000000000d */
[----:B------:R-:W-:Y:S01]  /*1100*/  FADD R35, R35, R33 ;  /* 0x0000002123237221 */ /* 0x000fe20000000000 */
[----:B------:R-:W-:Y:S01]  /*1110*/  FFMA R4, R33, 0.5, R4 ;  /* 0x3f00000021047823 */ /* 0x000fe20000000004 */
[C---:B---3--:R-:W-:Y:S01]  /*1120*/  FADD R13, R11.reuse, R11 ;  /* 0x0000000b0b0d7221 */ /* 0x048fe20000000000 */
[C---:B------:R-:W-:Y:S01]  /*1130*/  FFMA R34, R11.reuse, -4, R34 ;  /* 0xc08000000b227823 */ /* 0x040fe20000000022 */
[C---:B------:R-:W-:Y:S01]  /*1140*/  FFMA R8, R11.reuse, 4, R8 ;  /* 0x408000000b087823 */ /* 0x040fe20000000008 */
[C---:B------:R-:W-:Y:S01]  /*1150*/  FFMA R32, R11.reuse, 8, R32 ;  /* 0x410000000b207823 */ /* 0x040fe20000000020 */
[C---:B------:R-:W-:Y:S01]  /*1160*/  FFMA R16, R11.reuse, -8, R16 ;  /* 0xc10000000b107823 */ /* 0x040fe20000000010 */
[C---:B------:R-:W-:Y:S01]  /*1170*/  FFMA R10, R11.reuse, -4, R10 ;  /* 0xc08000000b0a7823 */ /* 0x040fe2000000000a */
[C---:B------:R-:W-:Y:S01]  /*1180*/  FFMA R24, R11.reuse, 8, R24 ;  /* 0x410000000b187823 */ /* 0x040fe20000000018 */
[C---:B------:R-:W-:Y:S01]  /*1190*/  FADD R28, -R11.reuse, R28 ;  /* 0x0000001c0b1c7221 */ /* 0x040fe20000000100 */
[C---:B------:R-:W-:Y:S01]  /*11a0*/  FADD R14, R11.reuse, R14 ;  /* 0x0000000e0b0e7221 */ /* 0x040fe20000000000 */
[C---:B------:R-:W-:Y:S01]  /*11b0*/  FFMA R12, R11.reuse, 4, R12 ;  /* 0x408000000b0c7823 */ /* 0x040fe2000000000c */
[C---:B------:R-:W-:Y:S01]  /*11c0*/  FFMA R18, R11.reuse, -8, R18 ;  /* 0xc10000000b127823 */ /* 0x040fe20000000012 */
[----:B------:R-:W-:Y:S01]  /*11d0*/  FADD R35, -R11, R35 ;  /* 0x000000230b237221 */ /* 0x000fe20000000100 */
[----:B------:R-:W-:Y:S01]  /*11e0*/  FADD R36, R36, R11 ;  /* 0x0000000b24247221 */ /* 0x000fe20000000000 */
[C---:B------:R-:W-:Y:S01]  /*11f0*/  FADD R0, R13.reuse, R0 ;  /* 0x000000000d007221 */ /* 0x040fe20000000000 */
[C---:B------:R-:W-:Y:S01]  /*1200*/  FADD R29, -R13.reuse, R29 ;  /* 0x0000001d0d1d7221 */ /* 0x040fe20000000100 */
[----:B------:R-:W-:Y:S01]  /*1210*/  FADD R4, R13, R4 ;  /* 0x000000040d047221 */ /* 0x000fe20000000000 */
[----:B----4-:R-:W-:Y:S01]  /*1220*/  FADD R11, R5, R5 ;  /* 0x00000005050b7221 */ /* 0x010fe20000000000 */
[----:B------:R-:W-:-:S03]  /*1230*/  FADD R19, R19, -R13 ;  /* 0x8000000d13137221 */ /* 0x000fc60000000000 */
[C---:B------:R-:W-:Y:S01]  /*1240*/  FADD R0, -R11.reuse, R0 ;  /* 0x000000000b007221 */ /* 0x040fe20000000100 */
[C---:B------:R-:W-:Y:S01]  /*1250*/  FADD R29, -R11.reuse, R29 ;  /* 0x0000001d0b1d7221 */ /* 0x040fe20000000100 */
[----:B------:R-:W-:Y:S01]  /*1260*/  FADD R4, -R11, R4 ;  /* 0x000000040b047221 */ /* 0x000fe20000000100 */
[----:B------:R-:W-:Y:S01]  /*1270*/  FADD R13, R5, R14 ;  /* 0x0000000e050d7221 */ /* 0x000fe20000000000 */
[----:B------:R-:W-:Y:S01]  /*1280*/  FADD R19, R19, -R11 ;  /* 0x8000000b13137221 */ /* 0x000fe20000000000 */
[C---:B------:R-:W-:Y:S01]  /*1290*/  FFMA R32, R5.reuse, -8, R32 ;  /* 0xc100000005207823 */ /* 0x040fe20000000020 */
[C---:B------:R-:W-:Y:S01]  /*12a0*/  FFMA R16, R5.reuse, -8, R16 ;  /* 0xc100000005107823 */ /* 0x040fe20000000010 */
[C---:B------:R-:W-:Y:S01]  /*12b0*/  FFMA R24, R5.reuse, -8, R24 ;  /* 0xc100000005187823 */ /* 0x040fe20000000018 */
[C---:B-----5:R-:W-:Y:S01]  /*12c0*/  FMUL R27, R30.reuse, -2 ;  /* 0xc00000001e1b7820 */ /* 0x060fe20000400000 */
[----:B------:R-:W-:Y:S01]  /*12d0*/  FADD R14, R30, R30 ;  /* 0x0000001e1e0e7221 */ /* 0x000fe20000000000 */
[----:B------:R-:W-:-:S02]  /*12e0*/  FFMA R25, R5, -8, R18 ;  /* 0xc100000005197823 */ /* 0x000fc40000000012 */
[C---:B------:R-:W-:Y:S01]  /*12f0*/  FFMA R0, R27.reuse, 0.5, R0 ;  /* 0x3f0000001b007823 */ /* 0x040fe20000000000 */
[C---:B------:R-:W-:Y:S01]  /*1300*/  FFMA R29, R27.reuse, 0.25, R29 ;  /* 0x3e8000001b1d7823 */ /* 0x040fe2000000001d */
[----:B------:R-:W-:Y:S01]  /*1310*/  FFMA R4, R27, 0.125, R4 ;  /* 0x3e0000001b047823 */ /* 0x000fe20000000004 */
[C---:B------:R-:W-:Y:S01]  /*1320*/  FMUL R27, R30.reuse, -8 ;  /* 0xc10000001e1b7820 */ /* 0x040fe20000400000 */
[----:B------:R-:W-:Y:S01]  /*1330*/  FADD R19, R19, -R14 ;  /* 0x8000000e13137221 */ /* 0x000fe20000000000 */
[C---:B------:R-:W-:Y:S01]  /*1340*/  FFMA R34, R5.reuse, 4, R34 ;  /* 0x4080000005227823 */ /* 0x040fe20000000022 */
[----:B------:R-:W-:Y:S01]  /*1350*/  FFMA R8, R5, 4, R8 ;  /* 0x4080000005087823 */ /* 0x000fe20000000008 */
[C---:B------:R-:W-:Y:S01]  /*1360*/  FFMA R32, R27.reuse, 0.5, R32 ;  /* 0x3f0000001b207823 */ /* 0x040fe20000000020 */
[C---:B------:R-:W-:Y:S01]  /*1370*/  FFMA R16, R27.reuse, 0.25, R16 ;  /* 0x3e8000001b107823 */ /* 0x040fe20000000010 */
[----:B------:R-:W-:Y:S01]  /*1380*/  FFMA R24, R27, 0.125, R24 ;  /* 0x3e0000001b187823 */ /* 0x000fe20000000018 */
[C---:B------:R-:W-:Y:S01]  /*1390*/  FFMA R10, R5.reuse, 4, R10 ;  /* 0x40800000050a7823 */ /* 0x040fe2000000000a */
[----:B------:R-:W-:Y:S01]  /*13a0*/  FFMA R12, R5, 4, R12 ;  /* 0x40800000050c7823 */ /* 0x000fe2000000000c */
[C---:B------:R-:W-:Y:S01]  /*13b0*/  FMUL R27, R30.reuse, 4 ;  /* 0x408000001e1b7820 */ /* 0x040fe20000400000 */
[----:B------:R-:W-:Y:S01]  /*13c0*/  FFMA R14, R30, -8, R25 ;  /* 0xc10000001e0e7823 */ /* 0x000fe20000000019 */
[----:B------:R-:W-:-:S02]  /*13d0*/  FMUL R25, R31, -8 ;  /* 0xc10000001f197820 */ /* 0x000fc40000400000 */
[C---:B------:R-:W-:Y:S01]  /*13e0*/  FFMA R34, R27.reuse, 0.5, R34 ;  /* 0x3f0000001b227823 */ /* 0x040fe20000000022 */
[C---:B------:R-:W-:Y:S01]  /*13f0*/  FFMA R8, R27.reuse, 0.25, R8 ;  /* 0x3e8000001b087823 */ /* 0x040fe20000000008 */
[----:B------:R-:W-:Y:S01]  /*1400*/  FFMA R10, R27, 0.125, R10 ;  /* 0x3e0000001b0a7823 */ /* 0x000fe2000000000a */
[----:B------:R-:W-:Y:S01]  /*1410*/  FADD R12, R12, R27 ;  /* 0x0000001b0c0c7221 */ /* 0x000fe20000000000 */
[----:B------:R-:W-:Y:S01]  /*1420*/  FADD R27, R25, R25 ;  /* 0x00000019191b7221 */ /* 0x000fe20000000000 */
[C---:B------:R-:W-:Y:S01]  /*1430*/  FADD R11, R5.reuse, R28 ;  /* 0x0000001c050b7221 */ /* 0x040fe20000000000 */
[----:B------:R-:W-:Y:S01]  /*1440*/  FADD R35, R5, R35 ;  /* 0x0000002305237221 */ /* 0x000fe20000000000 */
[C---:B------:R-:W-:Y:S01]  /*1450*/  FMUL R28, R31.reuse, -2 ;  /* 0xc00000001f1c7820 */ /* 0x040fe20000400000 */
[----:B------:R-:W-:Y:S01]  /*1460*/  FFMA R14, R31, -8, R14 ;  /* 0xc10000001f0e7823 */ /* 0x000fe2000000000e */
[----:B------:R-:W-:Y:S01]  /*1470*/  FADD R32, R32, -R27 ;  /* 0x8000001b20207221 */ /* 0x000fe20000000000 */
[----:B------:R-:W-:Y:S01]  /*1480*/  FFMA R24, R25, -8, R24 ;  /* 0xc100000019187823 */ /* 0x000fe20000000018 */
[----:B------:R-:W-:Y:S01]  /*1490*/  FFMA R18, R30, 0.125, R35 ;  /* 0x3e0000001e127823 */ /* 0x000fe20000000023 */
[----:B------:R-:W-:Y:S01]  /*14a0*/  FFMA R4, R28, -8, R4 ;  /* 0xc10000001c047823 */ /* 0x000fe20000000004 */
[----:B------:R-:W-:Y:S01]  /*14b0*/  FADD R5, R36, R5 ;  /* 0x0000000524057221 */ /* 0x000fe20000000000 */
[C---:B------:R-:W-:Y:S01]  /*14c0*/  FADD R35, R15.reuse, R15 ;  /* 0x0000000f0f237221 */ /* 0x040fe20000000000 */
[----:B------:R-:W-:Y:S01]  /*14d0*/  FFMA R24, R15, -8, R24 ;  /* 0xc10000000f187823 */ /* 0x000fe20000000018 */
[----:B------:R-:W-:Y:S01]  /*14e0*/  FADD R14, R14, R9 ;  /* 0x000000090e0e7221 */ /* 0x000fe20000000000 */
[----:B------:R-:W-:Y:S01]  /*14f0*/  FFMA R16, R25, 4, R16 ;  /* 0x4080000019107823 */ /* 0x000fe20000000010 */
[----:B------:R-:W-:Y:S01]  /*1500*/  FADD R9, -R17, R32 ;  /* 0x0000002011097221 */ /* 0x000fe20000000100 */
[----:B------:R-:W-:Y:S01]  /*1510*/  FADD R35, R4, -R35 ;  /* 0x8000002304237221 */ /* 0x000fe20000000000 */
[C---:B------:R-:W-:Y:S01]  /*1520*/  FFMA R11, R30.reuse, 0.5, R11 ;  /* 0x3f0000001e0b7823 */ /* 0x040fe2000000000b */
[----:B------:R-:W-:Y:S01]  /*1530*/  FFMA R13, R30, 0.25, R13 ;  /* 0x3e8000001e0d7823 */ /* 0x000fe2000000000d */
[----:B------:R-:W-:Y:S01]  /*1540*/  FADD R4, R2, R9 ;  /* 0x0000000902047221 */ /* 0x000fe20000000000 */
[----:B------:R-:W-:Y:S01]  /*1550*/  FADD R30, R5, R30 ;  /* 0x0000001e051e7221 */ /* 0x000fe20000000000 */
[C---:B------:R-:W-:Y:S01]  /*1560*/  FADD R24, -R17.reuse, R24 ;  /* 0x0000001811187221 */ /* 0x040fe20000000100 */
[----:B------:R-:W-:Y:S01]  /*1570*/  FADD R5, R28, R28 ;  /* 0x0000001c1c057221 */ /* 0x000fe20000000000 */
[----:B------:R-:W-:Y:S01]  /*1580*/  FADD R16, R17, R16 ;  /* 0x0000001011107221 */ /* 0x000fe20000000000 */
[----:B------:R-:W-:Y:S01]  /*1590*/  FMUL R33, R31, 4 ;  /* 0x408000001f217820 */ /* 0x000fe20000400000 */
[----:B------:R-:W-:Y:S01]  /*15a0*/  FADD R17, R14, R17 ;  /* 0x000000110e117221 */ /* 0x000fe20000000000 */
[----:B------:R-:W-:Y:S01]  /*15b0*/  FFMA R4, R7, 0.5, R4 ;  /* 0x3f00000007047823 */ /* 0x000fe20000000004 */
[----:B------:R-:W-:Y:S01]  /*15c0*/  FADD R24, R2, R24 ;  /* 0x0000001802187221 */ /* 0x000fe20000000000 */
[----:B------:R-:W-:Y:S01]  /*15d0*/  FADD R9, R6, R6 ;  /* 0x0000000606097221 */ /* 0x000fe20000000000 */
[----:B------:R-:W-:Y:S01]  /*15e0*/  FADD R5, R0, -R5 ;  /* 0x8000000500057221 */ /* 0x000fe20000000000 */
[----:B------:R-:W-:Y:S01]  /*15f0*/  FADD R16, R2, R16 ;  /* 0x0000001002107221 */ /* 0x000fe20000000000 */
[C-C-:B------:R-:W-:Y:S01]  /*1600*/  FADD R25, R33.reuse, R33.reuse ;  /* 0x0000002121197221 */ /* 0x140fe20000000000 */
[C---:B------:R-:W-:Y:S01]  /*1610*/  FFMA R27, R33.reuse, 4, R8 ;  /* 0x40800000211b7823 */ /* 0x040fe20000000008 */
[----:B------:R-:W-:Y:S01]  /*1620*/  FFMA R0, R33, -8, R10 ;  /* 0xc100000021007823 */ /* 0x000fe2000000000a */
[----:B------:R-:W-:Y:S01]  /*1630*/  FADD R13, R13, R33 ;  /* 0x000000210d0d7221 */ /* 0x000fe20000000000 */
[----:B------:R-:W-:Y:S01]  /*1640*/  FADD R2, R17, R2 ;  /* 0x0000000211027221 */ /* 0x000fe20000000000 */
[----:B------:R-:W-:Y:S01]  /*1650*/  FADD R33, R33, R12 ;  /* 0x0000000c21217221 */ /* 0x000fe20000000000 */
[----:B------:R-:W-:Y:S01]  /*1660*/  FFMA R12, R7, 0.125, R24 ;  /* 0x3e000000070c7823 */ /* 0x000fe20000000018 */
[----:B------:R-:W-:Y:S01]  /*1670*/  FADD R10, R4, -R9 ;  /* 0x80000009040a7221 */ /* 0x000fe20000000000 */
[C---:B------:R-:W-:Y:S01]  /*1680*/  FADD R8, R31.reuse, R31 ;  /* 0x0000001f1f087221 */ /* 0x040fe20000000000 */
[----:B------:R-:W2:Y:S01]  /*1690*/  LDG.E.CONSTANT R4, [R20.64+0x8] ;  /* 0x0000080414047981 */ /* 0x000ea2000c1e9900 */
[----:B------:R-:W-:Y:S01]  /*16a0*/  FFMA R18, R31, -8, R18 ;  /* 0xc10000001f127823 */ /* 0x000fe20000000012 */
[----:B------:R-:W-:Y:S01]  /*16b0*/  FFMA R17, R7, 0.25, R16 ;  /* 0x3e80000007117823 */ /* 0x000fe20000000010 */
[----:B------:R-:W-:Y:S01]  /*16c0*/  FADD R24, R2, R7 ;  /* 0x0000000702187221 */ /* 0x000fe20000000000 */
[----:B------:R-:W-:Y:S01]  /*16d0*/  FADD R31, R30, R31 ;  /* 0x0000001f1e1f7221 */ /* 0x000fe20000000000 */
[C---:B------:R-:W-:Y:S01]  /*16e0*/  FFMA R12, R6.reuse, -8, R12 ;  /* 0xc1000000060c7823 */ /* 0x040fe2000000000c */
[----:B------:R-:W3:Y:S01]  /*16f0*/  LDG.E.CONSTANT R7, [R20.64+0xe4] ;  /* 0x0000e40414077981 */ /* 0x000ee2000c1e9900 */
[----:B------:R-:W-:Y:S01]  /*1700*/  FFMA R17, R6, 4, R17 ;  /* 0x4080000006117823 */ /* 0x000fe20000000011 */
[----:B------:R-:W-:Y:S01]  /*1710*/  FADD R24, R24, R6 ;  /* 0x0000000618187221 */ /* 0x000fe20000000000 */
[----:B------:R-:W-:Y:S01]  /*1720*/  FADD R11, R11, -R8 ;  /* 0x800000080b0b7221 */ /* 0x000fe20000000000 */
[----:B------:R-:W-:Y:S01]  /*1730*/  FFMA R0, R15, 4, R0 ;  /* 0x408000000f007823 */ /* 0x000fe20000000000 */
[----:B------:R-:W4:Y:S01]  /*1740*/  LDG.E.CONSTANT R9, [R20.64+0x4] ;  /* 0x0000040414097981 */ /* 0x000f22000c1e9900 */
[--C-:B------:R-:W-:Y:S01]  /*1750*/  FADD R32, R31, R26.reuse ;  /* 0x0000001a1f207221 */ /* 0x100fe20000000000 */
[----:B------:R-:W-:Y:S01]  /*1760*/  FFMA R29, R28, 4, R29 ;  /* 0x408000001c1d7823 */ /* 0x000fe2000000001d */
[----:B------:R-:W-:Y:S01]  /*1770*/  FADD R25, R34, -R25 ;  /* 0x8000001922197221 */ /* 0x000fe20000000000 */
[----:B------:R-:W5:Y:S01]  /*1780*/  LDG.E.CONSTANT R2, [R20.64+0xc] ;  /* 0x00000c0414027981 */ /* 0x000f62000c1e9900 */
[----:B------:R-:W-:Y:S01]  /*1790*/  FADD R19, -R8, R19 ;  /* 0x0000001308137221 */ /* 0x000fe20000000100 */
[----:B------:R-:W-:Y:S01]  /*17a0*/  FADD R15, R18, R15 ;  /* 0x0000000f120f7221 */ /* 0x000fe20000000000 */
[----:B------:R-:W-:Y:S01]  /*17b0*/  FADD R37, R12, R37 ;  /* 0x000000250c257221 */ /* 0x000fe20000000000 */
[----:B------:R-:W5:Y:S04]  /*17c0*/  LDG.E.CONSTANT R16, [R20.64+0xe8] ;  /* 0x0000e80414107981 */ /* 0x000f68000c1e9900 */
[----:B------:R-:W5:Y:S01]  /*17d0*/  LDG.E.CONSTANT R6, [R20.64+0x1c0] ;  /* 0x0001c00414067981 */ /* 0x000f62000c1e9900 */
[--C-:B------:R-:W-:Y:S01]  /*17e0*/  FADD R18, R5, R26.reuse ;  /* 0x0000001a05127221 */ /* 0x100fe20000000000 */
        /* <DEDUP_REMOVED lines=13> */
[----:B------:R-:W-:Y:S01]  /*18c0*/  FADD R37, R37, R26 ;  /* 0x0000001a25257221 */ /* 0x000fe20000000000 */
[----:B------:R-:W-:Y:S01]  /*18d0*/  FADD R34, R32, R23 ;  /* 0x0000001720227221 */ /* 0x000fe20000000000 */
        /* <DEDUP_REMOVED lines=9> */
[----:B------:R-:W-:Y:S01]  /*1970*/  IMAD.WIDE R22, R22, R3, c[0x0][0x160] ;  /* 0x0000580016167625 */ /* 0x000fe200078e0203 */
[----:B------:R-:W-:-:S05]  /*1980*/  FMNMX R3, RZ, R34, !PT ;  /* 0x00000022ff037209 */ /* 0x000fca0007800000 */
[----:B------:R0:W-:Y:S01]  /*1990*/  STG.E [R22.64], R3 ;  /* 0x0000000316007986 */ /* 0x0001e2000c101904 */
[----:B--2---:R-:W-:Y:S01]  /*19a0*/  FADD R4, R13, R4 ;  /* 0x000000040d047221 */ /* 0x004fe20000000000 */
[----:B---3--:R-:W-:-:S04]  /*19b0*/  FADD R18, R18, R7 ;  /* 0x0000000712127221 */ /* 0x008fc80000000000 */
[----:B------:R-:W-:Y:S01]  /*19c0*/  FMNMX R7, RZ, R4, !PT ;  /* 0x00000004ff077209 */ /* 0x000fe20007800000 */
[----:B----4-:R-:W-:Y:S01]  /*19d0*/  FADD R9, R28, R9 ;  /* 0x000000091c097221 */ /* 0x010fe20000000000 */
[----:B-----5:R-:W-:Y:S01]  /*19e0*/  FADD R2, R15, R2 ;  /* 0x000000020f027221 */ /* 0x020fe20000000000 */
[----:B------:R-:W-:Y:S01]  /*19f0*/  FADD R16, R29, R16 ;  /* 0x000000101d107221 */ /* 0x000fe20000000000 */
[----:B------:R-:W-:Y:S01]  /*1a00*/  FADD R6, R33, R6 ;  /* 0x0000000621067221 */ /* 0x000fe20000000000 */
[----:B------:R1:W-:Y:S01]  /*1a10*/  STG.E [R22.64+0x8], R7 ;  /* 0x0000080716007986 */ /* 0x0003e2000c101904 */
[----:B------:R-:W-:Y:S02]  /*1a20*/  FMNMX R9, RZ, R9, !PT ;  /* 0x00000009ff097209 */ /* 0x000fe40007800000 */
[----:B------:R-:W-:Y:S02]  /*1a30*/  FMNMX R13, RZ, R2, !PT ;  /* 0x00000002ff0d7209 */ /* 0x000fe40007800000 */
[----:B0-----:R-:W-:Y:S01]  /*1a40*/  FMNMX R3, RZ, R16, !PT ;  /* 0x00000010ff037209 */ /* 0x001fe20007800000 */
[----:B------:R0:W-:Y:S01]  /*1a50*/  STG.E [R22.64+0x4], R9 ;  /* 0x0000040916007986 */ /* 0x0001e2000c101904 */
[----:B-1----:R-:W-:Y:S01]  /*1a60*/  FMNMX R7, RZ, R6, !PT ;  /* 0x00000006ff077209 */ /* 0x002fe20007800000 */
        /* <DEDUP_REMOVED lines=9> */
[----:B------:R1:W-:Y:S01]  /*1b00*/  STG.E [R22.64+0xc], R13 ;  /* 0x00000c0d16007986 */ /* 0x0003e2000c101904 */
[----:B------:R-:W-:-:S02]  /*1b10*/  FMNMX R15, RZ, R8, !PT ;  /* 0x00000008ff0f7209 */ /* 0x000fc40007800000 */
[----:B------:R-:W-:Y:S01]  /*1b20*/  FMNMX R19, RZ, R18, !PT ;  /* 0x00000012ff137209 */ /* 0x000fe20007800000 */
[----:B------:R2:W-:Y:S01]  /*1b30*/  STG.E [R22.64+0xe8], R3 ;  /* 0x0000e80316007986 */ /* 0x0005e2000c101904 */
[----:B0-----:R-:W-:Y:S02]  /*1b40*/  FMNMX R9, RZ, R12, !PT ;  /* 0x0000000cff097209 */ /* 0x001fe40007800000 */
[----:B------:R-:W-:Y:S01]  /*1b50*/  FMNMX R27, RZ, R27, !PT ;  /* 0x0000001bff1b7209 */ /* 0x000fe20007800000 */
[----:B------:R0:W-:Y:S01]  /*1b60*/  STG.E [R22.64+0x1c0], R7 ;  /* 0x0001c00716007986 */ /* 0x0001e2000c101904 */
[----:B------:R-:W-:Y:S02]  /*1b70*/  FMNMX R5, RZ, R0, !PT ;  /* 0x00000000ff057209 */ /* 0x000fe40007800000 */
[----:B------:R-:W-:Y:S02]  /*1b80*/  FMNMX R11, RZ, R11, !PT ;  /* 0x0000000bff0b7209 */ /* 0x000fe40007800000 */
[----:B-1----:R-:W-:-:S02]  /*1b90*/  FMNMX R13, RZ, R14, !PT ;  /* 0x0000000eff0d7209 */ /* 0x002fc40007800000 */
[----:B------:R-:W-:Y:S02]  /*1ba0*/  FMNMX R17, RZ, R17, !PT ;  /* 0x00000011ff117209 */ /* 0x000fe40007800000 */
[----:B--2---:R-:W-:Y:S02]  /*1bb0*/  FMNMX R3, RZ, R10, !PT ;  /* 0x0000000aff037209 */ /* 0x004fe40007800000 */
[----:B0-----:R-:W-:Y:S01]  /*1bc0*/  FMNMX R7, RZ, R32, !PT ;  /* 0x00000020ff077209 */ /* 0x001fe20007800000 */
        /* <DEDUP_REMOVED lines=11> */
.L_x_17:
        /* <DEDUP_REMOVED lines=16> */
.L_x_96:


//--------------------- .text.tvmgen_default_fused_nn_global_avg_pool2d_kernel --------------------------
	.section	.text.tvmgen_default_fused_nn_global_avg_pool2d_kernel,"ax",@progbits
	.sectioninfo	@"SHI_REGISTERS=16"
	.align	128
        .global         tvmgen_default_fused_nn_global_avg_pool2d_kernel
        .type           tvmgen_default_fused_nn_global_avg_pool2d_kernel,@function
        .size           tvmgen_default_fused_nn_global_avg_pool2d_kernel,(.L_x_97 - tvmgen_default_fused_nn_global_avg_pool2d_kernel)
        .other          tvmgen_default_fused_nn_global_avg_pool2d_kernel,@"STO_CUDA_ENTRY STV_DEFAULT"
tvmgen_default_fused_nn_global_avg_pool2d_kernel:
.text.tvmgen_default_fused_nn_global_avg_pool2d_kernel:
[----:B------:R-:W-:Y:S02]  /*0000*/  MOV R1, c[0x0][0x28] ;  /* 0x00000a0000017a02 */ /* 0x000fe40000000f00 */
[----:B------:R-:W0:Y:S01]  /*0010*/  S2R R11, SR_TID.X ;  /* 0x00000000000b7919 */ /* 0x000e220000002100 */
[----:B------:R-:W-:Y:S01]  /*0020*/  MOV R13, 0x4 ;  /* 0x00000004000d7802 */ /* 0x000fe20000000f00 */
[----:B------:R-:W-:Y:S02]  /*0030*/  ULDC.64 UR4, c[0x0][0x118] ;  /* 0x0000460000047ab9 */ /* 0x000fe40000000a00 */
[----:B------:R-:W1:Y:S04]  /*0040*/  S2R R12, SR_TID.Y ;  /* 0x00000000000c7919 */ /* 0x000e680000002200 */
[----:B------:R-:W2:Y:S01]  /*0050*/  S2R R9, SR_CTAID.X ;  /* 0x0000000000097919 */ /* 0x000ea20000002500 */
[C---:B0-----:R-:W-:Y:S02]  /*0060*/  ISETP.GT.AND P0, PT, R11.reuse, 0x30, PT ;  /* 0x000000300b00780c */ /* 0x041fe40003f04270 */
[----:B------:R-:W-:Y:S01]  /*0070*/  ISETP.GT.AND P1, PT, R11, 0x10, PT ;  /* 0x000000100b00780c */ /* 0x000fe20003f24270 */
[----:B-1----:R-:W-:-:S04]  /*0080*/  IMAD R0, R12, 0x31, R11 ;  /* 0x000000310c007824 */ /* 0x002fc800078e020b */
[----:B--2---:R-:W-:-:S04]  /*0090*/  IMAD R0, R9, 0x620, R0 ;  /* 0x0000062009007824 */ /* 0x004fc800078e0200 */
[----:B------:R-:W-:-:S05]  /*00a0*/  IMAD.WIDE R2, R0, R13, c[0x0][0x168] ;  /* 0x00005a0000027625 */ /* 0x000fca00078e020d */
[----:B------:R-:W2:Y:S04]  /*00b0*/  @!P0 LDG.E.CONSTANT R4, [R2.64] ;  /* 0x0000000402048981 */ /* 0x000ea8000c1e9900 */
[----:B------:R-:W3:Y:S01]  /*00c0*/  @!P1 LDG.E.CONSTANT R5, [R2.64+0x80] ;  /* 0x0000800402059981 */ /* 0x000ee2000c1e9900 */
[----:B------:R-:W-:Y:S02]  /*00d0*/  MOV R0, RZ ;  /* 0x000000ff00007202 */ /* 0x000fe40000000f00 */
[----:B------:R-:W-:Y:S01]  /*00e0*/  VOTE.ANY R7, PT, PT ;  /* 0x0000000000077806 */ /* 0x000fe200038e0100 */
[----:B--2---:R-:W-:Y:S01]  /*00f0*/  @!P0 FADD R0, RZ, R4 ;  /* 0x00000004ff008221 */ /* 0x004fe20000000000 */
[----:B------:R-:W-:-:S03]  /*0100*/  ISETP.NE.AND P0, PT, R11, RZ, PT ;  /* 0x000000ff0b00720c */ /* 0x000fc60003f05270 */
[----:B---3--:R-:W-:-:S05]  /*0110*/  @!P1 FADD R0, R0, R5 ;  /* 0x0000000500009221 */ /* 0x008fca0000000000 */
[----:B------:R-:W0:Y:S02]  /*0120*/  SHFL.DOWN PT, R5, R0, 0x10, 0x1f ;  /* 0x0a001f0000057f89 */ /* 0x000e2400000e0000 */
[----:B0-----:R-:W-:-:S05]  /*0130*/  FADD R4, R5, R0 ;  /* 0x0000000005047221 */ /* 0x001fca0000000000 */
[----:B------:R-:W0:Y:S02]  /*0140*/  SHFL.DOWN PT, R5, R4, 0x8, 0x1f ;  /* 0x09001f0004057f89 */ /* 0x000e2400000e0000 */
[----:B0-----:R-:W-:-:S05]  /*0150*/  FADD R6, R4, R5 ;  /* 0x0000000504067221 */ /* 0x001fca0000000000 */
[----:B------:R-:W0:Y:S02]  /*0160*/  SHFL.DOWN PT, R5, R6, 0x4, 0x1f ;  /* 0x08801f0006057f89 */ /* 0x000e2400000e0000 */
[----:B0-----:R-:W-:Y:S01]  /*0170*/  FADD R8, R6, R5 ;  /* 0x0000000506087221 */ /* 0x001fe20000000000 */
[----:B------:R-:W-:-:S04]  /*0180*/  SHF.L.U32 R5, R12, 0x5, RZ ;  /* 0x000000050c057819 */ /* 0x000fc800000006ff */
[----:B------:R-:W0:Y:S02]  /*0190*/  SHFL.DOWN PT, R3, R8, 0x2, 0x1f ;  /* 0x08401f0008037f89 */ /* 0x000e2400000e0000 */
[----:B0-----:R-:W-:-:S05]  /*01a0*/  FADD R2, R8, R3 ;  /* 0x0000000308027221 */ /* 0x001fca0000000000 */
[----:B------:R-:W0:Y:S02]  /*01b0*/  SHFL.DOWN PT, R3, R2, 0x1, 0x1f ;  /* 0x08201f0002037f89 */ /* 0x000e2400000e0000 */
[----:B0-----:R-:W-:-:S05]  /*01c0*/  FADD R10, R2, R3 ;  /* 0x00000003020a7221 */ /* 0x001fca0000000000 */
[----:B------:R0:W1:Y:S01]  /*01d0*/  SHFL.IDX PT, R5, R10, R5, 0x1f ;  /* 0x00001f050a057589 */ /* 0x00006200000e0000 */
[----:B------:R-:W-:Y:S05]  /*01e0*/  @P0 EXIT ;  /* 0x000000000000094d */ /* 0x000fea0003800000 */
[----:B------:R-:W-:-:S05]  /*01f0*/  LEA R2, R9, R12, 0x5 ;  /* 0x0000000c09027211 */ /* 0x000fca00078e28ff */
[----:B------:R-:W-:-:S05]  /*0200*/  IMAD.WIDE R2, R2, R13, c[0x0][0x160] ;  /* 0x0000580002027625 */ /* 0x000fca00078e020d */
[----:B-1----:R-:W-:Y:S01]  /*0210*/  STG.E [R2.64], R5 ;  /* 0x0000000502007986 */ /* 0x002fe2000c101904 */
[----:B------:R-:W-:Y:S05]  /*0220*/  EXIT ;  /* 0x000000000000794d */ /* 0x000fea0003800000 */
.L_x_18:
        /* <DEDUP_REMOVED lines=13> */
.L_x_97:


//--------------------- .text.tvmgen_default_fused_nn_contrib_conv2d_winograd_without_weight_transform_add_nn_relu_2_kernel --------------------------
	.section	.text.tvmgen_default_fused_nn_contrib_conv2d_winograd_without_weight_transform_add_nn_relu_2_kernel,"ax",@progbits
	.sectioninfo	@"SHI_REGISTERS=38"
	.align	128
        .global         tvmgen_default_fused_nn_contrib_conv2d_winograd_without_weight_transform_add_nn_relu_2_kernel
        .type           tvmgen_default_fused_nn_contrib_conv2d_winograd_without_weight_transform_add_nn_relu_2_kernel,@function
        .size           tvmgen_default_fused_nn_contrib_conv2d_winograd_without_weight_transform_add_nn_relu_2_kernel,(.L_x_98 - tvmgen_default_fused_nn_contrib_conv2d_winograd_without_weight_transform_add_nn_relu_2_kernel)
        .other          tvmgen_default_fused_nn_contrib_conv2d_winograd_without_weight_transform_add_nn_relu_2_kernel,@"STO_CUDA_ENTRY STV_DEFAULT"
tvmgen_default_fused_nn_contrib_conv2d_winograd_without_weight_transform_add_nn_relu_2_kernel:
.text.tvmgen_default_fused_nn_contrib_conv2d_winograd_without_weight_transform_add_nn_relu_2_kernel:
[----:B------:R-:W-:Y:S02]  /*0000*/  MOV R1, c[0x0][0x28] ;  /* 0x00000a0000017a02 */ /* 0x000fe40000000f00 */
[----:B------:R-:W0:Y:S01]  /*0010*/  S2R R7, SR_CTAID.X ;  /* 0x0000000000077919 */ /* 0x000e220000002500 */
[----:B------:R-:W-:Y:S01]  /*0020*/  MOV R2, RZ ;  /* 0x000000ff00027202 */ /* 0x000fe20000000f00 */
[----:B------:R-:W-:Y:S01]  /*0030*/  CS2R R16, SRZ ;  /* 0x0000000000107805 */ /* 0x000fe2000001ff00 */
[----:B------:R-:W-:Y:S01]  /*0040*/  MOV R18, RZ ;  /* 0x000000ff00127202 */ /* 0x000fe20000000f00 */
[----:B------:R-:W0:Y:S01]  /*0050*/  S2R R4, SR_TID.X ;  /* 0x0000000000047919 */ /* 0x000e220000002100 */
[----:B------:R-:W-:Y:S01]  /*0060*/  ULDC.64 UR4, c[0x0][0x118] ;  /* 0x0000460000047ab9 */ /* 0x000fe20000000a00 */
[----:B------:R-:W-:Y:S01]  /*0070*/  MOV R14, RZ ;  /* 0x000000ff000e7202 */ /* 0x000fe20000000f00 */
[----:B0-----:R-:W-:-:S04]  /*0080*/  IMAD R4, R7, 0x1e, R4 ;  /* 0x0000001e07047824 */ /* 0x001fc800078e0204 */
[----:B------:R-:W-:-:S04]  /*0090*/  IMAD.HI R0, R4, 0x5397829d, RZ ;  /* 0x5397829d04007827 */ /* 0x000fc800078e02ff */
[----:B------:R-:W-:Y:S01]  /*00a0*/  IMAD R3, R7, -0x1c, R4 ;  /* 0xffffffe407037824 */ /* 0x000fe200078e0204 */
[----:B------:R-:W-:-:S03]  /*00b0*/  SHF.R.U32.HI R5, RZ, 0x1f, R0 ;  /* 0x0000001fff057819 */ /* 0x000fc60000011600 */
[----:B------:R-:W-:Y:S01]  /*00c0*/  IMAD.HI R6, R3, -0x6db6db6d, R2 ;  /* 0x9249249303067827 */ /* 0x000fe200078e0202 */
[----:B------:R-:W-:-:S03]  /*00d0*/  LEA.HI.SX32 R5, R0, R5, 0x1c ;  /* 0x0000000500057211 */ /* 0x000fc600078fe2ff */
[----:B------:R-:W-:Y:S01]  /*00e0*/  IMAD R2, R7, 0x7e, R3 ;  /* 0x0000007e07027824 */ /* 0x000fe200078e0203 */
[----:B------:R-:W-:Y:S01]  /*00f0*/  SHF.R.U32.HI R7, RZ, 0x1f, R6 ;  /* 0x0000001fff077819 */ /* 0x000fe20000011606 */
[----:B------:R-:W-:Y:S01]  /*0100*/  IMAD R5, R5, -0x31, R4 ;  /* 0xffffffcf05057824 */ /* 0x000fe200078e0204 */
[----:B------:R-:W-:Y:S01]  /*0110*/  MOV R4, RZ ;  /* 0x000000ff00047202 */ /* 0x000fe20000000f00 */
[----:B------:R-:W-:Y:S01]  /*0120*/  IMAD.HI R0, R2, 0x5397829d, RZ ;  /* 0x5397829d02007827 */ /* 0x000fe200078e02ff */
[----:B------:R-:W-:-:S03]  /*0130*/  LEA.HI.SX32 R7, R6, R7, 0x1e ;  /* 0x0000000706077211 */ /* 0x000fc600078ff2ff */
[----:B------:R-:W-:Y:S01]  /*0140*/  IMAD.HI R4, R5, -0x6db6db6d, R4 ;  /* 0x9249249305047827 */ /* 0x000fe200078e0204 */
[----:B------:R-:W-:-:S03]  /*0150*/  SHF.R.U32.HI R9, RZ, 0x1f, R0 ;  /* 0x0000001fff097819 */ /* 0x000fc60000011600 */
[----:B------:R-:W-:Y:S01]  /*0160*/  IMAD R7, R7, -0x7, R3 ;  /* 0xfffffff907077824 */ /* 0x000fe200078e0203 */
[----:B------:R-:W-:Y:S02]  /*0170*/  LEA.HI.SX32 R0, R0, R9, 0x1c ;  /* 0x0000000900007211 */ /* 0x000fe400078fe2ff */
[----:B------:R-:W-:Y:S02]  /*0180*/  SHF.R.U32.HI R3, RZ, 0x1f, R4 ;  /* 0x0000001fff037819 */ /* 0x000fe40000011604 */
[----:B------:R-:W-:Y:S02]  /*0190*/  SHF.L.U32 R7, R7, 0x1, RZ ;  /* 0x0000000107077819 */ /* 0x000fe400000006ff */
[----:B------:R-:W-:Y:S02]  /*01a0*/  LEA.HI.SX32 R3, R4, R3, 0x1e ;  /* 0x0000000304037211 */ /* 0x000fe400078ff2ff */
[----:B------:R-:W-:Y:S01]  /*01b0*/  IADD3 R4, R7, -0x1, RZ ;  /* 0xffffffff07047810 */ /* 0x000fe20007ffe0ff */
[----:B------:R-:W-:Y:S01]  /*01c0*/  IMAD R0, R0, 0xc4, R7 ;  /* 0x000000c400007824 */ /* 0x000fe200078e0207 */
[----:B------:R-:W-:-:S02]  /*01d0*/  SHF.L.U32 R8, R3, 0x1, RZ ;  /* 0x0000000103087819 */ /* 0x000fc400000006ff */
[----:B------:R-:W-:Y:S02]  /*01e0*/  ISETP.GT.U32.AND P3, PT, R7, 0xd, PT ;  /* 0x0000000d0700780c */ /* 0x000fe40003f64070 */
[----:B------:R-:W-:Y:S02]  /*01f0*/  IADD3 R0, R0, -0xf, RZ ;  /* 0xfffffff100007810 */ /* 0x000fe40007ffe0ff */
[----:B------:R-:W-:Y:S02]  /*0200*/  IADD3 R9, R8, -0x1, RZ ;  /* 0xffffffff08097810 */ /* 0x000fe40007ffe0ff */
[----:B------:R-:W-:Y:S01]  /*0210*/  ISETP.GT.U32.AND P2, PT, R4, 0xd, PT ;  /* 0x0000000d0400780c */ /* 0x000fe20003f44070 */
[----:B------:R-:W-:Y:S01]  /*0220*/  IMAD R0, R3, 0x1c, R0 ;  /* 0x0000001c03007824 */ /* 0x000fe200078e0200 */
[----:B------:R-:W-:Y:S02]  /*0230*/  ISETP.GT.U32.OR P5, PT, R9, 0xd, P3 ;  /* 0x0000000d0900780c */ /* 0x000fe40001fa4470 */
[----:B------:R-:W-:-:S02]  /*0240*/  IADD3 R5, R7, 0x1, RZ ;  /* 0x0000000107057810 */ /* 0x000fc40007ffe0ff */
[----:B------:R-:W-:Y:S02]  /*0250*/  MOV R3, 0x4 ;  /* 0x0000000400037802 */ /* 0x000fe40000000f00 */
[----:B------:R-:W-:Y:S02]  /*0260*/  IADD3 R0, R0, 0xf, RZ ;  /* 0x0000000f00007810 */ /* 0x000fe40007ffe0ff */
[----:B------:R-:W-:Y:S02]  /*0270*/  ISETP.GT.U32.OR P1, PT, R8, 0xd, P2 ;  /* 0x0000000d0800780c */ /* 0x000fe40001724470 */
[----:B------:R-:W-:Y:S01]  /*0280*/  ISETP.GT.U32.AND P0, PT, R5, 0xd, PT ;  /* 0x0000000d0500780c */ /* 0x000fe20003f04070 */
[----:B------:R-:W-:Y:S01]  /*0290*/  IMAD.WIDE R4, R0, R3, c[0x0][0x168] ;  /* 0x00005a0000047625 */ /* 0x000fe200078e0203 */
[----:B------:R-:W-:Y:S02]  /*02a0*/  ISETP.GT.U32.OR P6, PT, R8, 0xd, P3 ;  /* 0x0000000d0800780c */ /* 0x000fe40001fc4470 */
[----:B------:R-:W-:-:S02]  /*02b0*/  IADD3 R7, R7, 0x2, RZ ;  /* 0x0000000207077810 */ /* 0x000fc40007ffe0ff */
[----:B------:R-:W2:Y:S01]  /*02c0*/  @!P5 LDG.E.CONSTANT R18, [R4.64+-0x38] ;  /* 0xffffc8040412d981 */ /* 0x000ea2000c1e9900 */
[----:B------:R-:W-:Y:S01]  /*02d0*/  ISETP.GT.U32.OR P5, PT, R8, 0xd, P0 ;  /* 0x0000000d0800780c */ /* 0x000fe200007a4470 */
[----:B------:R-:W-:Y:S01]  /*02e0*/  CS2R R20, SRZ ;  /* 0x0000000000147805 */ /* 0x000fe2000001ff00 */
[----:B------:R-:W-:Y:S02]  /*02f0*/  ISETP.GT.U32.OR P4, PT, R9, 0xd, P0 ;  /* 0x0000000d0900780c */ /* 0x000fe40000784470 */
[----:B------:R-:W3:Y:S01]  /*0300*/  @!P1 LDG.E.CONSTANT R17, [R4.64+-0x4] ;  /* 0xfffffc0404119981 */ /* 0x000ee2000c1e9900 */
[----:B------:R-:W-:-:S03]  /*0310*/  ISETP.GT.U32.AND P1, PT, R7, 0xd, PT ;  /* 0x0000000d0700780c */ /* 0x000fc60003f24070 */
[----:B------:R-:W4:Y:S01]  /*0320*/  @!P6 LDG.E.CONSTANT R16, [R4.64] ;  /* 0x000000040410e981 */ /* 0x000f22000c1e9900 */
[C---:B------:R-:W-:Y:S02]  /*0330*/  ISETP.GT.U32.OR P6, PT, R8.reuse, 0xd, P1 ;  /* 0x0000000d0800780c */ /* 0x040fe40000fc4470 */
[----:B------:R-:W-:Y:S02]  /*0340*/  IADD3 R7, R8, 0x1, RZ ;  /* 0x0000000108077810 */ /* 0x000fe40007ffe0ff */
[----:B------:R-:W5:Y:S02]  /*0350*/  @!P5 LDG.E.CONSTANT R21, [R4.64+0x4] ;  /* 0x000004040415d981 */ /* 0x000f64000c1e9900 */
[----:B------:R-:W-:Y:S01]  /*0360*/  ISETP.GT.U32.OR P5, PT, R7, 0xd, P2 ;  /* 0x0000000d0700780c */ /* 0x000fe200017a4470 */
[----:B------:R-:W-:Y:S01]  /*0370*/  CS2R R12, SRZ ;  /* 0x00000000000c7805 */ /* 0x000fe2000001ff00 */
[----:B------:R0:W2:Y:S01]  /*0380*/  @!P4 LDG.E.CONSTANT R14, [R4.64+-0x34] ;  /* 0xffffcc04040ec981 */ /* 0x0000a2000c1e9900 */
[----:B------:R-:W-:-:S04]  /*0390*/  ISETP.GT.U32.OR P4, PT, R9, 0xd, P2 ;  /* 0x0000000d0900780c */ /* 0x000fc80001784470 */
[----:B------:R-:W0:Y:S01]  /*03a0*/  @!P6 LDG.E.CONSTANT R20, [R4.64+0x8] ;  /* 0x000008040414e981 */ /* 0x000e22000c1e9900 */
[----:B------:R-:W-:Y:S02]  /*03b0*/  ISETP.GT.U32.OR P6, PT, R7, 0xd, P3 ;  /* 0x0000000d0700780c */ /* 0x000fe40001fc4470 */
[----:B------:R-:W-:-:S03]  /*03c0*/  MOV R6, RZ ;  /* 0x000000ff00067202 */ /* 0x000fc60000000f00 */
[----:B------:R0:W2:Y:S01]  /*03d0*/  @!P5 LDG.E.CONSTANT R13, [R4.64+0x34] ;  /* 0x00003404040dd981 */ /* 0x0000a2000c1e9900 */
[----:B------:R-:W-:Y:S02]  /*03e0*/  ISETP.GT.U32.OR P5, PT, R7, 0xd, P0 ;  /* 0x0000000d0700780c */ /* 0x000fe400007a4470 */
[----:B------:R-:W-:Y:S01]  /*03f0*/  MOV R0, RZ ;  /* 0x000000ff00007202 */ /* 0x000fe20000000f00 */
[----:B------:R0:W2:Y:S04]  /*0400*/  @!P4 LDG.E.CONSTANT R15, [R4.64+-0x3c] ;  /* 0xffffc404040fc981 */ /* 0x0000a8000c1e9900 */
[----:B------:R0:W2:Y:S01]  /*0410*/  @!P6 LDG.E.CONSTANT R6, [R4.64+0x38] ;  /* 0x000038040406e981 */ /* 0x0000a2000c1e9900 */
[----:B------:R-:W-:Y:S02]  /*0420*/  ISETP.GT.U32.OR P6, PT, R9, 0xd, P1 ;  /* 0x0000000d0900780c */ /* 0x000fe40000fc4470 */
[----:B------:R-:W-:-:S03]  /*0430*/  IADD3 R9, R8, 0x2, RZ ;  /* 0x0000000208097810 */ /* 0x000fc60007ffe0ff */
[----:B------:R0:W2:Y:S01]  /*0440*/  @!P5 LDG.E.CONSTANT R0, [R4.64+0x3c] ;  /* 0x00003c040400d981 */ /* 0x0000a2000c1e9900 */
[C---:B------:R-:W-:Y:S02]  /*0450*/  ISETP.GT.U32.OR P2, PT, R9.reuse, 0xd, P2 ;  /* 0x0000000d0900780c */ /* 0x040fe40001744470 */
[----:B------:R-:W-:Y:S02]  /*0460*/  ISETP.GT.U32.OR P3, PT, R9, 0xd, P3 ;  /* 0x0000000d0900780c */ /* 0x000fe40001f64470 */
[----:B------:R-:W-:Y:S02]  /*0470*/  ISETP.GT.U32.OR P5, PT, R7, 0xd, P1 ;  /* 0x0000000d0700780c */ /* 0x000fe40000fa4470 */
[----:B------:R-:W-:Y:S02]  /*0480*/  MOV R7, RZ ;  /* 0x000000ff00077202 */ /* 0x000fe40000000f00 */
[C---:B------:R-:W-:Y:S02]  /*0490*/  ISETP.GT.U32.OR P0, PT, R9.reuse, 0xd, P0 ;  /* 0x0000000d0900780c */ /* 0x040fe40000704470 */
[----:B------:R-:W-:Y:S01]  /*04a0*/  ISETP.GT.U32.OR P1, PT, R9, 0xd, P1 ;  /* 0x0000000d0900780c */ /* 0x000fe20000f24470 */
[----:B------:R-:W-:Y:S01]  /*04b0*/  CS2R R10, SRZ ;  /* 0x00000000000a7805 */ /* 0x000fe2000001ff00 */
[----:B------:R0:W2:Y:S01]  /*04c0*/  @!P6 LDG.E.CONSTANT R7, [R4.64+-0x30] ;  /* 0xffffd0040407e981 */ /* 0x0000a2000c1e9900 */
[----:B------:R-:W-:-:S02]  /*04d0*/  MOV R8, RZ ;  /* 0x000000ff00087202 */ /* 0x000fc40000000f00 */
[----:B------:R-:W-:Y:S01]  /*04e0*/  MOV R9, RZ ;  /* 0x000000ff00097202 */ /* 0x000fe20000000f00 */
[----:B------:R0:W2:Y:S04]  /*04f0*/  @!P2 LDG.E.CONSTANT R12, [R4.64+0x6c] ;  /* 0x00006c04040ca981 */ /* 0x0000a8000c1e9900 */
[----:B------:R0:W2:Y:S04]  /*0500*/  @!P3 LDG.E.CONSTANT R11, [R4.64+0x70] ;  /* 0x00007004040bb981 */ /* 0x0000a8000c1e9900 */
[----:B------:R0:W2:Y:S04]  /*0510*/  @!P5 LDG.E.CONSTANT R8, [R4.64+0x40] ;  /* 0x000040040408d981 */ /* 0x0000a8000c1e9900 */
[----:B------:R0:W2:Y:S04]  /*0520*/  @!P0 LDG.E.CONSTANT R10, [R4.64+0x74] ;  /* 0x00007404040a8981 */ /* 0x0000a8000c1e9900 */
[----:B------:R0:W2:Y:S01]  /*0530*/  @!P1 LDG.E.CONSTANT R9, [R4.64+0x78] ;  /* 0x0000780404099981 */ /* 0x0000a2000c1e9900 */
[----:B------:R-:W-:Y:S01]  /*0540*/  MOV R23, RZ ;  /* 0x000000ff00177202 */ /* 0x000fe20000000f00 */
[----:B------:R-:W-:Y:S01]  /*0550*/  IMAD.WIDE R2, R2, R3, c[0x0][0x160] ;  /* 0x0000580002027625 */ /* 0x000fe200078e0203 */
[--C-:B---3--:R-:W-:Y:S01]  /*0560*/  FADD R28, RZ, R17.reuse ;  /* 0x00000011ff1c7221 */ /* 0x108fe20000000000 */
[----:B------:R-:W-:Y:S01]  /*0570*/  FADD R22, RZ, -R17 ;  /* 0x80000011ff167221 */ /* 0x000fe20000000000 */
[--C-:B----4-:R-:W-:Y:S01]  /*0580*/  FADD R24, RZ, R16.reuse ;  /* 0x00000010ff187221 */ /* 0x110fe20000000000 */
[----:B------:R-:W-:Y:S01]  /*0590*/  FADD R26, RZ, -R16 ;  /* 0x80000010ff1a7221 */ /* 0x000fe20000000000 */
[--C-:B-----5:R-:W-:Y:S01]  /*05a0*/  FADD R28, R28, -R21.reuse ;  /* 0x800000151c1c7221 */ /* 0x120fe20000000000 */
[----:B------:R-:W-:Y:S01]  /*05b0*/  FADD R17, R22, R21 ;  /* 0x0000001516117221 */ /* 0x000fe20000000000 */
[----:B--2---:R-:W-:Y:S01]  /*05c0*/  FADD R25, RZ, R18 ;  /* 0x00000012ff197221 */ /* 0x004fe20000000000 */
[--C-:B0-----:R-:W-:Y:S01]  /*05d0*/  FADD R4, R24, -R20.reuse ;  /* 0x8000001418047221 */ /* 0x101fe20000000000 */
[----:B------:R-:W-:Y:S01]  /*05e0*/  FADD R5, R26, R20 ;  /* 0x000000141a057221 */ /* 0x000fe20000000000 */
[----:B------:R-:W-:-:S04]  /*05f0*/  @!P4 FADD R23, RZ, R15 ;  /* 0x0000000fff17c221 */ /* 0x000fc80000000000 */
[----:B------:R-:W-:Y:S01]  /*0600*/  FADD R20, -R14, R23 ;  /* 0x000000170e147221 */ /* 0x000fe20000000100 */
[----:B------:R-:W-:-:S03]  /*0610*/  FADD R29, R28, R13 ;  /* 0x0000000d1c1d7221 */ /* 0x000fc60000000000 */
[--C-:B------:R-:W-:Y:S01]  /*0620*/  FADD R23, R20, -R13.reuse ;  /* 0x8000000d14177221 */ /* 0x100fe20000000000 */
[----:B------:R-:W-:Y:S01]  /*0630*/  FADD R13, R17, R13 ;  /* 0x0000000d110d7221 */ /* 0x000fe20000000000 */
[----:B------:R-:W-:Y:S01]  /*0640*/  FADD R18, RZ, -R18 ;  /* 0x80000012ff127221 */ /* 0x000fe20000000000 */
[--C-:B------:R-:W-:Y:S01]  /*0650*/  FADD R16, R24, -R21.reuse ;  /* 0x8000001518107221 */ /* 0x100fe20000000000 */
[C-C-:B------:R-:W-:Y:S01]  /*0660*/  FADD R15, R26.reuse, -R21.reuse ;  /* 0x800000151a0f7221 */ /* 0x140fe20000000000 */
[--C-:B------:R-:W-:Y:S01]  /*0670*/  FADD R19, R26, R21.reuse ;  /* 0x000000151a137221 */ /* 0x100fe20000000000 */
[----:B------:R-:W-:Y:S01]  /*0680*/  FADD R21, R24, R21 ;  /* 0x0000001518157221 */ /* 0x000fe20000000000 */
[----:B------:R-:W-:Y:S01]  /*0690*/  FADD R13, R13, -R0 ;  /* 0x800000000d0d7221 */ /* 0x000fe20000000000 */
[--C-:B------:R-:W-:Y:S01]  /*06a0*/  FADD R27, R25, R14.reuse ;  /* 0x0000000e191b7221 */ /* 0x100fe20000000000 */
[C---:B------:R-:W-:Y:S01]  /*06b0*/  FADD R25, R18.reuse, R14 ;  /* 0x0000000e12197221 */ /* 0x040fe20000000000 */
[--C-:B------:R-:W-:Y:S01]  /*06c0*/  FADD R33, R21, R6.reuse ;  /* 0x0000000615217221 */ /* 0x100fe20000000000 */
[--C-:B------:R-:W-:Y:S01]  /*06d0*/  FADD R35, R5, -R6.reuse ;  /* 0x8000000605237221 */ /* 0x100fe20000000000 */
[--C-:B------:R-:W-:Y:S01]  /*06e0*/  FADD R31, R19, -R6.reuse ;  /* 0x80000006131f7221 */ /* 0x100fe20000000000 */
[----:B------:R-:W-:Y:S01]  /*06f0*/  FADD R7, R18, R7 ;  /* 0x0000000712077221 */ /* 0x000fe20000000000 */
[--C-:B------:R-:W-:Y:S01]  /*0700*/  FADD R21, R15, R6.reuse ;  /* 0x000000060f157221 */ /* 0x100fe20000000000 */
[----:B------:R0:W-:Y:S01]  /*0710*/  STG.E [R2.64+0x31000], R13 ;  /* 0x0310000d02007986 */ /* 0x0001e2000c101904 */
[--C-:B------:R-:W-:Y:S01]  /*0720*/  FADD R5, R4, -R6.reuse ;  /* 0x8000000604057221 */ /* 0x100fe20000000000 */
[--C-:B------:R-:W-:Y:S01]  /*0730*/  FADD R25, R25, R6.reuse ;  /* 0x0000000619197221 */ /* 0x100fe20000000000 */
[--C-:B------:R-:W-:Y:S01]  /*0740*/  FADD R27, R27, -R6.reuse ;  /* 0x800000061b1b7221 */ /* 0x100fe20000000000 */
[--C-:B------:R-:W-:Y:S01]  /*0750*/  FADD R19, R16, -R6.reuse ;  /* 0x8000000610137221 */ /* 0x100fe20000000000 */
[----:B------:R-:W-:Y:S01]  /*0760*/  FADD R7, R7, R6 ;  /* 0x0000000607077221 */ /* 0x000fe20000000000 */
[----:B------:R-:W-:Y:S01]  /*0770*/  FADD R17, R17, R12 ;  /* 0x0000000c11117221 */ /* 0x000fe20000000000 */
[--C-:B------:R-:W-:Y:S01]  /*0780*/  FADD R15, R15, R11.reuse ;  /* 0x0000000b0f0f7221 */ /* 0x100fe20000000000 */
[--C-:B------:R-:W-:Y:S01]  /*0790*/  FADD R4, R4, -R11.reuse ;  /* 0x8000000b04047221 */ /* 0x100fe20000000000 */
[----:B0-----:R-:W-:Y:S01]  /*07a0*/  FADD R13, R16, -R11 ;  /* 0x8000000b100d7221 */ /* 0x001fe20000000000 */
[--C-:B------:R-:W-:Y:S01]  /*07b0*/  FADD R23, R23, R0.reuse ;  /* 0x0000000017177221 */ /* 0x100fe20000000000 */
[--C-:B------:R-:W-:Y:S01]  /*07c0*/  FADD R25, R25, -R0.reuse ;  /* 0x8000000019197221 */ /* 0x100fe20000000000 */
[--C-:B------:R-:W-:Y:S01]  /*07d0*/  FADD R27, R27, -R0.reuse ;  /* 0x800000001b1b7221 */ /* 0x100fe20000000000 */
[--C-:B------:R-:W-:Y:S01]  /*07e0*/  FADD R29, R29, -R0.reuse ;  /* 0x800000001d1d7221 */ /* 0x100fe20000000000 */
[--C-:B------:R-:W-:Y:S01]  /*07f0*/  FADD R19, R19, R0.reuse ;  /* 0x0000000013137221 */ /* 0x100fe20000000000 */
[--C-:B------:R-:W-:Y:S01]  /*0800*/  FADD R21, R21, R0.reuse ;  /* 0x0000000015157221 */ /* 0x100fe20000000000 */
[--C-:B------:R-:W-:Y:S01]  /*0810*/  FADD R31, R31, R0.reuse ;  /* 0x000000001f1f7221 */ /* 0x100fe20000000000 */
[----:B------:R-:W-:Y:S01]  /*0820*/  FADD R33, R33, R0 ;  /* 0x0000000021217221 */ /* 0x000fe20000000000 */
[--C-:B------:R-:W-:Y:S01]  /*0830*/  FADD R7, R7, -R8.reuse ;  /* 0x8000000807077221 */ /* 0x100fe20000000000 */
[--C-:B------:R-:W-:Y:S01]  /*0840*/  FADD R5, R5, R8.reuse ;  /* 0x0000000805057221 */ /* 0x100fe20000000000 */
[----:B------:R-:W-:Y:S01]  /*0850*/  FADD R35, R35, R8 ;  /* 0x0000000823237221 */ /* 0x000fe20000000000 */
[--C-:B------:R-:W-:Y:S01]  /*0860*/  FADD R17, R17, -R10.reuse ;  /* 0x8000000a11117221 */ /* 0x100fe20000000000 */
[--C-:B------:R-:W-:Y:S01]  /*0870*/  FADD R13, R13, R10.reuse ;  /* 0x0000000a0d0d7221 */ /* 0x100fe20000000000 */
[----:B------:R-:W-:Y:S01]  /*0880*/  FADD R15, R15, R10 ;  /* 0x0000000a0f0f7221 */ /* 0x000fe20000000000 */
[----:B------:R-:W-:Y:S01]  /*0890*/  FADD R9, R4, R9 ;  /* 0x0000000904097221 */ /* 0x000fe20000000000 */
        /* <DEDUP_REMOVED lines=16> */
.L_x_19:
        /* <DEDUP_REMOVED lines=14> */
.L_x_98:


//--------------------- .text.tvmgen_default_fused_nn_contrib_conv2d_winograd_without_weight_transform_add_nn_relu_2_kernel_1 --------------------------
	.section	.text.tvmgen_default_fused_nn_contrib_conv2d_winograd_without_weight_transform_add_nn_relu_2_kernel_1,"ax",@progbits
	.sectionflags	@"SHF_BARRIERS=1"
	.sectioninfo	@"SHI_REGISTERS=64"
	.align	128
        .global         tvmgen_default_fused_nn_contrib_conv2d_winograd_without_weight_transform_add_nn_relu_2_kernel_1
        .type           tvmgen_default_fused_nn_contrib_conv2d_winograd_without_weight_transform_add_nn_relu_2_kernel_1,@function
        .size           tvmgen_default_fused_nn_contrib_conv2d_winograd_without_weight_transform_add_nn_relu_2_kernel_1,(.L_x_99 - tvmgen_default_fused_nn_contrib_conv2d_winograd_without_weight_transform_add_nn_relu_2_kernel_1)
        .other          tvmgen_default_fused_nn_contrib_conv2d_winograd_without_weight_transform_add_nn_relu_2_kernel_1,@"STO_CUDA_ENTRY STV_DEFAULT"
tvmgen_default_fused_nn_contrib_conv2d_winograd_without_weight_transform_add_nn_relu_2_kernel_1:
.text.tvmgen_default_fused_nn_contrib_conv2d_winograd_without_weight_transform_add_nn_relu_2_kernel_1:
[----:B------:R-:W-:Y:S02]  /*0000*/  MOV R1, c[0x0][0x28] ;  /* 0x00000a0000017a02 */ /* 0x000fe40000000f00 */
[----:B------:R-:W0:Y:S01]  /*0010*/  S2R R0, SR_TID.X ;  /* 0x0000000000007919 */ /* 0x000e220000002100 */
[----:B------:R-:W-:Y:S01]  /*0020*/  MOV R8, 0x4 ;  /* 0x0000000400087802 */ /* 0x000fe20000000f00 */
[----:B------:R-:W-:Y:S01]  /*0030*/  CS2R R50, SRZ ;  /* 0x0000000000327805 */ /* 0x000fe2000001ff00 */
[----:B------:R-:W-:Y:S01]  /*0040*/  MOV R41, RZ ;  /* 0x000000ff00297202 */ /* 0x000fe20000000f00 */
[----:B------:R-:W1:Y:S01]  /*0050*/  S2R R43, SR_CTAID.Z ;  /* 0x00000000002b7919 */ /* 0x000e620000002700 */
[----:B------:R-:W-:Y:S01]  /*0060*/  MOV R42, RZ ;  /* 0x000000ff002a7202 */ /* 0x000fe20000000f00 */
[----:B------:R-:W-:Y:S01]  /*0070*/  CS2R R48, SRZ ;  /* 0x0000000000307805 */ /* 0x000fe2000001ff00 */
[----:B------:R-:W-:Y:S01]  /*0080*/  MOV R37, RZ ;  /* 0x000000ff00257202 */ /* 0x000fe20000000f00 */
[----:B------:R-:W2:Y:S01]  /*0090*/  S2R R40, SR_CTAID.Y ;  /* 0x0000000000287919 */ /* 0x000ea20000002600 */
[----:B------:R-:W-:Y:S01]  /*00a0*/  CS2R R52, SRZ ;  /* 0x0000000000347805 */ /* 0x000fe2000001ff00 */
[----:B------:R-:W-:Y:S01]  /*00b0*/  CS2R R54, SRZ ;  /* 0x0000000000367805 */ /* 0x000fe2000001ff00 */
[----:B------:R-:W-:Y:S01]  /*00c0*/  MOV R57, RZ ;  /* 0x000000ff00397202 */ /* 0x000fe20000000f00 */
[----:B------:R-:W-:Y:S01]  /*00d0*/  CS2R R46, SRZ ;  /* 0x00000000002e7805 */ /* 0x000fe2000001ff00 */
[----:B------:R-:W-:Y:S01]  /*00e0*/  CS2R R44, SRZ ;  /* 0x00000000002c7805 */ /* 0x000fe2000001ff00 */
[----:B------:R-:W-:Y:S01]  /*00f0*/  MOV R59, RZ ;  /* 0x000000ff003b7202 */ /* 0x000fe20000000f00 */
[----:B------:R-:W-:-:S02]  /*0100*/  ULDC.64 UR4, c[0x0][0x118] ;  /* 0x0000460000047ab9 */ /* 0x000fc40000000a00 */
[----:B------:R-:W-:Y:S01]  /*0110*/  ULDC.64 UR6, c[0x0][0x168] ;  /* 0x00005a0000067ab9 */ /* 0x000fe20000000a00 */
[----:B0-----:R-:W-:-:S04]  /*0120*/  SHF.L.U32 R2, R0, 0x4, RZ ;  /* 0x0000000400027819 */ /* 0x001fc800000006ff */
[C---:B------:R-:W-:Y:S02]  /*0130*/  LOP3.LUT R3, R2.reuse, 0xffffff00, RZ, 0xc0, !PT ;  /* 0xffffff0002037812 */ /* 0x040fe400078ec0ff */
[C---:B------:R-:W-:Y:S02]  /*0140*/  IADD3 R4, R2.reuse, 0x620, RZ ;  /* 0x0000062002047810 */ /* 0x040fe40007ffe0ff */
[----:B-1----:R-:W-:Y:S02]  /*0150*/  LEA R5, R43, R3, 0x10 ;  /* 0x000000032b057211 */ /* 0x002fe400078e80ff */
[----:B------:R-:W-:Y:S02]  /*0160*/  IADD3 R2, R2, 0x310, RZ ;  /* 0x0000031002027810 */ /* 0x000fe40007ffe0ff */
[----:B------:R-:W-:Y:S02]  /*0170*/  LOP3.LUT R3, R0, 0xf, RZ, 0xc0, !PT ;  /* 0x0000000f00037812 */ /* 0x000fe400078ec0ff */
[----:B--2---:R-:W-:-:S02]  /*0180*/  LEA R6, R40, R5, 0x4 ;  /* 0x0000000528067211 */ /* 0x004fc400078e20ff */
[----:B------:R-:W-:Y:S02]  /*0190*/  LOP3.LUT R4, R4, 0xffffff00, RZ, 0xc0, !PT ;  /* 0xffffff0004047812 */ /* 0x000fe400078ec0ff */
[----:B------:R-:W-:Y:S02]  /*01a0*/  LOP3.LUT R2, R2, 0xffffff00, RZ, 0xc0, !PT ;  /* 0xffffff0002027812 */ /* 0x000fe400078ec0ff */
[----:B------:R-:W-:Y:S02]  /*01b0*/  IADD3 R6, R3, R6, RZ ;  /* 0x0000000603067210 */ /* 0x000fe40007ffe0ff */
[C---:B------:R-:W-:Y:S02]  /*01c0*/  IADD3 R5, R0.reuse, 0x2, RZ ;  /* 0x0000000200057810 */ /* 0x040fe40007ffe0ff */
[----:B------:R-:W-:Y:S02]  /*01d0*/  LEA R7, R43, R4, 0x10 ;  /* 0x000000042b077211 */ /* 0x000fe400078e80ff */
[----:B------:R-:W-:-:S02]  /*01e0*/  IADD3 R3, R0, 0x1, RZ ;  /* 0x0000000100037810 */ /* 0x000fc40007ffe0ff */
[C---:B------:R-:W-:Y:S01]  /*01f0*/  LEA R9, R43.reuse, R2, 0x10 ;  /* 0x000000022b097211 */ /* 0x040fe200078e80ff */
[----:B------:R-:W-:Y:S01]  /*0200*/  IMAD R43, R43, 0x3100, R0 ;  /* 0x000031002b2b7824 */ /* 0x000fe200078e0200 */
[----:B------:R-:W-:Y:S02]  /*0210*/  LOP3.LUT R5, R5, 0xf, RZ, 0xc0, !PT ;  /* 0x0000000f05057812 */ /* 0x000fe400078ec0ff */
[----:B------:R-:W-:Y:S01]  /*0220*/  LEA R2, R40, R7, 0x4 ;  /* 0x0000000728027211 */ /* 0x000fe200078e20ff */
[----:B------:R-:W-:Y:S01]  /*0230*/  IMAD.WIDE R6, R6, R8, c[0x0][0x170] ;  /* 0x00005c0006067625 */ /* 0x000fe200078e0208 */
[----:B------:R-:W-:Y:S02]  /*0240*/  LOP3.LUT R3, R3, 0xf, RZ, 0xc0, !PT ;  /* 0x0000000f03037812 */ /* 0x000fe400078ec0ff */
[----:B------:R-:W-:Y:S02]  /*0250*/  LEA R4, R40, R9, 0x4 ;  /* 0x0000000928047211 */ /* 0x000fe400078e20ff */
[----:B------:R-:W-:-:S02]  /*0260*/  IADD3 R5, R5, R2, RZ ;  /* 0x0000000205057210 */ /* 0x000fc40007ffe0ff */
[----:B------:R-:W-:-:S03]  /*0270*/  IADD3 R3, R3, R4, RZ ;  /* 0x0000000403037210 */ /* 0x000fc60007ffe0ff */
[----:B------:R-:W-:-:S04]  /*0280*/  IMAD.WIDE R4, R5, R8, c[0x0][0x170] ;  /* 0x00005c0005047625 */ /* 0x000fc800078e0208 */
[----:B------:R-:W-:-:S04]  /*0290*/  IMAD.WIDE R2, R3, R8, c[0x0][0x170] ;  /* 0x00005c0003027625 */ /* 0x000fc800078e0208 */
.L_x_20:
[----:B------:R-:W-:Y:S01]  /*02a0*/  BAR.SYNC.DEFER_BLOCKING 0x0 ;  /* 0x0000000000007b1d */ /* 0x000fe20000010000 */
[C---:B------:R-:W-:Y:S02]  /*02b0*/  ISETP.GT.AND P2, PT, R0.reuse, 0x7f, PT ;  /* 0x0000007f0000780c */ /* 0x040fe40003f44270 */
[C---:B------:R-:W-:Y:S02]  /*02c0*/  ISETP.GT.AND P0, PT, R0.reuse, 0x4e, PT ;  /* 0x0000004e0000780c */ /* 0x040fe40003f04270 */
[----:B------:R-:W-:Y:S02]  /*02d0*/  ISETP.GT.AND P1, PT, R0, 0x1d, PT ;  /* 0x0000001d0000780c */ /* 0x000fe40003f24270 */
[----:B------:R-:W-:Y:S02]  /*02e0*/  MOV R8, UR6 ;  /* 0x0000000600087c02 */ /* 0x000fe40008000f00 */
[----:B------:R-:W-:-:S05]  /*02f0*/  MOV R9, UR7 ;  /* 0x0000000700097c02 */ /* 0x000fca0008000f00 */
[----:B------:R-:W-:Y:S01]  /*0300*/  IMAD.WIDE R8, R43, 0x4, R8 ;  /* 0x000000042b087825 */ /* 0x000fe200078e0208 */
[----:B------:R0:W2:Y:S04]  /*0310*/  @!P2 LDG.E.CONSTANT R17, [R6.64] ;  /* 0x000000040611a981 */ /* 0x0000a8000c1e9900 */
[----:B------:R-:W3:Y:S04]  /*0320*/  LDG.E.CONSTANT R11, [R8.64] ;  /* 0x00000004080b7981 */ /* 0x000ee8000c1e9900 */
[----:B------:R-:W4:Y:S04]  /*0330*/  LDG.E.CONSTANT R13, [R8.64+0xc4] ;  /* 0x0000c404080d7981 */ /* 0x000f28000c1e9900 */
[----:B------:R-:W5:Y:S04]  /*0340*/  LDG.E.CONSTANT R15, [R8.64+0x188] ;  /* 0x00018804080f7981 */ /* 0x000f68000c1e9900 */
[----:B------:R-:W5:Y:S04]  /*0350*/  LDG.E.CONSTANT R25, [R8.64+0x24c] ;  /* 0x00024c0408197981 */ /* 0x000f68000c1e9900 */
[----:B------:R-:W5:Y:S04]  /*0360*/  LDG.E.CONSTANT R27, [R8.64+0x310] ;  /* 0x00031004081b7981 */ /* 0x000f68000c1e9900 */
[----:B------:R-:W5:Y:S04]  /*0370*/  LDG.E.CONSTANT R61, [R8.64+0x3d4] ;  /* 0x0003d404083d7981 */ /* 0x000f68000c1e9900 */
[----:B------:R-:W5:Y:S04]  /*0380*/  LDG.E.CONSTANT R12, [R8.64+0x498] ;  /* 0x00049804080c7981 */ /* 0x000f68000c1e9900 */
[----:B------:R-:W5:Y:S04]  /*0390*/  LDG.E.CONSTANT R14, [R8.64+0x55c] ;  /* 0x00055c04080e7981 */ /* 0x000f68000c1e9900 */
[----:B------:R1:W5:Y:S04]  /*03a0*/  @!P0 LDG.E.CONSTANT R19, [R2.64] ;  /* 0x0000000402138981 */ /* 0x000368000c1e9900 */
[----:B------:R-:W5:Y:S01]  /*03b0*/  @!P1 LDG.E.CONSTANT R39, [R4.64] ;  /* 0x0000000404279981 */ /* 0x000f62000c1e9900 */
[----:B------:R-:W-:Y:S01]  /*03c0*/  IADD3 R41, R41, 0x1, RZ ;  /* 0x0000000129297810 */ /* 0x000fe20007ffe0ff */
[----:B------:R-:W-:Y:S01]  /*03d0*/  UIADD3 UR6, UP0, UR6, 0x620, URZ ;  /* 0x0000062006067890 */ /* 0x000fe2000ff1e03f */
[----:B0-----:R-:W-:-:S03]  /*03e0*/  IADD3 R6, P3, R6, 0x2000, RZ ;  /* 0x0000200006067810 */ /* 0x001fc60007f7e0ff */
[----:B------:R-:W-:Y:S01]  /*03f0*/  UIADD3.X UR7, URZ, UR7, URZ, UP0, !UPT ;  /* 0x000000073f077290 */ /* 0x000fe200087fe43f */
[----:B------:R-:W-:Y:S01]  /*0400*/  IADD3.X R7, RZ, R7, RZ, P3, !PT ;  /* 0x00000007ff077210 */ /* 0x000fe20001ffe4ff */
[----:B--2---:R-:W-:Y:S01]  /*0410*/  @!P2 STS [R0.X4], R17 ;  /* 0x000000110000a388 */ /* 0x004fe20000004800 */
[----:B-1----:R-:W-:-:S03]  /*0420*/  IADD3 R2, P2, R2, 0x2000, RZ ;  /* 0x0000200002027810 */ /* 0x002fc60007f5e0ff */
[----:B---3--:R-:W-:Y:S01]  /*0430*/  STS [R0.X4+0x200], R11 ;  /* 0x0002000b00007388 */ /* 0x008fe20000004800 */
[----:B------:R-:W-:-:S03]  /*0440*/  IADD3.X R3, RZ, R3, RZ, P2, !PT ;  /* 0x00000003ff037210 */ /* 0x000fc600017fe4ff */
[----:B----4-:R-:W-:Y:S04]  /*0450*/  STS [R0.X4+0x2c4], R13 ;  /* 0x0002c40d00007388 */ /* 0x010fe80000004800 */
[----:B-----5:R-:W-:Y:S04]  /*0460*/  STS [R0.X4+0x388], R15 ;  /* 0x0003880f00007388 */ /* 0x020fe80000004800 */
[----:B------:R-:W-:Y:S04]  /*0470*/  STS [R0.X4+0x44c], R25 ;  /* 0x00044c1900007388 */ /* 0x000fe80000004800 */
[----:B------:R-:W-:Y:S04]  /*0480*/  STS [R0.X4+0x510], R27 ;  /* 0x0005101b00007388 */ /* 0x000fe80000004800 */
[----:B------:R-:W-:Y:S04]  /*0490*/  STS [R0.X4+0x5d4], R61 ;  /* 0x0005d43d00007388 */ /* 0x000fe80000004800 */
[----:B------:R-:W-:Y:S04]  /*04a0*/  STS [R0.X4+0x698], R12 ;  /* 0x0006980c00007388 */ /* 0x000fe80000004800 */
[----:B------:R-:W-:Y:S04]  /*04b0*/  STS [R0.X4+0x75c], R14 ;  /* 0x00075c0e00007388 */ /* 0x000fe80000004800 */
[----:B------:R-:W-:Y:S01]  /*04c0*/  @!P0 STS [R0.X4+0xc4], R19 ;  /* 0x0000c41300008388 */ /* 0x000fe20000004800 */
[----:B------:R-:W-:-:S03]  /*04d0*/  ISETP.NE.AND P0, PT, R41, 0x20, PT ;  /* 0x000000202900780c */ /* 0x000fc60003f05270 */
[----:B------:R-:W-:Y:S04]  /*04e0*/  @!P1 STS [R0.X4+0x188], R39 ;  /* 0x0001882700009388 */ /* 0x000fe80000004800 */
[----:B------:R-:W-:Y:S01]  /*04f0*/  BAR.SYNC.DEFER_BLOCKING 0x0 ;  /* 0x0000000000007b1d */ /* 0x000fe20000010000 */
[----:B------:R-:W-:-:S04]  /*0500*/  IADD3 R4, P1, R4, 0x2000, RZ ;  /* 0x0000200004047810 */ /* 0x000fc80007f3e0ff */
[----:B------:R-:W-:Y:S01]  /*0510*/  IADD3.X R5, RZ, R5, RZ, P1, !PT ;  /* 0x00000005ff057210 */ /* 0x000fe20000ffe4ff */
[----:B------:R-:W-:Y:S04]  /*0520*/  LDS R38, [R0.X4+0x200] ;  /* 0x0002000000267984 */ /* 0x000fe80000004800 */
[----:B------:R-:W0:Y:S04]  /*0530*/  LDS.128 R20, [RZ] ;  /* 0x00000000ff147984 */ /* 0x000e280000000c00 */
[----:B------:R-:W1:Y:S04]  /*0540*/  LDS.128 R28, [0x20] ;  /* 0x00002000ff1c7984 */ /* 0x000e680000000c00 */
[----:B------:R-:W2:Y:S04]  /*0550*/  LDS.128 R32, [0x10] ;  /* 0x00001000ff207984 */ /* 0x000ea80000000c00 */
[----:B------:R-:W3:Y:S04]  /*0560*/  LDS.128 R8, [0x30] ;  /* 0x00003000ff087984 */ /* 0x000ee80000000c00 */
[----:B------:R-:W-:Y:S04]  /*0570*/  LDS R56, [R0.X4+0x2c4] ;  /* 0x0002c40000387984 */ /* 0x000fe80000004800 */
[----:B------:R-:W4:Y:S04]  /*0580*/  LDS.128 R12, [0x40] ;  /* 0x00004000ff0c7984 */ /* 0x000f280000000c00 */
[----:B------:R-:W5:Y:S04]  /*0590*/  LDS.128 R24, [0x60] ;  /* 0x00006000ff187984 */ /* 0x000f680000000c00 */
[----:B------:R-:W5:Y:S04]  /*05a0*/  LDS.128 R16, [0x50] ;  /* 0x00005000ff107984 */ /* 0x000f680000000c00 */
[----:B------:R-:W-:Y:S01]  /*05b0*/  LDS R36, [R0.X4+0x388] ;  /* 0x0003880000247984 */ /* 0x000fe20000004800 */
[----:B0-----:R-:W-:Y:S01]  /*05c0*/  FFMA R59, R20, R38, R59 ;  /* 0x00000026143b7223 */ /* 0x001fe2000000003b */
[C---:B------:R-:W-:Y:S01]  /*05d0*/  FFMA R47, R38.reuse, R21, R47 ;  /* 0x00000015262f7223 */ /* 0x040fe2000000002f */
[C---:B------:R-:W-:Y:S01]  /*05e0*/  FFMA R45, R38.reuse, R22, R45 ;  /* 0x00000016262d7223 */ /* 0x040fe2000000002d */
[C---:B------:R-:W-:Y:S01]  /*05f0*/  FFMA R44, R38.reuse, R23, R44 ;  /* 0x00000017262c7223 */ /* 0x040fe2000000002c */
[C---:B-1----:R-:W-:Y:S01]  /*0600*/  FFMA R57, R38.reuse, R28, R57 ;  /* 0x0000001c26397223 */ /* 0x042fe20000000039 */
[----:B------:R-:W0:Y:S01]  /*0610*/  LDS.128 R20, [0x70] ;  /* 0x00007000ff147984 */ /* 0x000e220000000c00 */
[C---:B------:R-:W-:Y:S01]  /*0620*/  FFMA R54, R38.reuse, R29, R54 ;  /* 0x0000001d26367223 */ /* 0x040fe20000000036 */
[C---:B------:R-:W-:Y:S01]  /*0630*/  FFMA R53, R38.reuse, R30, R53 ;  /* 0x0000001e26357223 */ /* 0x040fe20000000035 */
[C---:B------:R-:W-:Y:S01]  /*0640*/  FFMA R52, R38.reuse, R31, R52 ;  /* 0x0000001f26347223 */ /* 0x040fe20000000034 */
[C---:B--2---:R-:W-:Y:S01]  /*0650*/  FFMA R55, R38.reuse, R32, R55 ;  /* 0x0000002026377223 */ /* 0x044fe20000000037 */
[C---:B------:R-:W-:Y:S01]  /*0660*/  FFMA R48, R38.reuse, R33, R48 ;  /* 0x0000002126307223 */ /* 0x040fe20000000030 */
[C---:B------:R-:W-:Y:S01]  /*0670*/  FFMA R51, R38.reuse, R34, R51 ;  /* 0x0000002226337223 */ /* 0x040fe20000000033 */
[C---:B------:R-:W-:Y:S01]  /*0680*/  FFMA R46, R38.reuse, R35, R46 ;  /* 0x00000023262e7223 */ /* 0x040fe2000000002e */
[C---:B---3--:R-:W-:Y:S01]  /*0690*/  FFMA R49, R38.reuse, R8, R49 ;  /* 0x0000000826317223 */ /* 0x048fe20000000031 */
[C---:B------:R-:W-:Y:S01]  /*06a0*/  FFMA R50, R38.reuse, R9, R50 ;  /* 0x0000000926327223 */ /* 0x040fe20000000032 */
[C---:B------:R-:W-:Y:S01]  /*06b0*/  FFMA R39, R38.reuse, R10, R37 ;  /* 0x0000000a26277223 */ /* 0x040fe20000000025 */
[----:B------:R-:W1:Y:S01]  /*06c0*/  LDS.128 R28, [0x80] ;  /* 0x00008000ff1c7984 */ /* 0x000e620000000c00 */
[----:B------:R-:W-:-:S03]  /*06d0*/  FFMA R38, R38, R11, R42 ;  /* 0x0000000b26267223 */ /* 0x000fc6000000002a */
[----:B------:R-:W2:Y:S01]  /*06e0*/  LDS.128 R32, [0xa0] ;  /* 0x0000a000ff207984 */ /* 0x000ea20000000c00 */
[----:B----4-:R-:W-:Y:S01]  /*06f0*/  FFMA R59, R12, R56, R59 ;  /* 0x000000380c3b7223 */ /* 0x010fe2000000003b */
[C---:B------:R-:W-:Y:S01]  /*0700*/  FFMA R47, R56.reuse, R13, R47 ;  /* 0x0000000d382f7223 */ /* 0x040fe2000000002f */
[C---:B------:R-:W-:Y:S01]  /*0710*/  FFMA R45, R56.reuse, R14, R45 ;  /* 0x0000000e382d7223 */ /* 0x040fe2000000002d */
[----:B------:R-:W3:Y:S01]  /*0720*/  LDS.128 R8, [0x90] ;  /* 0x00009000ff087984 */ /* 0x000ee20000000c00 */
[C---:B------:R-:W-:Y:S01]  /*0730*/  FFMA R44, R56.reuse, R15, R44 ;  /* 0x0000000f382c7223 */ /* 0x040fe2000000002c */
[C---:B-----5:R-:W-:Y:S01]  /*0740*/  FFMA R57, R56.reuse, R24, R57 ;  /* 0x0000001838397223 */ /* 0x060fe20000000039 */
[C---:B------:R-:W-:Y:S01]  /*0750*/  FFMA R54, R56.reuse, R25, R54 ;  /* 0x0000001938367223 */ /* 0x040fe20000000036 */
[C---:B------:R-:W-:Y:S01]  /*0760*/  FFMA R53, R56.reuse, R26, R53 ;  /* 0x0000001a38357223 */ /* 0x040fe20000000035 */
[C---:B------:R-:W-:Y:S01]  /*0770*/  FFMA R52, R56.reuse, R27, R52 ;  /* 0x0000001b38347223 */ /* 0x040fe20000000034 */
[----:B------:R-:W4:Y:S01]  /*0780*/  LDS.128 R12, [0xb0] ;  /* 0x0000b000ff0c7984 */ /* 0x000f220000000c00 */
[C---:B------:R-:W-:Y:S01]  /*0790*/  FFMA R55, R56.reuse, R16, R55 ;  /* 0x0000001038377223 */ /* 0x040fe20000000037 */
[C---:B------:R-:W-:Y:S01]  /*07a0*/  FFMA R48, R56.reuse, R17, R48 ;  /* 0x0000001138307223 */ /* 0x040fe20000000030 */
[C---:B------:R-:W-:Y:S01]  /*07b0*/  FFMA R51, R56.reuse, R18, R51 ;  /* 0x0000001238337223 */ /* 0x040fe20000000033 */
[----:B------:R-:W-:Y:S01]  /*07c0*/  LDS R37, [R0.X4+0x44c] ;  /* 0x00044c0000257984 */ /* 0x000fe20000004800 */
[----:B------:R-:W-:-:S03]  /*07d0*/  FFMA R46, R56, R19, R46 ;  /* 0x00000013382e7223 */ /* 0x000fc6000000002e */
[----:B------:R-:W5:Y:S04]  /*07e0*/  LDS.128 R24, [0xc0] ;  /* 0x0000c000ff187984 */ /* 0x000f680000000c00 */
[----:B------:R-:W5:Y:S01]  /*07f0*/  LDS.128 R16, [0xe0] ;  /* 0x0000e000ff107984 */ /* 0x000f620000000c00 */
[C---:B0-----:R-:W-:Y:S01]  /*0800*/  FFMA R49, R56.reuse, R20, R49 ;  /* 0x0000001438317223 */ /* 0x041fe20000000031 */
[C---:B------:R-:W-:Y:S01]  /*0810*/  FFMA R50, R56.reuse, R21, R50 ;  /* 0x0000001538327223 */ /* 0x040fe20000000032 */
[C---:B------:R-:W-:Y:S01]  /*0820*/  FFMA R39, R56.reuse, R22, R39 ;  /* 0x0000001638277223 */ /* 0x040fe20000000027 */
[----:B------:R-:W-:Y:S02]  /*0830*/  FFMA R56, R56, R23, R38 ;  /* 0x0000001738387223 */ /* 0x000fe40000000026 */
[----:B------:R-:W0:Y:S04]  /*0840*/  LDS.128 R20, [0xd0] ;  /* 0x0000d000ff147984 */ /* 0x000e280000000c00 */
[----:B------:R-:W-:Y:S01]  /*0850*/  LDS R38, [R0.X4+0x510] ;  /* 0x0005100000267984 */ /* 0x000fe20000004800 */
[----:B-1----:R-:W-:Y:S01]  /*0860*/  FFMA R59, R28, R36, R59 ;  /* 0x000000241c3b7223 */ /* 0x002fe2000000003b */
[C---:B------:R-:W-:Y:S01]  /*0870*/  FFMA R42, R36.reuse, R29, R47 ;  /* 0x0000001d242a7223 */ /* 0x040fe2000000002f */
[C---:B------:R-:W-:Y:S01]  /*0880*/  FFMA R45, R36.reuse, R30, R45 ;  /* 0x0000001e242d7223 */ /* 0x040fe2000000002d */
[C---:B------:R-:W-:Y:S01]  /*0890*/  FFMA R44, R36.reuse, R31, R44 ;  /* 0x0000001f242c7223 */ /* 0x040fe2000000002c */
[C---:B--2---:R-:W-:Y:S01]  /*08a0*/  FFMA R57, R36.reuse, R32, R57 ;  /* 0x0000002024397223 */ /* 0x044fe20000000039 */
[----:B------:R-:W1:Y:S01]  /*08b0*/  LDS.128 R28, [0xf0] ;  /* 0x0000f000ff1c7984 */ /* 0x000e620000000c00 */
[C---:B------:R-:W-:Y:S01]  /*08c0*/  FFMA R54, R36.reuse, R33, R54 ;  /* 0x0000002124367223 */ /* 0x040fe20000000036 */
[C---:B------:R-:W-:Y:S01]  /*08d0*/  FFMA R53, R36.reuse, R34, R53 ;  /* 0x0000002224357223 */ /* 0x040fe20000000035 */
[C---:B------:R-:W-:Y:S01]  /*08e0*/  FFMA R52, R36.reuse, R35, R52 ;  /* 0x0000002324347223 */ /* 0x040fe20000000034 */
[C---:B---3--:R-:W-:Y:S01]  /*08f0*/  FFMA R55, R36.reuse, R8, R55 ;  /* 0x0000000824377223 */ /* 0x048fe20000000037 */
[C---:B------:R-:W-:Y:S01]  /*0900*/  FFMA R48, R36.reuse, R9, R48 ;  /* 0x0000000924307223 */ /* 0x040fe20000000030 */
[C---:B------:R-:W-:Y:S01]  /*0910*/  FFMA R51, R36.reuse, R10, R51 ;  /* 0x0000000a24337223 */ /* 0x040fe20000000033 */
[C---:B------:R-:W-:Y:S01]  /*0920*/  FFMA R46, R36.reuse, R11, R46 ;  /* 0x0000000b242e7223 */ /* 0x040fe2000000002e */
[----:B------:R-:W2:Y:S01]  /*0930*/  LDS.128 R32, [0x100] ;  /* 0x00010000ff207984 */ /* 0x000ea20000000c00 */
[C---:B----4-:R-:W-:Y:S01]  /*0940*/  FFMA R49, R36.reuse, R12, R49 ;  /* 0x0000000c24317223 */ /* 0x050fe20000000031 */
[C---:B------:R-:W-:Y:S01]  /*0950*/  FFMA R50, R36.reuse, R13, R50 ;  /* 0x0000000d24327223 */ /* 0x040fe20000000032 */
[C---:B------:R-:W-:Y:S01]  /*0960*/  FFMA R39, R36.reuse, R14, R39 ;  /* 0x0000000e24277223 */ /* 0x040fe20000000027 */
[----:B------:R-:W3:Y:S01]  /*0970*/  LDS.128 R8, [0x120] ;  /* 0x00012000ff087984 */ /* 0x000ee20000000c00 */
[----:B------:R-:W-:-:S03]  /*0980*/  FFMA R56, R36, R15, R56 ;  /* 0x0000000f24387223 */ /* 0x000fc60000000038 */
[----:B------:R-:W4:Y:S01]  /*0990*/  LDS.128 R12, [0x110] ;  /* 0x00011000ff0c7984 */ /* 0x000f220000000c00 */
[----:B-----5:R-:W-:Y:S01]  /*09a0*/  FFMA R59, R24, R37, R59 ;  /* 0x00000025183b7223 */ /* 0x020fe2000000003b */
[C---:B------:R-:W-:Y:S01]  /*09b0*/  FFMA R47, R37.reuse, R25, R42 ;  /* 0x00000019252f7223 */ /* 0x040fe2000000002a */
[C---:B------:R-:W-:Y:S01]  /*09c0*/  FFMA R45, R37.reuse, R26, R45 ;  /* 0x0000001a252d7223 */ /* 0x040fe2000000002d */
[C---:B------:R-:W-:Y:S01]  /*09d0*/  FFMA R44, R37.reuse, R27, R44 ;  /* 0x0000001b252c7223 */ /* 0x040fe2000000002c */
[C---:B------:R-:W-:Y:S01]  /*09e0*/  FFMA R57, R37.reuse, R16, R57 ;  /* 0x0000001025397223 */ /* 0x040fe20000000039 */
[C---:B------:R-:W-:Y:S01]  /*09f0*/  FFMA R54, R37.reuse, R17, R54 ;  /* 0x0000001125367223 */ /* 0x040fe20000000036 */
[C---:B------:R-:W-:Y:S01]  /*0a00*/  FFMA R53, R37.reuse, R18, R53 ;  /* 0x0000001225357223 */ /* 0x040fe20000000035 */
[C---:B------:R-:W-:Y:S01]  /*0a10*/  FFMA R52, R37.reuse, R19, R52 ;  /* 0x0000001325347223 */ /* 0x040fe20000000034 */
[----:B------:R-:W5:Y:S01]  /*0a20*/  LDS.128 R24, [0x130] ;  /* 0x00013000ff187984 */ /* 0x000f620000000c00 */
[C---:B0-----:R-:W-:Y:S01]  /*0a30*/  FFMA R55, R37.reuse, R20, R55 ;  /* 0x0000001425377223 */ /* 0x041fe20000000037 */
[C---:B------:R-:W-:Y:S01]  /*0a40*/  FFMA R48, R37.reuse, R21, R48 ;  /* 0x0000001525307223 */ /* 0x040fe20000000030 */
[C---:B------:R-:W-:Y:S01]  /*0a50*/  FFMA R51, R37.reuse, R22, R51 ;  /* 0x0000001625337223 */ /* 0x040fe20000000033 */
[----:B------:R-:W-:Y:S01]  /*0a60*/  LDS R36, [R0.X4+0x5d4] ;  /* 0x0005d40000247984 */ /* 0x000fe20000004800 */
[----:B------:R-:W-:-:S03]  /*0a70*/  FFMA R46, R37, R23, R46 ;  /* 0x00000017252e7223 */ /* 0x000fc6000000002e */
[----:B------:R-:W0:Y:S04]  /*0a80*/  LDS.128 R16, [0x140] ;  /* 0x00014000ff107984 */ /* 0x000e280000000c00 */
[----:B------:R-:W0:Y:S01]  /*0a90*/  LDS.128 R20, [0x160] ;  /* 0x00016000ff147984 */ /* 0x000e220000000c00 */
[C---:B-1----:R-:W-:Y:S01]  /*0aa0*/  FFMA R49, R37.reuse, R28, R49 ;  /* 0x0000001c25317223 */ /* 0x042fe20000000031 */
[C---:B------:R-:W-:Y:S01]  /*0ab0*/  FFMA R50, R37.reuse, R29, R50 ;  /* 0x0000001d25327223 */ /* 0x040fe20000000032 */
[C---:B------:R-:W-:Y:S01]  /*0ac0*/  FFMA R39, R37.reuse, R30, R39 ;  /* 0x0000001e25277223 */ /* 0x040fe20000000027 */
[----:B------:R-:W-:Y:S01]  /*0ad0*/  FFMA R56, R37, R31, R56 ;  /* 0x0000001f25387223 */ /* 0x000fe20000000038 */
[----:B------:R-:W-:Y:S01]  /*0ae0*/  LDS R42, [R0.X4+0x698] ;  /* 0x00069800002a7984 */ /* 0x000fe20000004800 */
[----:B--2---:R-:W-:Y:S01]  /*0af0*/  FFMA R37, R32, R38, R59 ;  /* 0x0000002620257223 */ /* 0x004fe2000000003b */
[C---:B------:R-:W-:Y:S01]  /*0b00*/  FFMA R47, R38.reuse, R33, R47 ;  /* 0x00000021262f7223 */ /* 0x040fe2000000002f */
[C---:B------:R-:W-:Y:S01]  /*0b10*/  FFMA R45, R38.reuse, R34, R45 ;  /* 0x00000022262d7223 */ /* 0x040fe2000000002d */
[C---:B------:R-:W-:Y:S01]  /*0b20*/  FFMA R44, R38.reuse, R35, R44 ;  /* 0x00000023262c7223 */ /* 0x040fe2000000002c */
[C---:B---3--:R-:W-:Y:S01]  /*0b30*/  FFMA R57, R38.reuse, R8, R57 ;  /* 0x0000000826397223 */ /* 0x048fe20000000039 */
[C---:B------:R-:W-:Y:S01]  /*0b40*/  FFMA R54, R38.reuse, R9, R54 ;  /* 0x0000000926367223 */ /* 0x040fe20000000036 */
[C---:B------:R-:W-:Y:S01]  /*0b50*/  FFMA R53, R38.reuse, R10, R53 ;  /* 0x0000000a26357223 */ /* 0x040fe20000000035 */
[C---:B------:R-:W-:Y:S01]  /*0b60*/  FFMA R52, R38.reuse, R11, R52 ;  /* 0x0000000b26347223 */ /* 0x040fe20000000034 */
[----:B------:R-:W1:Y:S01]  /*0b70*/  LDS.128 R28, [0x150] ;  /* 0x00015000ff1c7984 */ /* 0x000e620000000c00 */
[C---:B----4-:R-:W-:Y:S01]  /*0b80*/  FFMA R55, R38.reuse, R12, R55 ;  /* 0x0000000c26377223 */ /* 0x050fe20000000037 */
[C---:B------:R-:W-:Y:S01]  /*0b90*/  FFMA R48, R38.reuse, R13, R48 ;  /* 0x0000000d26307223 */ /* 0x040fe20000000030 */
[C---:B------:R-:W-:Y:S01]  /*0ba0*/  FFMA R51, R38.reuse, R14, R51 ;  /* 0x0000000e26337223 */ /* 0x040fe20000000033 */
[----:B------:R-:W2:Y:S01]  /*0bb0*/  LDS.128 R32, [0x170] ;  /* 0x00017000ff207984 */ /* 0x000ea20000000c00 */
[----:B------:R-:W-:-:S03]  /*0bc0*/  FFMA R46, R38, R15, R46 ;  /* 0x0000000f262e7223 */ /* 0x000fc6000000002e */
[----:B------:R-:W3:Y:S01]  /*0bd0*/  LDS.128 R8, [0x180] ;  /* 0x00018000ff087984 */ /* 0x000ee20000000c00 */
[C---:B-----5:R-:W-:Y:S01]  /*0be0*/  FFMA R49, R38.reuse, R24, R49 ;  /* 0x0000001826317223 */ /* 0x060fe20000000031 */
[C---:B------:R-:W-:Y:S01]  /*0bf0*/  FFMA R50, R38.reuse, R25, R50 ;  /* 0x0000001926327223 */ /* 0x040fe20000000032 */
[C---:B------:R-:W-:Y:S01]  /*0c00*/  FFMA R39, R38.reuse, R26, R39 ;  /* 0x0000001a26277223 */ /* 0x040fe20000000027 */
[----:B------:R-:W-:Y:S01]  /*0c10*/  FFMA R38, R38, R27, R56 ;  /* 0x0000001b26267223 */ /* 0x000fe20000000038 */
[----:B------:R-:W4:Y:S04]  /*0c20*/  LDS.128 R12, [0x1a0] ;  /* 0x0001a000ff0c7984 */ /* 0x000f280000000c00 */
[----:B------:R-:W-:Y:S01]  /*0c30*/  LDS R56, [R0.X4+0x75c] ;  /* 0x00075c0000387984 */ /* 0x000fe20000004800 */
[----:B0-----:R-:W-:Y:S01]  /*0c40*/  FFMA R37, R16, R36, R37 ;  /* 0x0000002410257223 */ /* 0x001fe20000000025 */
[C---:B------:R-:W-:Y:S01]  /*0c50*/  FFMA R47, R36.reuse, R17, R47 ;  /* 0x00000011242f7223 */ /* 0x040fe2000000002f */
[C---:B------:R-:W-:Y:S01]  /*0c60*/  FFMA R45, R36.reuse, R18, R45 ;  /* 0x00000012242d7223 */ /* 0x040fe2000000002d */
[C---:B------:R-:W-:Y:S01]  /*0c70*/  FFMA R44, R36.reuse, R19, R44 ;  /* 0x00000013242c7223 */ /* 0x040fe2000000002c */
[C---:B------:R-:W-:Y:S01]  /*0c80*/  FFMA R57, R36.reuse, R20, R57 ;  /* 0x0000001424397223 */ /* 0x040fe20000000039 */
[C---:B------:R-:W-:Y:S01]  /*0c90*/  FFMA R54, R36.reuse, R21, R54 ;  /* 0x0000001524367223 */ /* 0x040fe20000000036 */
[C---:B------:R-:W-:Y:S01]  /*0ca0*/  FFMA R53, R36.reuse, R22, R53 ;  /* 0x0000001624357223 */ /* 0x040fe20000000035 */
[C---:B------:R-:W-:Y:S01]  /*0cb0*/  FFMA R52, R36.reuse, R23, R52 ;  /* 0x0000001724347223 */ /* 0x040fe20000000034 */
[----:B------:R-:W0:Y:S04]  /*0cc0*/  LDS.128 R16, [0x190] ;  /* 0x00019000ff107984 */ /* 0x000e280000000c00 */
[----:B------:R-:W5:Y:S04]  /*0cd0*/  LDS.128 R20, [0x1b0] ;  /* 0x0001b000ff147984 */ /* 0x000f680000000c00 */
[----:B------:R-:W5:Y:S01]  /*0ce0*/  LDS.128 R24, [0x1c0] ;  /* 0x0001c000ff187984 */ /* 0x000f620000000c00 */
[C---:B-1----:R-:W-:Y:S01]  /*0cf0*/  FFMA R55, R36.reuse, R28, R55 ;  /* 0x0000001c24377223 */ /* 0x042fe20000000037 */
[C---:B------:R-:W-:Y:S01]  /*0d00*/  FFMA R48, R36.reuse, R29, R48 ;  /* 0x0000001d24307223 */ /* 0x040fe20000000030 */
[C---:B------:R-:W-:Y:S01]  /*0d10*/  FFMA R51, R36.reuse, R30, R51 ;  /* 0x0000001e24337223 */ /* 0x040fe20000000033 */
[C---:B------:R-:W-:Y:S01]  /*0d20*/  FFMA R46, R36.reuse, R31, R46 ;  /* 0x0000001f242e7223 */ /* 0x040fe2000000002e */
[C---:B--2---:R-:W-:Y:S01]  /*0d30*/  FFMA R49, R36.reuse, R32, R49 ;  /* 0x0000002024317223 */ /* 0x044fe20000000031 */
[C---:B------:R-:W-:Y:S01]  /*0d40*/  FFMA R50, R36.reuse, R33, R50 ;  /* 0x0000002124327223 */ /* 0x040fe20000000032 */
[C---:B------:R-:W-:Y:S01]  /*0d50*/  FFMA R59, R36.reuse, R34, R39 ;  /* 0x00000022243b7223 */ /* 0x040fe20000000027 */
[----:B------:R-:W-:Y:S01]  /*0d60*/  FFMA R58, R36, R35, R38 ;  /* 0x00000023243a7223 */ /* 0x000fe20000000026 */
[----:B---3--:R-:W-:Y:S01]  /*0d70*/  FFMA R61, R8, R42, R37 ;  /* 0x0000002a083d7223 */ /* 0x008fe20000000025 */
[----:B------:R-:W1:Y:S01]  /*0d80*/  LDS.128 R28, [0x1e0] ;  /* 0x0001e000ff1c7984 */ /* 0x000e620000000c00 */
        /* <DEDUP_REMOVED lines=8> */
[C---:B------:R-:W-:Y:S01]  /*0e10*/  FFMA R52, R42.reuse, R15, R52 ;  /* 0x0000000f2a347223 */ /* 0x040fe20000000034 */
[C---:B0-----:R-:W-:Y:S01]  /*0e20*/  FFMA R55, R42.reuse, R16, R55 ;  /* 0x000000102a377223 */ /* 0x041fe20000000037 */
[C---:B------:R-:W-:Y:S01]  /*0e30*/  FFMA R48, R42.reuse, R17, R48 ;  /* 0x000000112a307223 */ /* 0x040fe20000000030 */
[C---:B------:R-:W-:Y:S01]  /*0e40*/  FFMA R51, R42.reuse, R18, R51 ;  /* 0x000000122a337223 */ /* 0x040fe20000000033 */
[C---:B------:R-:W-:Y:S01]  /*0e50*/  FFMA R46, R42.reuse, R19, R46 ;  /* 0x000000132a2e7223 */ /* 0x040fe2000000002e */
[C---:B-----5:R-:W-:Y:S01]  /*0e60*/  FFMA R49, R42.reuse, R20, R49 ;  /* 0x000000142a317223 */ /* 0x060fe20000000031 */
[C---:B------:R-:W-:Y:S01]  /*0e70*/  FFMA R50, R42.reuse, R21, R50 ;  /* 0x000000152a327223 */ /* 0x040fe20000000032 */
[C---:B------:R-:W-:Y:S01]  /*0e80*/  FFMA R9, R42.reuse, R22, R59 ;  /* 0x000000162a097223 */ /* 0x040fe2000000003b */
[----:B------:R-:W-:Y:S01]  /*0e90*/  FFMA R42, R42, R23, R58 ;  /* 0x000000172a2a7223 */ /* 0x000fe2000000003a */
[----:B------:R-:W-:Y:S01]  /*0ea0*/  FFMA R59, R24, R56, R61 ;  /* 0x00000038183b7223 */ /* 0x000fe2000000003d */
[C---:B------:R-:W-:Y:S01]  /*0eb0*/  FFMA R47, R56.reuse, R25, R47 ;  /* 0x00000019382f7223 */ /* 0x040fe2000000002f */
[C---:B------:R-:W-:Y:S01]  /*0ec0*/  FFMA R45, R56.reuse, R26, R45 ;  /* 0x0000001a382d7223 */ /* 0x040fe2000000002d */
[C---:B------:R-:W-:Y:S01]  /*0ed0*/  FFMA R44, R56.reuse, R27, R44 ;  /* 0x0000001b382c7223 */ /* 0x040fe2000000002c */
[C---:B-1----:R-:W-:Y:S01]  /*0ee0*/  FFMA R57, R56.reuse, R28, R57 ;  /* 0x0000001c38397223 */ /* 0x042fe20000000039 */
        /* <DEDUP_REMOVED lines=10> */
[----:B------:R-:W-:Y:S01]  /*0f90*/  FFMA R46, R56, R35, R46 ;  /* 0x00000023382e7223 */ /* 0x000fe2000000002e */
[----:B------:R-:W-:Y:S05]  /*0fa0*/  @P0 BRA `(.L_x_20) ;  /* 0xfffff2f000000947 */ /* 0x000fea000383ffff */
[----:B------:R-:W-:Y:S01]  /*0fb0*/  MOV R3, 0x4 ;  /* 0x0000000400037802 */ /* 0x000fe20000000f00 */
        /* <DEDUP_REMOVED lines=19> */
.L_x_21:
        /* <DEDUP_REMOVED lines=9> */
.L_x_99:


//--------------------- .text.tvmgen_default_fused_nn_conv2d_add_2_kernel --------------------------
	.section	.text.tvmgen_default_fused_nn_conv2d_add_2_kernel,"ax",@progbits
	.sectionflags	@"SHF_BARRIERS=1"
	.sectioninfo	@"SHI_REGISTERS=38"
	.align	128
        .global         tvmgen_default_fused_nn_conv2d_add_2_kernel
        .type           tvmgen_default_fused_nn_conv2d_add_2_kernel,@function
        .size           tvmgen_default_fused_nn_conv2d_add_2_kernel,(.L_x_100 - tvmgen_default_fused_nn_conv2d_add_2_kernel)
        .other          tvmgen_default_fused_nn_conv2d_add_2_kernel,@"STO_CUDA_ENTRY STV_DEFAULT"
tvmgen_default_fused_nn_conv2d_add_2_kernel:
.text.tvmgen_default_fused_nn_conv2d_add_2_kernel:
[----:B------:R-:W-:Y:S02]  /*0000*/  MOV R1, c[0x0][0x28] ;  /* 0x00000a0000017a02 */ /* 0x000fe40000000f00 */
[----:B------:R-:W0:Y:S01]  /*0010*/  S2R R0, SR_TID.Z ;  /* 0x0000000000007919 */ /* 0x000e220000002300 */
[----:B------:R-:W-:Y:S01]  /*0020*/  MOV R20, 0x4 ;  /* 0x0000000400147802 */ /* 0x000fe20000000f00 */
[----:B------:R-:W-:Y:S01]  /*0030*/  ULDC.64 UR4, c[0x0][0x118] ;  /* 0x0000460000047ab9 */ /* 0x000fe20000000a00 */
[----:B------:R-:W-:Y:S01]  /*0040*/  MOV R24, RZ ;  /* 0x000000ff00187202 */ /* 0x000fe20000000f00 */
[----:B------:R-:W1:Y:S04]  /*0050*/  S2R R17, SR_TID.X ;  /* 0x0000000000117919 */ /* 0x000e680000002100 */
[----:B------:R-:W2:Y:S04]  /*0060*/  S2R R19, SR_CTAID.Z ;  /* 0x0000000000137919 */ /* 0x000ea80000002700 */
[----:B------:R-:W3:Y:S01]  /*0070*/  S2R R18, SR_CTAID.Y ;  /* 0x0000000000127919 */ /* 0x000ee20000002600 */
[C---:B0-----:R-:W-:Y:S01]  /*0080*/  LEA R25, R0.reuse, 0x340, 0x6 ;  /* 0x0000034000197811 */ /* 0x041fe200078e30ff */
[----:B-1----:R-:W-:-:S02]  /*0090*/  IMAD R16, R0, 0x7, R17 ;  /* 0x0000000700107824 */ /* 0x002fc400078e0211 */
[----:B------:R-:W-:Y:S02]  /*00a0*/  IMAD R5, R17, 0x3, RZ ;  /* 0x0000000311057824 */ /* 0x000fe400078e02ff */
[----:B------:R-:W-:Y:S01]  /*00b0*/  IMAD.HI R2, R16, 0x4ec4ec4f, RZ ;  /* 0x4ec4ec4f10027827 */ /* 0x000fe200078e02ff */
[----:B--2---:R-:W-:Y:S02]  /*00c0*/  LEA R4, R19, R0, 0x5 ;  /* 0x0000000013047211 */ /* 0x004fe400078e28ff */
[----:B------:R-:W-:Y:S02]  /*00d0*/  IADD3 R7, R5, 0x1, RZ ;  /* 0x0000000105077810 */ /* 0x000fe40007ffe0ff */
[----:B------:R-:W-:Y:S02]  /*00e0*/  SHF.R.U32.HI R3, RZ, 0x1f, R2 ;  /* 0x0000001fff037819 */ /* 0x000fe40000011602 */
[----:B------:R-:W-:Y:S02]  /*00f0*/  LEA R4, R4, R5, 0x8 ;  /* 0x0000000504047211 */ /* 0x000fe400078e40ff */
[----:B------:R-:W-:-:S02]  /*0100*/  LEA.HI.SX32 R3, R2, R3, 0x1e ;  /* 0x0000000302037211 */ /* 0x000fc400078ff2ff */
[C---:B------:R-:W-:Y:S02]  /*0110*/  IADD3 R9, R5.reuse, 0x2, RZ ;  /* 0x0000000205097810 */ /* 0x040fe40007ffe0ff */
[-C--:B------:R-:W-:Y:S01]  /*0120*/  LEA.HI.SX32 R6, R5, R0.reuse, 0x1c ;  /* 0x0000000005067211 */ /* 0x080fe200078fe2ff */
[----:B------:R-:W-:Y:S01]  /*0130*/  IMAD R2, R3, -0xd, R16 ;  /* 0xfffffff303027824 */ /* 0x000fe200078e0210 */
[-C--:B------:R-:W-:Y:S02]  /*0140*/  LEA.HI.SX32 R7, R7, R0.reuse, 0x1c ;  /* 0x0000000007077211 */ /* 0x080fe400078fe2ff */
[----:B------:R-:W-:Y:S01]  /*0150*/  LEA.HI.SX32 R9, R9, R0, 0x1c ;  /* 0x0000000009097211 */ /* 0x000fe200078fe2ff */
[----:B------:R-:W-:Y:S01]  /*0160*/  IMAD R11, R3, 0xc4, R2 ;  /* 0x000000c4030b7824 */ /* 0x000fe200078e0202 */
[----:B------:R-:W-:Y:S01]  /*0170*/  ISETP.GE.AND P0, PT, R6, 0x20, PT ;  /* 0x000000200600780c */ /* 0x000fe20003f06270 */
[----:B------:R-:W-:Y:S01]  /*0180*/  IMAD.WIDE R2, R4, R20, c[0x0][0x170] ;  /* 0x00005c0004027625 */ /* 0x000fe200078e0214 */
[----:B------:R-:W-:-:S02]  /*0190*/  ISETP.GE.AND P1, PT, R7, 0x20, PT ;  /* 0x000000200700780c */ /* 0x000fc40003f26270 */
[----:B------:R-:W-:Y:S01]  /*01a0*/  ISETP.GE.AND P2, PT, R9, 0x20, PT ;  /* 0x000000200900780c */ /* 0x000fe20003f46270 */
[----:B---3--:R-:W-:Y:S01]  /*01b0*/  IMAD R11, R18, 0x1c, R11 ;  /* 0x0000001c120b7824 */ /* 0x008fe200078e020b */
[----:B------:R-:W-:Y:S02]  /*01c0*/  ISETP.GT.AND P3, PT, R16, 0xcf, PT ;  /* 0x000000cf1000780c */ /* 0x000fe40003f64270 */
[----:B------:R-:W-:Y:S01]  /*01d0*/  ISETP.LT.AND P0, PT, R5, 0x10, !P0 ;  /* 0x000000100500780c */ /* 0x000fe20004701270 */
[----:B------:R-:W-:Y:S01]  /*01e0*/  IMAD.WIDE R20, R11, R20, c[0x0][0x168] ;  /* 0x00005a000b147625 */ /* 0x000fe200078e0214 */
[C---:B------:R-:W-:Y:S02]  /*01f0*/  ISETP.LT.AND P1, PT, R5.reuse, 0xf, !P1 ;  /* 0x0000000f0500780c */ /* 0x040fe40004f21270 */
[----:B------:R-:W-:Y:S02]  /*0200*/  ISETP.LT.AND P2, PT, R5, 0xe, !P2 ;  /* 0x0000000e0500780c */ /* 0x000fe40005741270 */
[----:B------:R-:W-:-:S02]  /*0210*/  MOV R23, R21 ;  /* 0x0000001500177202 */ /* 0x000fc40000000f00 */
[----:B------:R-:W-:Y:S02]  /*0220*/  MOV R9, RZ ;  /* 0x000000ff00097202 */ /* 0x000fe40000000f00 */
[----:B------:R-:W-:Y:S02]  /*0230*/  LEA R21, R0, R5, 0x4 ;  /* 0x0000000500157211 */ /* 0x000fe400078e20ff */
.L_x_22:
[----:B------:R-:W-:Y:S01]  /*0240*/  @!P3 MOV R22, R20 ;  /* 0x000000140016b202 */ /* 0x000fe20000000f00 */
[----:B------:R0:W2:Y:S04]  /*0250*/  @P0 LDG.E.CONSTANT R8, [R2.64] ;  /* 0x0000000402080981 */ /* 0x0000a8000c1e9900 */
[----:B------:R1:W3:Y:S04]  /*0260*/  @!P3 LDG.E.CONSTANT R5, [R22.64] ;  /* 0x000000041605b981 */ /* 0x0002e8000c1e9900 */
[----:B------:R0:W4:Y:S04]  /*0270*/  @P1 LDG.E.CONSTANT R10, [R2.64+0x4] ;  /* 0x00000404020a1981 */ /* 0x000128000c1e9900 */
[----:B------:R0:W5:Y:S04]  /*0280*/  @P2 LDG.E.CONSTANT R26, [R2.64+0x8] ;  /* 0x00000804021a2981 */ /* 0x000168000c1e9900 */
[----:B------:R-:W-:Y:S01]  /*0290*/  BAR.SYNC.DEFER_BLOCKING 0x0 ;  /* 0x0000000000007b1d */ /* 0x000fe20000010000 */
[----:B------:R-:W-:-:S04]  /*02a0*/  IADD3 R24, R24, 0x1, RZ ;  /* 0x0000000118187810 */ /* 0x000fc80007ffe0ff */
[----:B------:R-:W-:Y:S02]  /*02b0*/  ISETP.NE.AND P4, PT, R24, 0x10, PT ;  /* 0x000000101800780c */ /* 0x000fe40003f85270 */
[----:B------:R-:W-:Y:S02]  /*02c0*/  IADD3 R20, P6, R20, 0x3100, RZ ;  /* 0x0000310014147810 */ /* 0x000fe40007fde0ff */
[----:B0-----:R-:W-:Y:S02]  /*02d0*/  IADD3 R2, P5, R2, 0x40, RZ ;  /* 0x0000004002027810 */ /* 0x001fe40007fbe0ff */
[----:B-1----:R-:W-:Y:S02]  /*02e0*/  IADD3.X R23, RZ, R23, RZ, P6, !PT ;  /* 0x00000017ff177210 */ /* 0x002fe400037fe4ff */
[----:B------:R-:W-:Y:S01]  /*02f0*/  IADD3.X R3, RZ, R3, RZ, P5, !PT ;  /* 0x00000003ff037210 */ /* 0x000fe20002ffe4ff */
[----:B---3--:R-:W-:Y:S04]  /*0300*/  @!P3 STS [R16.X4], R5 ;  /* 0x000000051000b388 */ /* 0x008fe80000004800 */
[----:B--2---:R-:W-:Y:S04]  /*0310*/  @P0 STS [R21.X4+0x340], R8 ;  /* 0x0003400815000388 */ /* 0x004fe80000004800 */
[----:B----4-:R-:W-:Y:S04]  /*0320*/  @P1 STS [R21.X4+0x344], R10 ;  /* 0x0003440a15001388 */ /* 0x010fe80000004800 */
[----:B-----5:R-:W-:Y:S04]  /*0330*/  @P2 STS [R21.X4+0x348], R26 ;  /* 0x0003481a15002388 */ /* 0x020fe80000004800 */
[----:B------:R-:W-:Y:S06]  /*0340*/  BAR.SYNC.DEFER_BLOCKING 0x0 ;  /* 0x0000000000007b1d */ /* 0x000fec0000010000 */
[----:B------:R-:W-:Y:S04]  /*0350*/  LDS R11, [R17.X8] ;  /* 0x00000000110b7984 */ /* 0x000fe80000008800 */
[----:B------:R-:W0:Y:S04]  /*0360*/  LDS.128 R12, [R25] ;  /* 0x00000000190c7984 */ /* 0x000e280000000c00 */
[----:B------:R-:W1:Y:S04]  /*0370*/  LDS R31, [R17.X8+0x34] ;  /* 0x00003400111f7984 */ /* 0x000e680000008800 */
[----:B------:R-:W2:Y:S04]  /*0380*/  LDS R32, [R17.X8+0x68] ;  /* 0x0000680011207984 */ /* 0x000ea80000008800 */
[----:B------:R-:W3:Y:S04]  /*0390*/  LDS R30, [R17.X8+0x9c] ;  /* 0x00009c00111e7984 */ /* 0x000ee80000008800 */
[----:B------:R-:W-:Y:S04]  /*03a0*/  LDS R33, [R17.X8+0xd0] ;  /* 0x0000d00011217984 */ /* 0x000fe80000008800 */
[----:B------:R-:W4:Y:S04]  /*03b0*/  LDS.128 R4, [R25+0x10] ;  /* 0x0000100019047984 */ /* 0x000f280000000c00 */
[----:B------:R-:W5:Y:S04]  /*03c0*/  LDS R22, [R17.X8+0x104] ;  /* 0x0001040011167984 */ /* 0x000f680000008800 */
[----:B------:R-:W5:Y:S04]  /*03d0*/  LDS R27, [R17.X8+0x138] ;  /* 0x00013800111b7984 */ /* 0x000f680000008800 */
[----:B------:R-:W5:Y:S04]  /*03e0*/  LDS R26, [R17.X8+0x16c] ;  /* 0x00016c00111a7984 */ /* 0x000f680000008800 */
[----:B------:R-:W-:Y:S01]  /*03f0*/  LDS R29, [R17.X8+0x1a0] ;  /* 0x0001a000111d7984 */ /* 0x000fe20000008800 */
[----:B0-----:R-:W-:-:S03]  /*0400*/  FFMA R12, R12, R11, R9 ;  /* 0x0000000b0c0c7223 */ /* 0x001fc60000000009 */
[----:B------:R-:W-:Y:S04]  /*0410*/  LDS R28, [R17.X8+0x1d4] ;  /* 0x0001d400111c7984 */ /* 0x000fe80000008800 */
[----:B------:R-:W0:Y:S01]  /*0420*/  LDS.128 R8, [R25+0x20] ;  /* 0x0000200019087984 */ /* 0x000e220000000c00 */
[----:B-1----:R-:W-:-:S03]  /*0430*/  FFMA R13, R31, R13, R12 ;  /* 0x0000000d1f0d7223 */ /* 0x002fc6000000000c */
[----:B------:R-:W1:Y:S01]  /*0440*/  LDS R31, [R17.X8+0x208] ;  /* 0x00020800111f7984 */ /* 0x000e620000008800 */
[----:B--2---:R-:W-:-:S04]  /*0450*/  FFMA R13, R32, R14, R13 ;  /* 0x0000000e200d7223 */ /* 0x004fc8000000000d */
[----:B---3--:R-:W-:Y:S02]  /*0460*/  FFMA R13, R30, R15, R13 ;  /* 0x0000000f1e0d7223 */ /* 0x008fe4000000000d */
[----:B------:R-:W2:Y:S02]  /*0470*/  LDS R30, [R17.X8+0x23c] ;  /* 0x00023c00111e7984 */ /* 0x000ea40000008800 */
[----:B----4-:R-:W-:Y:S02]  /*0480*/  FFMA R35, R4, R33, R13 ;  /* 0x0000002104237223 */ /* 0x010fe4000000000d */
[----:B------:R-:W-:Y:S04]  /*0490*/  LDS R33, [R17.X8+0x270] ;  /* 0x0002700011217984 */ /* 0x000fe80000008800 */
[----:B------:R-:W3:Y:S01]  /*04a0*/  LDS.128 R12, [R25+0x30] ;  /* 0x00003000190c7984 */ /* 0x000ee20000000c00 */
[----:B-----5:R-:W-:-:S03]  /*04b0*/  FFMA R32, R22, R5, R35 ;  /* 0x0000000516207223 */ /* 0x020fc60000000023 */
[----:B------:R-:W4:Y:S04]  /*04c0*/  LDS R22, [R17.X8+0x2a4] ;  /* 0x0002a40011167984 */ /* 0x000f280000008800 */
[----:B------:R-:W5:Y:S04]  /*04d0*/  LDS R5, [R17.X8+0x2d8] ;  /* 0x0002d80011057984 */ /* 0x000f680000008800 */
[----:B------:R-:W5:Y:S01]  /*04e0*/  LDS R4, [R17.X8+0x30c] ;  /* 0x00030c0011047984 */ /* 0x000f620000008800 */
[----:B------:R-:W-:-:S04]  /*04f0*/  FFMA R27, R27, R6, R32 ;  /* 0x000000061b1b7223 */ /* 0x000fc80000000020 */
[----:B------:R-:W-:-:S04]  /*0500*/  FFMA R7, R26, R7, R27 ;  /* 0x000000071a077223 */ /* 0x000fc8000000001b */
[----:B0-----:R-:W-:-:S04]  /*0510*/  FFMA R7, R8, R29, R7 ;  /* 0x0000001d08077223 */ /* 0x001fc80000000007 */
[----:B------:R-:W-:-:S04]  /*0520*/  FFMA R28, R28, R9, R7 ;  /* 0x000000091c1c7223 */ /* 0x000fc80000000007 */
[----:B-1----:R-:W-:-:S04]  /*0530*/  FFMA R31, R31, R10, R28 ;  /* 0x0000000a1f1f7223 */ /* 0x002fc8000000001c */
[----:B--2---:R-:W-:-:S04]  /*0540*/  FFMA R11, R30, R11, R31 ;  /* 0x0000000b1e0b7223 */ /* 0x004fc8000000001f */
[----:B---3--:R-:W-:-:S04]  /*0550*/  FFMA R11, R12, R33, R11 ;  /* 0x000000210c0b7223 */ /* 0x008fc8000000000b */
[----:B----4-:R-:W-:-:S04]  /*0560*/  FFMA R22, R22, R13, R11 ;  /* 0x0000000d16167223 */ /* 0x010fc8000000000b */
[----:B-----5:R-:W-:-:S04]  /*0570*/  FFMA R5, R5, R14, R22 ;  /* 0x0000000e05057223 */ /* 0x020fc80000000016 */
[----:B------:R-:W-:Y:S01]  /*0580*/  FFMA R9, R4, R15, R5 ;  /* 0x0000000f04097223 */ /* 0x000fe20000000005 */
[----:B------:R-:W-:Y:S05]  /*0590*/  @P4 BRA `(.L_x_22) ;  /* 0xfffffca000004947 */ /* 0x000fea000383ffff */
[----:B------:R-:W-:Y:S02]  /*05a0*/  LEA R2, R19, R0, 0x5 ;  /* 0x0000000013027211 */ /* 0x000fe400078e28ff */
[----:B------:R-:W-:-:S05]  /*05b0*/  MOV R5, 0x4 ;  /* 0x0000000400057802 */ /* 0x000fca0000000f00 */
[----:B------:R-:W-:-:S06]  /*05c0*/  IMAD.WIDE R2, R2, R5, c[0x0][0x178] ;  /* 0x00005e0002027625 */ /* 0x000fcc00078e0205 */
[----:B------:R-:W2:Y:S01]  /*05d0*/  LDG.E.CONSTANT R2, [R2.64] ;  /* 0x0000000402027981 */ /* 0x000ea2000c1e9900 */
[----:B------:R-:W-:-:S04]  /*05e0*/  IMAD R0, R0, 0x31, R17 ;  /* 0x0000003100007824 */ /* 0x000fc800078e0211 */
[----:B------:R-:W-:-:S04]  /*05f0*/  IMAD R19, R19, 0x620, R0 ;  /* 0x0000062013137824 */ /* 0x000fc800078e0200 */
[----:B------:R-:W-:-:S04]  /*0600*/  IMAD R4, R18, 0x7, R19 ;  /* 0x0000000712047824 */ /* 0x000fc800078e0213 */
[----:B------:R-:W-:Y:S01]  /*0610*/  IMAD.WIDE R4, R4, R5, c[0x0][0x160] ;  /* 0x0000580004047625 */ /* 0x000fe200078e0205 */
[----:B--2---:R-:W-:-:S05]  /*0620*/  FADD R9, R9, R2 ;  /* 0x0000000209097221 */ /* 0x004fca0000000000 */
[----:B------:R-:W-:Y:S01]  /*0630*/  STG.E [R4.64], R9 ;  /* 0x0000000904007986 */ /* 0x000fe2000c101904 */
[----:B------:R-:W-:Y:S05]  /*0640*/  EXIT ;  /* 0x000000000000794d */ /* 0x000fea0003800000 */
.L_x_23:
        /* <DEDUP_REMOVED lines=11> */
.L_x_100:


//--------------------- .text.tvmgen_default_fused_nn_contrib_conv2d_winograd_without_weight_transform_add_add_nn_relu_3_kernel_2 --------------------------
	.section	.text.tvmgen_default_fused_nn_contrib_conv2d_winograd_without_weight_transform_add_add_nn_relu_3_kernel_2,"ax",@progbits
	.sectioninfo	@"SHI_REGISTERS=28"
	.align	128
        .global         tvmgen_default_fused_nn_contrib_conv2d_winograd_without_weight_transform_add_add_nn_relu_3_kernel_2
        .type           tvmgen_default_fused_nn_contrib_conv2d_winograd_without_weight_transform_add_add_nn_relu_3_kernel_2,@function
        .size           tvmgen_default_fused_nn_contrib_conv2d_winograd_without_weight_transform_add_add_nn_relu_3_kernel_2,(.L_x_101 - tvmgen_default_fused_nn_contrib_conv2d_winograd_without_weight_transform_add_add_nn_relu_3_kernel_2)
        .other          tvmgen_default_fused_nn_contrib_conv2d_winograd_without_weight_transform_add_add_nn_relu_3_kernel_2,@"STO_CUDA_ENTRY STV_DEFAULT"
tvmgen_default_fused_nn_contrib_conv2d_winograd_without_weight_transform_add_add_nn_relu_3_kernel_2:
.text.tvmgen_default_fused_nn_contrib_conv2d_winograd_without_weight_transform_add_add_nn_relu_3_kernel_2:
[----:B------:R-:W-:Y:S02]  /*0000*/  MOV R1, c[0x0][0x28] ;  /* 0x00000a0000017a02 */ /* 0x000fe40000000f00 */
[----:B------:R-:W0:Y:S01]  /*0010*/  S2R R9, SR_TID.X ;  /* 0x0000000000097919 */ /* 0x000e220000002100 */
[----:B------:R-:W-:Y:S01]  /*0020*/  MOV R14, 0x4 ;  /* 0x00000004000e7802 */ /* 0x000fe20000000f00 */
[----:B------:R-:W-:Y:S02]  /*0030*/  ULDC.64 UR4, c[0x0][0x118] ;  /* 0x0000460000047ab9 */ /* 0x000fe40000000a00 */
[----:B------:R-:W0:Y:S02]  /*0040*/  S2R R20, SR_CTAID.X ;  /* 0x0000000000147919 */ /* 0x000e240000002500 */
[----:B0-----:R-:W-:-:S05]  /*0050*/  LEA R5, R20, R9, 0x7 ;  /* 0x0000000914057211 */ /* 0x001fca00078e38ff */
[----:B------:R-:W-:-:S05]  /*0060*/  IMAD.WIDE R4, R5, R14, c[0x0][0x168] ;  /* 0x00005a0005047625 */ /* 0x000fca00078e020e */
[----:B------:R-:W2:Y:S04]  /*0070*/  LDG.E.CONSTANT R22, [R4.64] ;  /* 0x0000000404167981 */ /* 0x000ea8000c1e9900 */
[----:B------:R-:W3:Y:S04]  /*0080*/  LDG.E.CONSTANT R23, [R4.64+0x8000] ;  /* 0x0080000404177981 */ /* 0x000ee8000c1e9900 */
[----:B------:R-:W4:Y:S04]  /*0090*/  LDG.E.CONSTANT R25, [R4.64+0x10000] ;  /* 0x0100000404197981 */ /* 0x000f28000c1e9900 */
[----:B------:R-:W4:Y:S04]  /*00a0*/  LDG.E.CONSTANT R19, [R4.64+0x18000] ;  /* 0x0180000404137981 */ /* 0x000f28000c1e9900 */
[----:B------:R-:W4:Y:S04]  /*00b0*/  LDG.E.CONSTANT R0, [R4.64+0x20000] ;  /* 0x0200000404007981 */ /* 0x000f28000c1e9900 */
[----:B------:R-:W4:Y:S01]  /*00c0*/  LDG.E.CONSTANT R6, [R4.64+0x28000] ;  /* 0x0280000404067981 */ /* 0x000f22000c1e9900 */
[----:B------:R-:W-:-:S02]  /*00d0*/  SHF.R.S32.HI R3, RZ, 0x4, R9 ;  /* 0x00000004ff037819 */ /* 0x000fc40000011409 */
[C---:B------:R-:W-:Y:S01]  /*00e0*/  SHF.L.U32 R2, R9.reuse, 0x1, RZ ;  /* 0x0000000109027819 */ /* 0x040fe200000006ff */
[----:B------:R-:W4:Y:S01]  /*00f0*/  LDG.E.CONSTANT R7, [R4.64+0x30000] ;  /* 0x0300000404077981 */ /* 0x000f22000c1e9900 */
[----:B------:R-:W-:Y:S02]  /*0100*/  LEA R20, R20, R3, 0x3 ;  /* 0x0000000314147211 */ /* 0x000fe400078e18ff */
[----:B------:R-:W-:Y:S01]  /*0110*/  LOP3.LUT R3, R2, 0x6, RZ, 0xc0, !PT ;  /* 0x0000000602037812 */ /* 0x000fe200078ec0ff */
[----:B------:R-:W4:Y:S01]  /*0120*/  LDG.E.CONSTANT R8, [R4.64+0x38000] ;  /* 0x0380000404087981 */ /* 0x000f22000c1e9900 */
[C---:B------:R-:W-:Y:S02]  /*0130*/  LOP3.LUT R16, R9.reuse, 0xc, RZ, 0xc0, !PT ;  /* 0x0000000c09107812 */ /* 0x040fe400078ec0ff */
[----:B------:R-:W-:Y:S01]  /*0140*/  LOP3.LUT R2, R9, 0x3, RZ, 0xc0, !PT ;  /* 0x0000000309027812 */ /* 0x000fe200078ec0ff */
[----:B------:R-:W4:Y:S01]  /*0150*/  LDG.E.CONSTANT R10, [R4.64+0x48000] ;  /* 0x04800004040a7981 */ /* 0x000f22000c1e9900 */
[----:B------:R-:W-:-:S03]  /*0160*/  SHF.R.U32.HI R15, RZ, 0x2, R16 ;  /* 0x00000002ff0f7819 */ /* 0x000fc60000011610 */
[----:B------:R-:W4:Y:S01]  /*0170*/  LDG.E.CONSTANT R9, [R4.64+0x40000] ;  /* 0x0400000404097981 */ /* 0x000f22000c1e9900 */
[----:B------:R-:W-:Y:S01]  /*0180*/  IMAD R12, R20, 0x31, R3 ;  /* 0x00000031140c7824 */ /* 0x000fe200078e0203 */
[----:B------:R-:W-:Y:S02]  /*0190*/  ISETP.NE.AND P1, PT, R2, 0x3, PT ;  /* 0x000000030200780c */ /* 0x000fe40003f25270 */
[----:B------:R-:W4:Y:S01]  /*01a0*/  LDG.E.CONSTANT R11, [R4.64+0x50000] ;  /* 0x05000004040b7981 */ /* 0x000f22000c1e9900 */
[----:B------:R-:W-:Y:S02]  /*01b0*/  IMAD R15, R15, 0xe, R12 ;  /* 0x0000000e0f0f7824 */ /* 0x000fe400078e020c */
[-C--:B------:R-:W-:Y:S01]  /*01c0*/  IMAD.WIDE R20, R20, R14.reuse, c[0x0][0x170] ;  /* 0x00005c0014147625 */ /* 0x080fe200078e020e */
[----:B------:R-:W4:Y:S03]  /*01d0*/  LDG.E.CONSTANT R12, [R4.64+0x58000] ;  /* 0x05800004040c7981 */ /* 0x000f26000c1e9900 */
[----:B------:R-:W-:Y:S01]  /*01e0*/  IMAD.WIDE R2, R15, R14, c[0x0][0x178] ;  /* 0x00005e000f027625 */ /* 0x000fe200078e020e */
[----:B------:R0:W4:Y:S04]  /*01f0*/  LDG.E.CONSTANT R13, [R20.64] ;  /* 0x00000004140d7981 */ /* 0x000128000c1e9900 */
[----:B------:R-:W4:Y:S04]  /*0200*/  LDG.E.CONSTANT R18, [R2.64] ;  /* 0x0000000402127981 */ /* 0x000f28000c1e9900 */
[----:B------:R-:W4:Y:S01]  /*0210*/  @P1 LDG.E.CONSTANT R17, [R2.64+0x4] ;  /* 0x0000040402111981 */ /* 0x000f22000c1e9900 */
[----:B------:R-:W-:-:S03]  /*0220*/  ISETP.NE.AND P0, PT, R16, 0xc, PT ;  /* 0x0000000c1000780c */ /* 0x000fc60003f05270 */
[----:B------:R1:W5:Y:S01]  /*0230*/  LDG.E.CONSTANT R16, [R4.64+0x68000] ;  /* 0x0680000404107981 */ /* 0x000362000c1e9900 */
[----:B--2---:R-:W-:Y:S01]  /*0240*/  FADD R22, RZ, R22 ;  /* 0x00000016ff167221 */ /* 0x004fe20000000000 */
[----:B---3--:R-:W-:-:S03]  /*0250*/  FADD R24, RZ, -R23 ;  /* 0x80000017ff187221 */ /* 0x008fc60000000000 */
[----:B------:R-:W-:Y:S01]  /*0260*/  FADD R22, R22, R23 ;  /* 0x0000001716167221 */ /* 0x000fe20000000000 */
[----:B----4-:R-:W-:-:S03]  /*0270*/  FADD R24, R25, R24 ;  /* 0x0000001819187221 */ /* 0x010fc60000000000 */
[----:B------:R-:W-:Y:S01]  /*0280*/  FADD R25, R22, R25 ;  /* 0x0000001916197221 */ /* 0x000fe20000000000 */
[----:B------:R-:W-:-:S03]  /*0290*/  FADD R19, R24, R19 ;  /* 0x0000001318137221 */ /* 0x000fc60000000000 */
[----:B------:R-:W-:Y:S01]  /*02a0*/  FADD R25, R25, R0 ;  /* 0x0000000019197221 */ /* 0x000fe20000000000 */
[----:B------:R-:W-:-:S03]  /*02b0*/  FADD R22, -R6, R19 ;  /* 0x0000001306167221 */ /* 0x000fc60000000100 */
[----:B0-----:R-:W-:Y:S01]  /*02c0*/  FADD R20, R25, R6 ;  /* 0x0000000619147221 */ /* 0x001fe20000000000 */
[----:B------:R-:W-:-:S03]  /*02d0*/  FADD R19, R7, R22 ;  /* 0x0000001607137221 */ /* 0x000fc60000000000 */
[----:B------:R-:W-:Y:S01]  /*02e0*/  FADD R20, R20, R7 ;  /* 0x0000000714147221 */ /* 0x000fe20000000000 */
[----:B------:R-:W-:-:S04]  /*02f0*/  FADD R21, R19, R8 ;  /* 0x0000000813157221 */ /* 0x000fc80000000000 */
[----:B------:R-:W-:Y:S01]  /*0300*/  FADD R22, -R10, R21 ;  /* 0x000000150a167221 */ /* 0x000fe20000000100 */
[----:B------:R-:W-:-:S04]  /*0310*/  FADD R19, R20, R9 ;  /* 0x0000000914137221 */ /* 0x000fc80000000000 */
[----:B------:R-:W-:Y:S01]  /*0320*/  FADD R20, R19, R10 ;  /* 0x0000000a13147221 */ /* 0x000fe20000000000 */
[----:B------:R-:W-:-:S03]  /*0330*/  FADD R19, R11, R22 ;  /* 0x000000160b137221 */ /* 0x000fc60000000000 */
[----:B------:R-:W-:Y:S01]  /*0340*/  FADD R20, R20, R11 ;  /* 0x0000000b14147221 */ /* 0x000fe20000000000 */
[----:B------:R-:W-:-:S03]  /*0350*/  FADD R22, R19, R12 ;  /* 0x0000000c13167221 */ /* 0x000fc60000000000 */
[--C-:B------:R-:W-:Y:S01]  /*0360*/  FADD R19, R20, R13.reuse ;  /* 0x0000000d14137221 */ /* 0x100fe20000000000 */
[----:B------:R-:W-:-:S03]  /*0370*/  @P1 FADD R22, R22, R13 ;  /* 0x0000000d16161221 */ /* 0x000fc60000000000 */
[----:B------:R-:W-:Y:S02]  /*0380*/  FADD R18, R19, R18 ;  /* 0x0000001213127221 */ /* 0x000fe40000000000 */
[----:B------:R1:W5:Y:S01]  /*0390*/  LDG.E.CONSTANT R19, [R4.64+0x60000] ;  /* 0x0600000404137981 */ /* 0x000362000c1e9900 */
[----:B------:R-:W-:Y:S02]  /*03a0*/  @P1 FADD R17, R22, R17 ;  /* 0x0000001116111221 */ /* 0x000fe40000000000 */
[----:B------:R-:W-:Y:S02]  /*03b0*/  FMNMX R21, RZ, R18, !PT ;  /* 0x00000012ff157209 */ /* 0x000fe40007800000 */
[----:B------:R1:W5:Y:S01]  /*03c0*/  LDG.E.CONSTANT R18, [R4.64+0x78000] ;  /* 0x0780000404127981 */ /* 0x000362000c1e9900 */
[----:B------:R-:W-:-:S03]  /*03d0*/  @P1 FMNMX R23, RZ, R17, !PT ;  /* 0x00000011ff171209 */ /* 0x000fc60007800000 */
[----:B------:R1:W5:Y:S01]  /*03e0*/  LDG.E.CONSTANT R17, [R4.64+0x70000] ;  /* 0x0700000404117981 */ /* 0x000362000c1e9900 */
[----:B------:R-:W-:-:S05]  /*03f0*/  IMAD.WIDE R14, R15, R14, c[0x0][0x160] ;  /* 0x000058000f0e7625 */ /* 0x000fca00078e020e */
[----:B------:R1:W-:Y:S04]  /*0400*/  STG.E [R14.64], R21 ;  /* 0x000000150e007986 */ /* 0x0003e8000c101904 */
[----:B------:R1:W-:Y:S01]  /*0410*/  @P1 STG.E [R14.64+0x4], R23 ;  /* 0x000004170e001986 */ /* 0x0003e2000c101904 */
[----:B------:R-:W-:Y:S05]  /*0420*/  @!P0 EXIT ;  /* 0x000000000000894d */ /* 0x000fea0003800000 */
[----:B-1----:R-:W2:Y:S01]  /*0430*/  LDG.E.CONSTANT R4, [R2.64+0x1c] ;  /* 0x00001c0402047981 */ /* 0x002ea2000c1e9900 */
[----:B------:R-:W-:-:S04]  /*0440*/  FADD R5, RZ, -R0 ;  /* 0x80000000ff057221 */ /* 0x000fc80000000000 */
[----:B------:R-:W-:-:S04]  /*0450*/  FADD R0, -R6, R5 ;  /* 0x0000000506007221 */ /* 0x000fc80000000100 */
[----:B------:R-:W-:-:S04]  /*0460*/  FADD R0, -R7, R0 ;  /* 0x0000000007007221 */ /* 0x000fc80000000100 */
[----:B------:R-:W-:-:S04]  /*0470*/  FADD R9, R9, R0 ;  /* 0x0000000009097221 */ /* 0x000fc80000000000 */
[----:B------:R-:W-:-:S04]  /*0480*/  FADD R0, R10, R9 ;  /* 0x000000090a007221 */ /* 0x000fc80000000000 */
[----:B------:R-:W-:-:S04]  /*0490*/  FADD R0, R11, R0 ;  /* 0x000000000b007221 */ /* 0x000fc80000000000 */
[----:B-----5:R-:W-:-:S04]  /*04a0*/  FADD R19, R0, R19 ;  /* 0x0000001300137221 */ /* 0x020fc80000000000 */
[----:B------:R-:W-:-:S04]  /*04b0*/  FADD R0, R19, R16 ;  /* 0x0000001013007221 */ /* 0x000fc80000000000 */
[----:B------:R-:W-:-:S04]  /*04c0*/  FADD R0, R0, R17 ;  /* 0x0000001100007221 */ /* 0x000fc80000000000 */
[----:B------:R-:W-:-:S04]  /*04d0*/  FADD R5, R0, R13 ;  /* 0x0000000d00057221 */ /* 0x000fc80000000000 */
[----:B--2---:R-:W-:-:S05]  /*04e0*/  FADD R4, R4, R5 ;  /* 0x0000000504047221 */ /* 0x004fca0000000000 */
[----:B------:R-:W-:-:S05]  /*04f0*/  FMNMX R5, RZ, R4, !PT ;  /* 0x00000004ff057209 */ /* 0x000fca0007800000 */
[----:B------:R0:W-:Y:S01]  /*0500*/  STG.E [R14.64+0x1c], R5 ;  /* 0x00001c050e007986 */ /* 0x0001e2000c101904 */
[----:B------:R-:W-:Y:S05]  /*0510*/  @!P1 EXIT ;  /* 0x000000000000994d */ /* 0x000fea0003800000 */
[----:B------:R-:W2:Y:S01]  /*0520*/  LDG.E.CONSTANT R3, [R2.64+0x20] ;  /* 0x0000200402037981 */ /* 0x000ea2000c1e9900 */
[----:B------:R-:W-:-:S04]  /*0530*/  FADD R6, RZ, R6 ;  /* 0x00000006ff067221 */ /* 0x000fc80000000000 */
[----:B------:R-:W-:-:S04]  /*0540*/  FADD R7, -R7, R6 ;  /* 0x0000000607077221 */ /* 0x000fc80000000100 */
[----:B------:R-:W-:-:S04]  /*0550*/  FADD R7, -R8, R7 ;  /* 0x0000000708077221 */ /* 0x000fc80000000100 */
[----:B------:R-:W-:-:S04]  /*0560*/  FADD R10, -R10, R7 ;  /* 0x000000070a0a7221 */ /* 0x000fc80000000100 */
[----:B------:R-:W-:-:S04]  /*0570*/  FADD R11, R11, R10 ;  /* 0x0000000a0b0b7221 */ /* 0x000fc80000000000 */
[----:B------:R-:W-:-:S04]  /*0580*/  FADD R11, R12, R11 ;  /* 0x0000000b0c0b7221 */ /* 0x000fc80000000000 */
[----:B------:R-:W-:-:S04]  /*0590*/  FADD R16, -R16, R11 ;  /* 0x0000000b10107221 */ /* 0x000fc80000000100 */
[----:B------:R-:W-:-:S04]  /*05a0*/  FADD R17, R17, R16 ;  /* 0x0000001011117221 */ /* 0x000fc80000000000 */
[----:B------:R-:W-:-:S04]  /*05b0*/  FADD R18, R17, R18 ;  /* 0x0000001211127221 */ /* 0x000fc80000000000 */
[----:B------:R-:W-:-:S04]  /*05c0*/  FADD R18, R18, R13 ;  /* 0x0000000d12127221 */ /* 0x000fc80000000000 */
[----:B--2---:R-:W-:-:S05]  /*05d0*/  FADD R3, R18, R3 ;  /* 0x0000000312037221 */ /* 0x004fca0000000000 */
[----:B------:R-:W-:-:S05]  /*05e0*/  FMNMX R3, RZ, R3, !PT ;  /* 0x00000003ff037209 */ /* 0x000fca0007800000 */
[----:B------:R-:W-:Y:S01]  /*05f0*/  STG.E [R14.64+0x20], R3 ;  /* 0x000020030e007986 */ /* 0x000fe2000c101904 */
[----:B------:R-:W-:Y:S05]  /*0600*/  EXIT ;  /* 0x000000000000794d */ /* 0x000fea0003800000 */
.L_x_24:
        /* <DEDUP_REMOVED lines=15> */
.L_x_101:


//--------------------- .text.tvmgen_default_fused_nn_contrib_conv2d_winograd_without_weight_transform_add_add_nn_relu_2_kernel_2 --------------------------
	.section	.text.tvmgen_default_fused_nn_contrib_conv2d_winograd_without_weight_transform_add_add_nn_relu_2_kernel_2,"ax",@progbits
	.sectioninfo	@"SHI_REGISTERS=34"
	.align	128
        .global         tvmgen_default_fused_nn_contrib_conv2d_winograd_without_weight_transform_add_add_nn_relu_2_kernel_2
        .type           tvmgen_default_fused_nn_contrib_conv2d_winograd_without_weight_transform_add_add_nn_relu_2_kernel_2,@function
        .size           tvmgen_default_fused_nn_contrib_conv2d_winograd_without_weight_transform_add_add_nn_relu_2_kernel_2,(.L_x_102 - tvmgen_default_fused_nn_contrib_conv2d_winograd_without_weight_transform_add_add_nn_relu_2_kernel_2)
        .other          tvmgen_default_fused_nn_contrib_conv2d_winograd_without_weight_transform_add_add_nn_relu_2_kernel_2,@"STO_CUDA_ENTRY STV_DEFAULT"
tvmgen_default_fused_nn_contrib_conv2d_winograd_without_weight_transform_add_add_nn_relu_2_kernel_2:
.text.tvmgen_default_fused_nn_contrib_conv2d_winograd_without_weight_transform_add_add_nn_relu_2_kernel_2:
        /* <DEDUP_REMOVED lines=11> */
[----:B------:R-:W-:-:S04]  /*00b0*/  LEA.HI.SX32 R5, R0, R5, 0x1c ;  /* 0x0000000500057211 */ /* 0x000fc800078fe2ff */
        /* <DEDUP_REMOVED lines=8> */
[----:B------:R-:W-:Y:S02]  /*0140*/  SHF.R.U32.HI R11, RZ, 0x1f, R2 ;  /* 0x0000001fff0b7819 */ /* 0x000fe40000011602 */
[----:B------:R-:W-:Y:S02]  /*0150*/  LEA.HI.SX32 R5, R5, R0, 0x1c ;  /* 0x0000000005057211 */ /* 0x000fe400078fe2ff */
[----:B------:R-:W-:Y:S02]  /*0160*/  LEA.HI.SX32 R11, R2, R11, 0x1e ;  /* 0x0000000b020b7211 */ /* 0x000fe400078ff2ff */
[----:B------:R-:W-:Y:S01]  /*0170*/  MOV R0, 0x4 ;  /* 0x0000000400007802 */ /* 0x000fe20000000f00 */
[--C-:B------:R-:W-:Y:S02]  /*0180*/  IMAD R2, R5, 0x31, R7.reuse ;  /* 0x0000003105027824 */ /* 0x100fe400078e0207 */
[----:B------:R-:W-:-:S05]  /*0190*/  IMAD R11, R11, 0x7, -R7 ;  /* 0x000000070b0b7824 */ /* 0x000fca00078e0a07 */
[----:B------:R-:W-:-:S05]  /*01a0*/  IADD3 R7, R11, R2, R13 ;  /* 0x000000020b077210 */ /* 0x000fca0007ffe00d */
[----:B------:R-:W-:-:S05]  /*01b0*/  IMAD.WIDE R6, R7, R0, c[0x0][0x168] ;  /* 0x00005a0007067625 */ /* 0x000fca00078e0200 */
[----:B------:R-:W2:Y:S04]  /*01c0*/  LDG.E.CONSTANT R28, [R6.64] ;  /* 0x00000004061c7981 */ /* 0x000ea8000c1e9900 */
[----:B------:R-:W3:Y:S04]  /*01d0*/  LDG.E.CONSTANT R27, [R6.64+0xc400] ;  /* 0x00c40004061b7981 */ /* 0x000ee8000c1e9900 */
[----:B------:R-:W4:Y:S04]  /*01e0*/  LDG.E.CONSTANT R20, [R6.64+0x31000] ;  /* 0x0310000406147981 */ /* 0x000f28000c1e9900 */
[----:B------:R-:W5:Y:S01]  /*01f0*/  LDG.E.CONSTANT R17, [R6.64+0x3d400] ;  /* 0x03d4000406117981 */ /* 0x000f62000c1e9900 */
[----:B------:R-:W-:-:S03]  /*0200*/  MOV R2, RZ ;  /* 0x000000ff00027202 */ /* 0x000fc60000000f00 */
[----:B------:R-:W5:Y:S04]  /*0210*/  LDG.E.CONSTANT R26, [R6.64+0x18800] ;  /* 0x01880004061a7981 */ /* 0x000f68000c1e9900 */
[----:B------:R0:W5:Y:S04]  /*0220*/  LDG.E.CONSTANT R8, [R6.64+0x49800] ;  /* 0x0498000406087981 */ /* 0x000168000c1e9900 */
[----:B------:R0:W5:Y:S01]  /*0230*/  LDG.E.CONSTANT R21, [R6.64+0x24c00] ;  /* 0x024c000406157981 */ /* 0x000162000c1e9900 */
[----:B------:R-:W-:-:S03]  /*0240*/  IMAD.HI R2, R3, -0x6db6db6d, R2 ;  /* 0x9249249303027827 */ /* 0x000fc600078e0202 */
[----:B------:R0:W5:Y:S04]  /*0250*/  LDG.E.CONSTANT R18, [R6.64+0x55c00] ;  /* 0x055c000406127981 */ /* 0x000168000c1e9900 */
[----:B------:R0:W5:Y:S04]  /*0260*/  LDG.E.CONSTANT R16, [R6.64+0x62000] ;  /* 0x0620000406107981 */ /* 0x000168000c1e9900 */
[----:B------:R0:W5:Y:S01]  /*0270*/  LDG.E.CONSTANT R11, [R6.64+0x6e400] ;  /* 0x06e40004060b7981 */ /* 0x000162000c1e9900 */
[----:B------:R-:W-:-:S03]  /*0280*/  SHF.R.U32.HI R3, RZ, 0x1f, R2 ;  /* 0x0000001fff037819 */ /* 0x000fc60000011602 */
[----:B------:R0:W5:Y:S01]  /*0290*/  LDG.E.CONSTANT R10, [R6.64+0x7a800] ;  /* 0x07a80004060a7981 */ /* 0x000162000c1e9900 */
[----:B------:R-:W-:-:S03]  /*02a0*/  LEA.HI.SX32 R2, R2, R3, 0x1e ;  /* 0x0000000302027211 */ /* 0x000fc600078ff2ff */
[----:B------:R0:W5:Y:S02]  /*02b0*/  LDG.E.CONSTANT R9, [R6.64+0x86c00] ;  /* 0x086c000406097981 */ /* 0x000164000c1e9900 */
[----:B------:R-:W-:Y:S02]  /*02c0*/  IMAD R13, R2, 0xe, R13 ;  /* 0x0000000e020d7824 */ /* 0x000fe400078e020d */
[----:B------:R0:W5:Y:S04]  /*02d0*/  LDG.E.CONSTANT R15, [R6.64+0x93000] ;  /* 0x09300004060f7981 */ /* 0x000168000c1e9900 */
[----:B------:R0:W5:Y:S01]  /*02e0*/  LDG.E.CONSTANT R12, [R6.64+0x9f400] ;  /* 0x09f40004060c7981 */ /* 0x000162000c1e9900 */
[----:B------:R-:W-:Y:S01]  /*02f0*/  IMAD.WIDE R4, R5, R0, c[0x0][0x170] ;  /* 0x00005c0005047625 */ /* 0x000fe200078e0200 */
[----:B------:R-:W-:-:S02]  /*0300*/  SHF.L.U32 R13, R13, 0x1, RZ ;  /* 0x000000010d0d7819 */ /* 0x000fc400000006ff */
[----:B------:R0:W5:Y:S04]  /*0310*/  LDG.E.CONSTANT R14, [R6.64+0xab800] ;  /* 0x0ab80004060e7981 */ /* 0x000168000c1e9900 */
[----:B------:R0:W5:Y:S01]  /*0320*/  LDG.E.CONSTANT R19, [R6.64+0xb7c00] ;  /* 0x0b7c000406137981 */ /* 0x000162000c1e9900 */
[----:B------:R-:W-:-:S03]  /*0330*/  IMAD.WIDE R2, R13, R0, c[0x0][0x178] ;  /* 0x00005e000d027625 */ /* 0x000fc600078e0200 */
[----:B------:R1:W5:Y:S04]  /*0340*/  LDG.E.CONSTANT R4, [R4.64] ;  /* 0x0000000404047981 */ /* 0x000368000c1e9900 */
[----:B------:R0:W5:Y:S04]  /*0350*/  LDG.E.CONSTANT R24, [R2.64] ;  /* 0x0000000402187981 */ /* 0x000168000c1e9900 */
[----:B------:R0:W5:Y:S04]  /*0360*/  LDG.E.CONSTANT R23, [R2.64+0x4] ;  /* 0x0000040402177981 */ /* 0x000168000c1e9900 */
[----:B------:R0:W5:Y:S04]  /*0370*/  LDG.E.CONSTANT R22, [R2.64+0x38] ;  /* 0x0000380402167981 */ /* 0x000168000c1e9900 */
[----:B------:R0:W5:Y:S01]  /*0380*/  LDG.E.CONSTANT R25, [R2.64+0x3c] ;  /* 0x00003c0402197981 */ /* 0x000162000c1e9900 */
[----:B--2---:R-:W-:Y:S01]  /*0390*/  FADD R28, RZ, R28 ;  /* 0x0000001cff1c7221 */ /* 0x004fe20000000000 */
[----:B---3--:R-:W-:-:S03]  /*03a0*/  FADD R29, RZ, -R27 ;  /* 0x8000001bff1d7221 */ /* 0x008fc60000000000 */
[----:B------:R-:W-:Y:S01]  /*03b0*/  FADD R27, R28, R27 ;  /* 0x0000001b1c1b7221 */ /* 0x000fe20000000000 */
[----:B----4-:R-:W-:Y:S01]  /*03c0*/  FADD R30, RZ, -R20 ;  /* 0x80000014ff1e7221 */ /* 0x010fe20000000000 */
[----:B-----5:R-:W-:-:S03]  /*03d0*/  FADD R31, RZ, R17 ;  /* 0x00000011ff1f7221 */ /* 0x020fc60000000000 */
[----:B-1----:R-:W-:Y:S01]  /*03e0*/  FADD R5, -R17, R30 ;  /* 0x0000001e11057221 */ /* 0x002fe20000000100 */
[----:B0-----:R-:W-:Y:S01]  /*03f0*/  FADD R6, R26, R29 ;  /* 0x0000001d1a067221 */ /* 0x001fe20000000000 */
[----:B------:R-:W-:Y:S01]  /*0400*/  FADD R27, R27, R26 ;  /* 0x0000001a1b1b7221 */ /* 0x000fe20000000000 */
[C---:B------:R-:W-:Y:S01]  /*0410*/  FADD R31, -R8.reuse, R31 ;  /* 0x0000001f081f7221 */ /* 0x040fe20000000100 */
[----:B------:R-:W-:Y:S02]  /*0420*/  FADD R5, -R8, R5 ;  /* 0x0000000508057221 */ /* 0x000fe40000000100 */
[----:B------:R-:W-:Y:S01]  /*0430*/  FADD R20, R27, R20 ;  /* 0x000000141b147221 */ /* 0x000fe20000000000 */
[----:B------:R-:W-:Y:S01]  /*0440*/  FADD R6, R6, R21 ;  /* 0x0000001506067221 */ /* 0x000fe20000000000 */
[----:B------:R-:W-:-:S03]  /*0450*/  FADD R26, -R18, R31 ;  /* 0x0000001f121a7221 */ /* 0x000fc60000000100 */
[----:B------:R-:W-:Y:S01]  /*0460*/  FADD R3, -R17, R6 ;  /* 0x0000000611037221 */ /* 0x000fe20000000100 */
[----:B------:R-:W-:Y:S01]  /*0470*/  FADD R17, R20, R17 ;  /* 0x0000001114117221 */ /* 0x000fe20000000000 */
[----:B------:R-:W-:Y:S02]  /*0480*/  FADD R2, R16, R5 ;  /* 0x0000000510027221 */ /* 0x000fe40000000000 */
[----:B------:R-:W-:Y:S01]  /*0490*/  FADD R3, R8, R3 ;  /* 0x0000000308037221 */ /* 0x000fe20000000000 */
[----:B------:R-:W-:Y:S01]  /*04a0*/  FADD R17, R17, R8 ;  /* 0x0000000811117221 */ /* 0x000fe20000000000 */
[C---:B------:R-:W-:Y:S01]  /*04b0*/  FADD R7, -R11.reuse, R26 ;  /* 0x0000001a0b077221 */ /* 0x040fe20000000100 */
[----:B------:R-:W-:Y:S01]  /*04c0*/  FADD R5, R11, R2 ;  /* 0x000000020b057221 */ /* 0x000fe20000000000 */
[----:B------:R-:W-:Y:S01]  /*04d0*/  FADD R18, R3, R18 ;  /* 0x0000001203127221 */ /* 0x000fe20000000000 */
[----:B------:R-:W-:Y:S01]  /*04e0*/  FADD R16, R17, R16 ;  /* 0x0000001011107221 */ /* 0x000fe20000000000 */
[C---:B------:R-:W-:Y:S01]  /*04f0*/  FADD R6, R10.reuse, R7 ;  /* 0x000000070a067221 */ /* 0x040fe20000000000 */
[----:B------:R-:W-:Y:S01]  /*0500*/  FADD R2, R10, R5 ;  /* 0x000000050a027221 */ /* 0x000fe20000000000 */
[----:B------:R-:W-:Y:S01]  /*0510*/  FADD R3, -R11, R18 ;  /* 0x000000120b037221 */ /* 0x000fe20000000100 */
[----:B------:R-:W-:Y:S01]  /*0520*/  FADD R11, R16, R11 ;  /* 0x0000000b100b7221 */ /* 0x000fe20000000000 */
[----:B------:R-:W-:-:S03]  /*0530*/  FADD R5, R9, R6 ;  /* 0x0000000609057221 */ /* 0x000fc60000000000 */
[----:B------:R-:W-:Y:S01]  /*0540*/  FADD R11, R11, R10 ;  /* 0x0000000a0b0b7221 */ /* 0x000fe20000000000 */
[----:B------:R-:W-:Y:S01]  /*0550*/  FADD R15, R2, R15 ;  /* 0x0000000f020f7221 */ /* 0x000fe20000000000 */
[----:B------:R-:W-:Y:S01]  /*0560*/  FADD R2, R10, R3 ;  /* 0x000000030a027221 */ /* 0x000fe20000000000 */
[----:B------:R-:W-:Y:S02]  /*0570*/  FADD R5, -R12, R5 ;  /* 0x000000050c057221 */ /* 0x000fe40000000100 */
[----:B------:R-:W-:Y:S01]  /*0580*/  FADD R15, R15, R12 ;  /* 0x0000000c0f0f7221 */ /* 0x000fe20000000000 */
[----:B------:R-:W-:Y:S01]  /*0590*/  FADD R9, R2, R9 ;  /* 0x0000000902097221 */ /* 0x000fe20000000000 */
[----:B------:R-:W-:Y:S02]  /*05a0*/  FADD R6, R14, R5 ;  /* 0x000000050e067221 */ /* 0x000fe40000000000 */
[----:B------:R-:W-:Y:S02]  /*05b0*/  FADD R15, R15, R14 ;  /* 0x0000000e0f0f7221 */ /* 0x000fe40000000000 */
[----:B------:R-:W-:Y:S01]  /*05c0*/  FADD R19, R6, R19 ;  /* 0x0000001306137221 */ /* 0x000fe20000000000 */
[--C-:B------:R-:W-:Y:S01]  /*05d0*/  FADD R11, R11, R4.reuse ;  /* 0x000000040b0b7221 */ /* 0x100fe20000000000 */
[--C-:B------:R-:W-:Y:S01]  /*05e0*/  FADD R2, R9, R4.reuse ;  /* 0x0000000409027221 */ /* 0x100fe20000000000 */
[--C-:B------:R-:W-:Y:S01]  /*05f0*/  FADD R15, R15, R4.reuse ;  /* 0x000000040f0f7221 */ /* 0x100fe20000000000 */
[----:B------:R-:W-:Y:S01]  /*0600*/  FADD R4, R19, R4 ;  /* 0x0000000413047221 */ /* 0x000fe20000000000 */
[----:B------:R-:W-:Y:S01]  /*0610*/  FADD R11, R11, R24 ;  /* 0x000000180b0b7221 */ /* 0x000fe20000000000 */
[----:B------:R-:W-:Y:S01]  /*0620*/  FADD R23, R2, R23 ;  /* 0x0000001702177221 */ /* 0x000fe20000000000 */
[----:B------:R-:W-:-:S03]  /*0630*/  IMAD.WIDE R2, R13, R0, c[0x0][0x160] ;  /* 0x000058000d027625 */ /* 0x000fc600078e0200 */
[----:B------:R-:W-:Y:S01]  /*0640*/  FMNMX R11, RZ, R11, !PT ;  /* 0x0000000bff0b7209 */ /* 0x000fe20007800000 */
[----:B------:R-:W-:Y:S01]  /*0650*/  FADD R15, R15, R22 ;  /* 0x000000160f0f7221 */ /* 0x000fe20000000000 */
[----:B------:R-:W-:-:S03]  /*0660*/  FMNMX R23, RZ, R23, !PT ;  /* 0x00000017ff177209 */ /* 0x000fc60007800000 */
[----:B------:R-:W-:Y:S01]  /*0670*/  STG.E [R2.64], R11 ;  /* 0x0000000b02007986 */ /* 0x000fe2000c101904 */
[----:B------:R-:W-:Y:S01]  /*0680*/  FADD R4, R4, R25 ;  /* 0x0000001904047221 */ /* 0x000fe20000000000 */
[----:B------:R-:W-:Y:S02]  /*0690*/  FMNMX R15, RZ, R15, !PT ;  /* 0x0000000fff0f7209 */ /* 0x000fe40007800000 */
[----:B------:R-:W-:Y:S02]  /*06a0*/  STG.E [R2.64+0x4], R23 ;  /* 0x0000041702007986 */ /* 0x000fe4000c101904 */
[----:B------:R-:W-:Y:S02]  /*06b0*/  FMNMX R5, RZ, R4, !PT ;  /* 0x00000004ff057209 */ /* 0x000fe40007800000 */
[----:B------:R-:W-:Y:S04]  /*06c0*/  STG.E [R2.64+0x38], R15 ;  /* 0x0000380f02007986 */ /* 0x000fe8000c101904 */
[----:B------:R-:W-:Y:S01]  /*06d0*/  STG.E [R2.64+0x3c], R5 ;  /* 0x00003c0502007986 */ /* 0x000fe2000c101904 */
[----:B------:R-:W-:Y:S05]  /*06e0*/  EXIT ;  /* 0x000000000000794d */ /* 0x000fea0003800000 */
.L_x_25:
        /* <DEDUP_REMOVED lines=9> */
.L_x_102:


//--------------------- .text.tvmgen_default_fused_nn_conv2d_add_1_kernel --------------------------
	.section	.text.tvmgen_default_fused_nn_conv2d_add_1_kernel,"ax",@progbits
	.sectionflags	@"SHF_BARRIERS=1"
	.sectioninfo	@"SHI_REGISTERS=39"
	.align	128
        .global         tvmgen_default_fused_nn_conv2d_add_1_kernel
        .type           tvmgen_default_fused_nn_conv2d_add_1_kernel,@function
        .size           tvmgen_default_fused_nn_conv2d_add_1_kernel,(.L_x_103 - tvmgen_default_fused_nn_conv2d_add_1_kernel)
        .other          tvmgen_default_fused_nn_conv2d_add_1_kernel,@"STO_CUDA_ENTRY STV_DEFAULT"
tvmgen_default_fused_nn_conv2d_add_1_kernel:
.text.tvmgen_default_fused_nn_conv2d_add_1_kernel:
[----:B------:R-:W-:Y:S02]  /*0000*/  MOV R1, c[0x0][0x28] ;  /* 0x00000a0000017a02 */ /* 0x000fe40000000f00 */
[----:B------:R-:W0:Y:S01]  /*0010*/  S2R R0, SR_TID.Z ;  /* 0x0000000000007919 */ /* 0x000e220000002300 */
[----:B------:R-:W-:Y:S01]  /*0020*/  MOV R24, 0x4 ;  /* 0x0000000400187802 */ /* 0x000fe20000000f00 */
[----:B------:R-:W-:Y:S01]  /*0030*/  ULDC.64 UR4, c[0x0][0x118] ;  /* 0x0000460000047ab9 */ /* 0x000fe20000000a00 */
[----:B------:R-:W-:Y:S01]  /*0040*/  MOV R19, RZ ;  /* 0x000000ff00137202 */ /* 0x000fe20000000f00 */
[----:B------:R-:W1:Y:S01]  /*0050*/  S2R R21, SR_TID.X ;  /* 0x0000000000157919 */ /* 0x000e620000002100 */
[----:B------:R-:W-:-:S03]  /*0060*/  MOV R15, RZ ;  /* 0x000000ff000f7202 */ /* 0x000fc60000000f00 */
[----:B------:R-:W2:Y:S04]  /*0070*/  S2R R23, SR_CTAID.Z ;  /* 0x0000000000177919 */ /* 0x000ea80000002700 */
[----:B------:R-:W3:Y:S01]  /*0080*/  S2R R22, SR_CTAID.Y ;  /* 0x0000000000167919 */ /* 0x000ee20000002600 */
[C---:B0-----:R-:W-:Y:S01]  /*0090*/  LEA R28, R0.reuse, 0x360, 0x6 ;  /* 0x00000360001c7811 */ /* 0x041fe200078e30ff */
[----:B-1----:R-:W-:Y:S01]  /*00a0*/  IMAD R20, R0, 0xe, R21 ;  /* 0x0000000e00147824 */ /* 0x002fe200078e0215 */
[C---:B------:R-:W-:Y:S02]  /*00b0*/  SHF.L.U32 R7, R21.reuse, 0x1, RZ ;  /* 0x0000000115077819 */ /* 0x040fe400000006ff */
[----:B------:R-:W-:Y:S01]  /*00c0*/  SHF.L.U32 R4, R21, 0x5, RZ ;  /* 0x0000000515047819 */ /* 0x000fe200000006ff */
[----:B------:R-:W-:Y:S01]  /*00d0*/  IMAD.HI R2, R20, 0x4bda12f7, RZ ;  /* 0x4bda12f714027827 */ /* 0x000fe200078e02ff */
[----:B------:R-:W-:-:S02]  /*00e0*/  LOP3.LUT R6, R7, 0x6, RZ, 0xc0, !PT ;  /* 0x0000000607067812 */ /* 0x000fc400078ec0ff */
[----:B------:R-:W-:Y:S02]  /*00f0*/  LOP3.LUT R4, R4, 0xffffff80, RZ, 0xc0, !PT ;  /* 0xffffff8004047812 */ /* 0x000fe400078ec0ff */
[----:B------:R-:W-:Y:S02]  /*0100*/  SHF.R.U32.HI R3, RZ, 0x1f, R2 ;  /* 0x0000001fff037819 */ /* 0x000fe40000011602 */
[----:B--2---:R-:W-:Y:S02]  /*0110*/  LEA R5, R23, R6, 0xc ;  /* 0x0000000617057211 */ /* 0x004fe400078e60ff */
[----:B------:R-:W-:Y:S02]  /*0120*/  LEA.HI.SX32 R3, R2, R3, 0x1d ;  /* 0x0000000302037211 */ /* 0x000fe400078feaff */
[----:B------:R-:W-:Y:S02]  /*0130*/  LEA R5, R0, R5, 0x8 ;  /* 0x0000000500057211 */ /* 0x000fe400078e40ff */
[----:B------:R-:W-:Y:S01]  /*0140*/  LEA.HI.SX32 R6, R21, R0, 0x1d ;  /* 0x0000000015067211 */ /* 0x000fe200078feaff */
[----:B------:R-:W-:Y:S01]  /*0150*/  IMAD R2, R3, -0x1b, R20 ;  /* 0xffffffe503027824 */ /* 0x000fe200078e0214 */
[----:B------:R-:W-:-:S02]  /*0160*/  IADD3 R4, R4, R5, RZ ;  /* 0x0000000504047210 */ /* 0x000fc40007ffe0ff */
[----:B------:R-:W-:Y:S01]  /*0170*/  SHF.R.S32.HI R5, RZ, 0x1, R21 ;  /* 0x00000001ff057819 */ /* 0x000fe20000011415 */
[----:B------:R-:W-:Y:S01]  /*0180*/  IMAD R9, R3, 0x310, R2 ;  /* 0x0000031003097824 */ /* 0x000fe200078e0202 */
[----:B------:R-:W-:Y:S01]  /*0190*/  ISETP.GE.AND P0, PT, R6, 0x10, PT ;  /* 0x000000100600780c */ /* 0x000fe20003f06270 */
[-C--:B------:R-:W-:Y:S01]  /*01a0*/  IMAD.WIDE R2, R4, R24.reuse, c[0x0][0x170] ;  /* 0x00005c0004027625 */ /* 0x080fe200078e0218 */
[----:B------:R-:W-:Y:S02]  /*01b0*/  LEA R26, R0, R7, 0x4 ;  /* 0x00000007001a7211 */ /* 0x000fe400078e20ff */
[----:B------:R-:W-:Y:S01]  /*01c0*/  ISETP.LT.AND P0, PT, R21, 0x8, !P0 ;  /* 0x000000081500780c */ /* 0x000fe20004701270 */
[----:B---3--:R-:W-:Y:S01]  /*01d0*/  IMAD R9, R22, 0x38, R9 ;  /* 0x0000003816097824 */ /* 0x008fe200078e0209 */
[----:B------:R-:W-:Y:S01]  /*01e0*/  IADD3 R2, P2, R2, 0x4, RZ ;  /* 0x0000000402027810 */ /* 0x000fe20007f5e0ff */
[----:B------:R-:W-:Y:S02]  /*01f0*/  IMAD R5, R0, 0x7, R5 ;  /* 0x0000000700057824 */ /* 0x000fe400078e0205 */
[----:B------:R-:W-:Y:S01]  /*0200*/  IMAD.WIDE R24, R9, R24, c[0x0][0x168] ;  /* 0x00005a0009187625 */ /* 0x000fe200078e0218 */
[----:B------:R-:W-:-:S02]  /*0210*/  IADD3.X R3, RZ, R3, RZ, P2, !PT ;  /* 0x00000003ff037210 */ /* 0x000fc400017fe4ff */
[----:B------:R-:W-:Y:S02]  /*0220*/  ISETP.GT.AND P1, PT, R5, 0x6b, PT ;  /* 0x0000006b0500780c */ /* 0x000fe40003f24270 */
[----:B------:R-:W-:Y:S01]  /*0230*/  MOV R27, R25 ;  /* 0x00000019001b7202 */ /* 0x000fe20000000f00 */
[----:B------:R-:W-:-:S10]  /*0240*/  IMAD.MOV.U32 R25, RZ, RZ, RZ ;  /* 0x000000ffff197224 */ /* 0x000fd400078e00ff */
.L_x_26:
[----:B------:R-:W-:Y:S01]  /*0250*/  @!P1 IMAD.MOV.U32 R13, RZ, RZ, R27 ;  /* 0x000000ffff0d9224 */ /* 0x000fe200078e001b */
[----:B------:R-:W-:Y:S01]  /*0260*/  @!P1 MOV R12, R24 ;  /* 0x00000018000c9202 */ /* 0x000fe20000000f00 */
[----:B------:R0:W2:Y:S04]  /*0270*/  @P0 LDG.E.CONSTANT R16, [R2.64+-0x4] ;  /* 0xfffffc0402100981 */ /* 0x0000a8000c1e9900 */
[----:B------:R-:W3:Y:S04]  /*0280*/  @!P1 LDG.E.CONSTANT R13, [R12.64] ;  /* 0x000000040c0d9981 */ /* 0x000ee8000c1e9900 */
[----:B------:R0:W2:Y:S04]  /*0290*/  @P0 LDG.E.CONSTANT R17, [R2.64] ;  /* 0x0000000402110981 */ /* 0x0000a8000c1e9900 */
[----:B------:R-:W-:Y:S01]  /*02a0*/  BAR.SYNC.DEFER_BLOCKING 0x0 ;  /* 0x0000000000007b1d */ /* 0x000fe20000010000 */
[----:B------:R-:W-:-:S04]  /*02b0*/  IADD3 R25, R25, 0x1, RZ ;  /* 0x0000000119197810 */ /* 0x000fc80007ffe0ff */
[----:B------:R-:W-:Y:S02]  /*02c0*/  ISETP.NE.AND P2, PT, R25, 0x10, PT ;  /* 0x000000101900780c */ /* 0x000fe40003f45270 */
[----:B------:R-:W-:Y:S02]  /*02d0*/  IADD3 R24, P4, R24, 0x6200, RZ ;  /* 0x0000620018187810 */ /* 0x000fe40007f9e0ff */
[----:B0-----:R-:W-:Y:S02]  /*02e0*/  IADD3 R2, P3, R2, 0x20, RZ ;  /* 0x0000002002027810 */ /* 0x001fe40007f7e0ff */
[----:B------:R-:W-:Y:S02]  /*02f0*/  IADD3.X R27, RZ, R27, RZ, P4, !PT ;  /* 0x0000001bff1b7210 */ /* 0x000fe400027fe4ff */
[----:B------:R-:W-:Y:S01]  /*0300*/  IADD3.X R3, RZ, R3, RZ, P3, !PT ;  /* 0x00000003ff037210 */ /* 0x000fe20001ffe4ff */
[----:B---3--:R-:W-:Y:S04]  /*0310*/  @!P1 STS [R20.X4], R13 ;  /* 0x0000000d14009388 */ /* 0x008fe80000004800 */
[----:B--2---:R-:W-:Y:S04]  /*0320*/  @P0 STS.64 [R26.X4+0x360], R16 ;  /* 0x000360101a000388 */ /* 0x004fe80000004a00 */
[----:B------:R-:W-:Y:S06]  /*0330*/  BAR.SYNC.DEFER_BLOCKING 0x0 ;  /* 0x0000000000007b1d */ /* 0x000fec0000010000 */
[----:B------:R-:W-:Y:S04]  /*0340*/  LDS R18, [R21.X8] ;  /* 0x0000000015127984 */ /* 0x000fe80000008800 */
[----:B------:R-:W0:Y:S04]  /*0350*/  LDS.128 R4, [R28] ;  /* 0x000000001c047984 */ /* 0x000e280000000c00 */
[----:B------:R-:W1:Y:S04]  /*0360*/  LDS.128 R8, [R28+0x20] ;  /* 0x000020001c087984 */ /* 0x000e680000000c00 */
[----:B------:R-:W2:Y:S04]  /*0370*/  LDS R30, [R21.X8+0x6c] ;  /* 0x00006c00151e7984 */ /* 0x000ea80000008800 */
[----:B------:R-:W3:Y:S04]  /*0380*/  LDS R29, [R21.X8+0xd8] ;  /* 0x0000d800151d7984 */ /* 0x000ee80000008800 */
[----:B------:R-:W4:Y:S04]  /*0390*/  LDS R32, [R21.X8+0x144] ;  /* 0x0001440015207984 */ /* 0x000f280000008800 */
[----:B------:R-:W-:Y:S04]  /*03a0*/  LDS R31, [R21.X8+0x1b0] ;  /* 0x0001b000151f7984 */ /* 0x000fe80000008800 */
[----:B------:R-:W-:Y:S01]  /*03b0*/  LDS R33, [R21.X8+0x288] ;  /* 0x0002880015217984 */ /* 0x000fe20000008800 */
[----:B0-----:R-:W-:-:S03]  /*03c0*/  FFMA R35, R4, R18, R15 ;  /* 0x0000001204237223 */ /* 0x001fc6000000000f */
[----:B------:R-:W0:Y:S01]  /*03d0*/  LDS.128 R12, [R28+0x10] ;  /* 0x000010001c0c7984 */ /* 0x000e220000000c00 */
[----:B-1----:R-:W-:-:S03]  /*03e0*/  FFMA R34, R18, R8, R19 ;  /* 0x0000000812227223 */ /* 0x002fc60000000013 */
[----:B------:R-:W1:Y:S04]  /*03f0*/  LDS.128 R16, [R28+0x30] ;  /* 0x000030001c107984 */ /* 0x000e680000000c00 */
[----:B------:R-:W5:Y:S04]  /*0400*/  LDS R4, [R21.X8+0x21c] ;  /* 0x00021c0015047984 */ /* 0x000f680000008800 */
[----:B------:R-:W5:Y:S01]  /*0410*/  LDS R8, [R21.X8+0x2f4] ;  /* 0x0002f40015087984 */ /* 0x000f620000008800 */
[C---:B--2---:R-:W-:Y:S01]  /*0420*/  FFMA R36, R30.reuse, R5, R35 ;  /* 0x000000051e247223 */ /* 0x044fe20000000023 */
[----:B------:R-:W-:-:S03]  /*0430*/  FFMA R9, R30, R9, R34 ;  /* 0x000000091e097223 */ /* 0x000fc60000000022 */
[C---:B---3--:R-:W-:Y:S01]  /*0440*/  FFMA R5, R29.reuse, R6, R36 ;  /* 0x000000061d057223 */ /* 0x048fe20000000024 */
[----:B------:R-:W-:-:S03]  /*0450*/  FFMA R10, R29, R10, R9 ;  /* 0x0000000a1d0a7223 */ /* 0x000fc60000000009 */
[C---:B----4-:R-:W-:Y:S01]  /*0460*/  FFMA R5, R32.reuse, R7, R5 ;  /* 0x0000000720057223 */ /* 0x050fe20000000005 */
[----:B------:R-:W-:-:S03]  /*0470*/  FFMA R10, R32, R11, R10 ;  /* 0x0000000b200a7223 */ /* 0x000fc6000000000a */
[----:B0-----:R-:W-:Y:S01]  /*0480*/  FFMA R5, R12, R31, R5 ;  /* 0x0000001f0c057223 */ /* 0x001fe20000000005 */
[----:B-1----:R-:W-:-:S03]  /*0490*/  FFMA R10, R31, R16, R10 ;  /* 0x000000101f0a7223 */ /* 0x002fc6000000000a */
[C---:B-----5:R-:W-:Y:S01]  /*04a0*/  FFMA R6, R4.reuse, R13, R5 ;  /* 0x0000000d04067223 */ /* 0x060fe20000000005 */
[----:B------:R-:W-:-:S03]  /*04b0*/  FFMA R10, R4, R17, R10 ;  /* 0x00000011040a7223 */ /* 0x000fc6000000000a */
[C---:B------:R-:W-:Y:S01]  /*04c0*/  FFMA R5, R33.reuse, R14, R6 ;  /* 0x0000000e21057223 */ /* 0x040fe20000000006 */
[----:B------:R-:W-:-:S03]  /*04d0*/  FFMA R10, R33, R18, R10 ;  /* 0x00000012210a7223 */ /* 0x000fc6000000000a */
[C---:B------:R-:W-:Y:S01]  /*04e0*/  FFMA R15, R8.reuse, R15, R5 ;  /* 0x0000000f080f7223 */ /* 0x040fe20000000005 */
[----:B------:R-:W-:Y:S01]  /*04f0*/  FFMA R19, R8, R19, R10 ;  /* 0x0000001308137223 */ /* 0x000fe2000000000a */
[----:B------:R-:W-:Y:S05]  /*0500*/  @P2 BRA `(.L_x_26) ;  /* 0xfffffd4000002947 */ /* 0x000fea000383ffff */
[----:B------:R-:W-:Y:S02]  /*0510*/  LEA R2, R23, R0, 0x4 ;  /* 0x0000000017027211 */ /* 0x000fe400078e20ff */
[----:B------:R-:W-:Y:S02]  /*0520*/  MOV R5, 0x4 ;  /* 0x0000000400057802 */ /* 0x000fe40000000f00 */
[----:B------:R-:W-:-:S05]  /*0530*/  SHF.L.U32 R2, R2, 0x1, RZ ;  /* 0x0000000102027819 */ /* 0x000fca00000006ff */
[----:B------:R-:W-:-:S05]  /*0540*/  IMAD.WIDE R2, R2, R5, c[0x0][0x178] ;  /* 0x00005e0002027625 */ /* 0x000fca00078e0205 */
[----:B------:R-:W2:Y:S04]  /*0550*/  LDG.E.CONSTANT R6, [R2.64] ;  /* 0x0000000402067981 */ /* 0x000ea8000c1e9900 */
[----:B------:R-:W3:Y:S01]  /*0560*/  LDG.E.CONSTANT R8, [R2.64+0x4] ;  /* 0x0000040402087981 */ /* 0x000ee2000c1e9900 */
[----:B------:R-:W-:-:S04]  /*0570*/  IMAD R0, R0, 0x188, R21 ;  /* 0x0000018800007824 */ /* 0x000fc800078e0215 */
[----:B------:R-:W-:-:S04]  /*0580*/  IMAD R23, R23, 0x1880, R0 ;  /* 0x0000188017177824 */ /* 0x000fc800078e0200 */
[----:B------:R-:W-:-:S04]  /*0590*/  IMAD R4, R22, 0xe, R23 ;  /* 0x0000000e16047824 */ /* 0x000fc800078e0217 */
[----:B------:R-:W-:Y:S01]  /*05a0*/  IMAD.WIDE R4, R4, R5, c[0x0][0x160] ;  /* 0x0000580004047625 */ /* 0x000fe200078e0205 */
[----:B--2---:R-:W-:Y:S01]  /*05b0*/  FADD R15, R15, R6 ;  /* 0x000000060f0f7221 */ /* 0x004fe20000000000 */
[----:B---3--:R-:W-:-:S04]  /*05c0*/  FADD R19, R19, R8 ;  /* 0x0000000813137221 */ /* 0x008fc80000000000 */
[----:B------:R-:W-:Y:S04]  /*05d0*/  STG.E [R4.64], R15 ;  /* 0x0000000f04007986 */ /* 0x000fe8000c101904 */
[----:B------:R-:W-:Y:S01]  /*05e0*/  STG.E [R4.64+0x310], R19 ;  /* 0x0003101304007986 */ /* 0x000fe2000c101904 */
[----:B------:R-:W-:Y:S05]  /*05f0*/  EXIT ;  /* 0x000000000000794d */ /* 0x000fea0003800000 */
.L_x_27:
        /* <DEDUP_REMOVED lines=16> */
.L_x_103:


//--------------------- .text.tvmgen_default_fused_nn_conv2d_add_nn_relu_2_kernel --------------------------
	.section	.text.tvmgen_default_fused_nn_conv2d_add_nn_relu_2_kernel,"ax",@progbits
	.sectionflags	@"SHF_BARRIERS=1"
	.sectioninfo	@"SHI_REGISTERS=39"
	.align	128
        .global         tvmgen_default_fused_nn_conv2d_add_nn_relu_2_kernel
        .type           tvmgen_default_fused_nn_conv2d_add_nn_relu_2_kernel,@function
        .size           tvmgen_default_fused_nn_conv2d_add_nn_relu_2_kernel,(.L_x_104 - tvmgen_default_fused_nn_conv2d_add_nn_relu_2_kernel)
        .other          tvmgen_default_fused_nn_conv2d_add_nn_relu_2_kernel,@"STO_CUDA_ENTRY STV_DEFAULT"
tvmgen_default_fused_nn_conv2d_add_nn_relu_2_kernel:
.text.tvmgen_default_fused_nn_conv2d_add_nn_relu_2_kernel:
[----:B------:R-:W-:Y:S02]  /*0000*/  MOV R1, c[0x0][0x28] ;  /* 0x00000a0000017a02 */ /* 0x000fe40000000f00 */
[----:B------:R-:W0:Y:S01]  /*0010*/  S2R R0, SR_TID.Y ;  /* 0x0000000000007919 */ /* 0x000e220000002200 */
[----:B------:R-:W-:Y:S01]  /*0020*/  MOV R6, RZ ;  /* 0x000000ff00067202 */ /* 0x000fe20000000f00 */
[----:B------:R-:W-:Y:S01]  /*0030*/  IMAD.MOV.U32 R12, RZ, RZ, RZ ;  /* 0x000000ffff0c7224 */ /* 0x000fe200078e00ff */
[----:B------:R-:W-:Y:S01]  /*0040*/  MOV R8, RZ ;  /* 0x000000ff00087202 */ /* 0x000fe20000000f00 */
[----:B------:R-:W1:Y:S01]  /*0050*/  S2R R2, SR_TID.X ;  /* 0x0000000000027919 */ /* 0x000e620000002100 */
[----:B------:R-:W-:Y:S01]  /*0060*/  MOV R10, RZ ;  /* 0x000000ff000a7202 */ /* 0x000fe20000000f00 */
[----:B------:R-:W-:Y:S01]  /*0070*/  CS2R R26, SRZ ;  /* 0x00000000001a7805 */ /* 0x000fe2000001ff00 */
[----:B------:R-:W-:Y:S01]  /*0080*/  MOV R32, 0x120 ;  /* 0x0000012000207802 */ /* 0x000fe20000000f00 */
[----:B------:R-:W2:Y:S01]  /*0090*/  S2R R3, SR_TID.Z ;  /* 0x0000000000037919 */ /* 0x000ea20000002300 */
[----:B------:R-:W-:Y:S01]  /*00a0*/  MOV R31, 0x70 ;  /* 0x00000070001f7802 */ /* 0x000fe20000000f00 */
[----:B------:R-:W-:Y:S01]  /*00b0*/  CS2R R28, SRZ ;  /* 0x00000000001c7805 */ /* 0x000fe2000001ff00 */
[----:B------:R-:W-:Y:S01]  /*00c0*/  MOV R24, RZ ;  /* 0x000000ff00187202 */ /* 0x000fe20000000f00 */
[----:B0-----:R-:W-:-:S02]  /*00d0*/  IMAD R30, R0, 0x13, RZ ;  /* 0x00000013001e7824 */ /* 0x001fc400078e02ff */
[----:B-1----:R-:W-:Y:S02]  /*00e0*/  IMAD R4, R2, 0x3, RZ ;  /* 0x0000000302047824 */ /* 0x002fe400078e02ff */
[----:B--2---:R-:W-:-:S03]  /*00f0*/  IMAD R5, R3, 0x25, R30 ;  /* 0x0000002503057824 */ /* 0x004fc600078e021e */
[----:B------:R-:W-:Y:S01]  /*0100*/  IADD3 R30, R30, R4, RZ ;  /* 0x000000041e1e7210 */ /* 0x000fe20007ffe0ff */
[----:B------:R-:W-:Y:S01]  /*0110*/  IMAD R32, R3, R32, 0x910 ;  /* 0x0000091003207424 */ /* 0x000fe200078e0220 */
[----:B------:R-:W-:-:S04]  /*0120*/  IADD3 R5, R5, R4, RZ ;  /* 0x0000000405057210 */ /* 0x000fc80007ffe0ff */
[----:B------:R-:W-:Y:S02]  /*0130*/  IADD3 R32, R32, 0x90, RZ ;  /* 0x0000009020207810 */ /* 0x000fe40007ffe0ff */
[-C--:B------:R-:W-:Y:S02]  /*0140*/  MOV R7, R5.reuse ;  /* 0x0000000500077202 */ /* 0x080fe40000000f00 */
[----:B------:R-:W-:Y:S02]  /*0150*/  MOV R9, R5 ;  /* 0x0000000500097202 */ /* 0x000fe40000000f00 */
[C---:B------:R-:W-:Y:S01]  /*0160*/  IADD3 R11, R5.reuse, 0x1, RZ ;  /* 0x00000001050b7810 */ /* 0x040fe20007ffe0ff */
[C---:B------:R-:W-:Y:S01]  /*0170*/  IMAD.HI R6, R5.reuse, -0x1e0387f1, R6 ;  /* 0xe1fc780f05067827 */ /* 0x040fe200078e0206 */
[----:B------:R-:W-:-:S03]  /*0180*/  IADD3 R13, R5, 0x2, RZ ;  /* 0x00000002050d7810 */ /* 0x000fc60007ffe0ff */
[----:B------:R-:W-:Y:S01]  /*0190*/  IMAD.HI R14, R5, -0x72c234f7, R8 ;  /* 0x8d3dcb09050e7827 */ /* 0x000fe200078e0208 */
[----:B------:R-:W-:-:S03]  /*01a0*/  SHF.R.U32.HI R7, RZ, 0x1f, R6 ;  /* 0x0000001fff077819 */ /* 0x000fc60000011606 */
[----:B------:R-:W-:Y:S01]  /*01b0*/  IMAD.HI R8, R11, -0x1e0387f1, R10 ;  /* 0xe1fc780f0b087827 */ /* 0x000fe200078e020a */
[----:B------:R-:W-:Y:S02]  /*01c0*/  SHF.R.U32.HI R9, RZ, 0x1f, R14 ;  /* 0x0000001fff097819 */ /* 0x000fe4000001160e */
[----:B------:R-:W-:Y:S01]  /*01d0*/  LEA.HI.SX32 R6, R6, R7, 0x19 ;  /* 0x0000000706067211 */ /* 0x000fe200078fcaff */
[C---:B------:R-:W-:Y:S01]  /*01e0*/  IMAD.HI R16, R13.reuse, -0x72c234f7, R12 ;  /* 0x8d3dcb090d107827 */ /* 0x040fe200078e020c */
[----:B------:R-:W-:Y:S02]  /*01f0*/  SHF.R.U32.HI R7, RZ, 0x1f, R8 ;  /* 0x0000001fff077819 */ /* 0x000fe40000011608 */
[----:B------:R-:W-:Y:S01]  /*0200*/  LEA.HI.SX32 R14, R14, R9, 0x1c ;  /* 0x000000090e0e7211 */ /* 0x000fe200078fe2ff */
[----:B------:R-:W-:Y:S01]  /*0210*/  IMAD.HI R15, R13, -0x1e0387f1, R12 ;  /* 0xe1fc780f0d0f7827 */ /* 0x000fe200078e020c */
[----:B------:R-:W-:Y:S02]  /*0220*/  SHF.R.U32.HI R19, RZ, 0x1f, R16 ;  /* 0x0000001fff137819 */ /* 0x000fe40000011610 */
[----:B------:R-:W-:Y:S01]  /*0230*/  LEA.HI.SX32 R7, R8, R7, 0x19 ;  /* 0x0000000708077211 */ /* 0x000fe200078fcaff */
[----:B------:R-:W-:Y:S01]  /*0240*/  IMAD.HI R10, R11, -0x72c234f7, R10 ;  /* 0x8d3dcb090b0a7827 */ /* 0x000fe200078e020a */
[----:B------:R-:W-:-:S02]  /*0250*/  SHF.R.U32.HI R12, RZ, 0x1f, R15 ;  /* 0x0000001fff0c7819 */ /* 0x000fc4000001160f */
[----:B------:R-:W-:Y:S01]  /*0260*/  LEA.HI.SX32 R19, R16, R19, 0x1c ;  /* 0x0000001310137211 */ /* 0x000fe200078fe2ff */
[--C-:B------:R-:W-:Y:S01]  /*0270*/  IMAD R17, R6, -0x91, R5.reuse ;  /* 0xffffff6f06117824 */ /* 0x100fe200078e0205 */
[----:B------:R-:W-:Y:S01]  /*0280*/  SHF.R.U32.HI R9, RZ, 0x1f, R10 ;  /* 0x0000001fff097819 */ /* 0x000fe2000001160a */
[----:B------:R-:W-:Y:S01]  /*0290*/  IMAD R14, R14, -0x1d, R5 ;  /* 0xffffffe30e0e7824 */ /* 0x000fe200078e0205 */
[----:B------:R-:W-:Y:S01]  /*02a0*/  LEA.HI.SX32 R8, R15, R12, 0x19 ;  /* 0x0000000c0f087211 */ /* 0x000fe200078fcaff */
[----:B------:R-:W-:Y:S01]  /*02b0*/  IMAD.HI R12, R2, 0x2aaaaaab, RZ ;  /* 0x2aaaaaab020c7827 */ /* 0x000fe200078e02ff */
[----:B------:R-:W-:Y:S02]  /*02c0*/  MOV R16, RZ ;  /* 0x000000ff00107202 */ /* 0x000fe40000000f00 */
[----:B------:R-:W-:Y:S02]  /*02d0*/  LEA.HI.SX32 R9, R10, R9, 0x1c ;  /* 0x000000090a097211 */ /* 0x000fe400078fe2ff */
[----:B------:R-:W-:Y:S01]  /*02e0*/  LEA.HI R15, R12, R12, RZ, 0x1 ;  /* 0x0000000c0c0f7211 */ /* 0x000fe200078f08ff */
[----:B------:R-:W-:Y:S01]  /*02f0*/  IMAD.HI R18, R17, -0x72c234f7, R16 ;  /* 0x8d3dcb0911127827 */ /* 0x000fe200078e0210 */
[----:B------:R-:W0:Y:S01]  /*0300*/  S2R R10, SR_CTAID.Y ;  /* 0x00000000000a7919 */ /* 0x000e220000002600 */
[----:B------:R-:W-:-:S02]  /*0310*/  MOV R12, RZ ;  /* 0x000000ff000c7202 */ /* 0x000fc40000000f00 */
[--C-:B------:R-:W-:Y:S01]  /*0320*/  IMAD R9, R9, -0x1d, R11.reuse ;  /* 0xffffffe309097824 */ /* 0x100fe200078e020b */
[----:B------:R-:W-:Y:S01]  /*0330*/  ISETP.GE.AND P0, PT, R14, 0x1, PT ;  /* 0x000000010e00780c */ /* 0x000fe20003f06270 */
[----:B------:R-:W-:Y:S02]  /*0340*/  IMAD R17, R7, -0x91, R11 ;  /* 0xffffff6f07117824 */ /* 0x000fe400078e020b */
[--C-:B------:R-:W-:Y:S01]  /*0350*/  IMAD R11, R19, -0x1d, R13.reuse ;  /* 0xffffffe3130b7824 */ /* 0x100fe200078e020d */
[----:B------:R-:W-:Y:S01]  /*0360*/  ISETP.GE.AND P3, PT, R9, 0x1, PT ;  /* 0x000000010900780c */ /* 0x000fe20003f66270 */
[----:B------:R-:W-:Y:S02]  /*0370*/  IMAD R13, R8, -0x91, R13 ;  /* 0xffffff6f080d7824 */ /* 0x000fe400078e020d */
[----:B------:R-:W-:Y:S01]  /*0380*/  IMAD.HI R19, R17, -0x72c234f7, R16 ;  /* 0x8d3dcb0911137827 */ /* 0x000fe200078e0210 */
[----:B------:R-:W-:Y:S02]  /*0390*/  SHF.R.U32.HI R17, RZ, 0x1f, R18 ;  /* 0x0000001fff117819 */ /* 0x000fe40000011612 */
[----:B------:R-:W-:Y:S01]  /*03a0*/  IADD3 R16, R15, R0, RZ ;  /* 0x000000000f107210 */ /* 0x000fe20007ffe0ff */
[----:B------:R-:W-:Y:S01]  /*03b0*/  IMAD.HI R25, R13, -0x72c234f7, R12 ;  /* 0x8d3dcb090d197827 */ /* 0x000fe200078e020c */
[----:B------:R-:W-:Y:S01]  /*03c0*/  LEA.HI.SX32 R13, R18, R17, 0x1c ;  /* 0x00000011120d7211 */ /* 0x000fe200078fe2ff */
[----:B------:R-:W1:Y:S01]  /*03d0*/  S2R R12, SR_CTAID.Z ;  /* 0x00000000000c7919 */ /* 0x000e620000002700 */
[----:B------:R-:W-:-:S02]  /*03e0*/  SHF.R.U32.HI R18, RZ, 0x1f, R19 ;  /* 0x0000001fff127819 */ /* 0x000fc40000011613 */
[----:B------:R-:W-:Y:S02]  /*03f0*/  SHF.R.U32.HI R20, RZ, 0x1f, R25 ;  /* 0x0000001fff147819 */ /* 0x000fe40000011619 */
[----:B------:R-:W-:Y:S02]  /*0400*/  LEA.HI.SX32 R15, R19, R18, 0x1c ;  /* 0x00000012130f7211 */ /* 0x000fe400078fe2ff */
[----:B------:R-:W-:Y:S01]  /*0410*/  LEA.HI.SX32 R25, R25, R20, 0x1c ;  /* 0x0000001419197211 */ /* 0x000fe200078fe2ff */
[C---:B0-----:R-:W-:Y:S01]  /*0420*/  IMAD R31, R10.reuse, R31, -0x1d ;  /* 0xffffffe30a1f7424 */ /* 0x041fe200078e021f */
[C---:B------:R-:W-:Y:S02]  /*0430*/  LEA R17, R10.reuse, R13, 0x2 ;  /* 0x0000000d0a117211 */ /* 0x040fe400078e10ff */
[----:B------:R-:W-:Y:S01]  /*0440*/  ISETP.GE.AND P2, PT, R11, 0x1, PT ;  /* 0x000000010b00780c */ /* 0x000fe20003f46270 */
[----:B------:R-:W-:Y:S01]  /*0450*/  IMAD R19, R10, 0x4, R25 ;  /* 0x000000040a137824 */ /* 0x000fe200078e0219 */
[----:B------:R-:W-:-:S02]  /*0460*/  ISETP.LT.OR P0, PT, R17, 0x1, !P0 ;  /* 0x000000011100780c */ /* 0x000fc40004701670 */
[----:B------:R-:W-:Y:S02]  /*0470*/  SHF.L.U32 R17, R2, 0x2, RZ ;  /* 0x0000000202117819 */ /* 0x000fe400000006ff */
[----:B------:R-:W-:Y:S02]  /*0480*/  ISETP.LT.OR P2, PT, R19, 0x1, !P2 ;  /* 0x000000011300780c */ /* 0x000fe40005741670 */
[----:B------:R-:W-:Y:S01]  /*0490*/  ISETP.GE.AND P1, PT, R16, 0x2, PT ;  /* 0x000000021000780c */ /* 0x000fe20003f26270 */
[----:B------:R-:W-:Y:S01]  /*04a0*/  IMAD R17, R0, 0x3a, R17 ;  /* 0x0000003a00117824 */ /* 0x000fe200078e0211 */
[-C--:B------:R-:W-:Y:S02]  /*04b0*/  LEA.HI.SX32 R16, R16, R3.reuse, 0x1f ;  /* 0x0000000310107211 */ /* 0x080fe400078ffaff */
[----:B------:R-:W-:Y:S02]  /*04c0*/  ISETP.LT.AND P1, PT, R2, 0x6, !P1 ;  /* 0x000000060200780c */ /* 0x000fe40004f21270 */
[----:B-1----:R-:W-:-:S02]  /*04d0*/  LEA R19, R12, R3, 0x4 ;  /* 0x000000030c137211 */ /* 0x002fc400078e20ff */
[----:B------:R-:W-:Y:S02]  /*04e0*/  LEA R18, R10, R15, 0x2 ;  /* 0x0000000f0a127211 */ /* 0x000fe400078e10ff */
[----:B------:R-:W-:Y:S01]  /*04f0*/  ISETP.LT.AND P1, PT, R16, 0x10, P1 ;  /* 0x000000101000780c */ /* 0x000fe20000f21270 */
[----:B------:R-:W-:Y:S01]  /*0500*/  IMAD R19, R19, 0x2, R0 ;  /* 0x0000000213137824 */ /* 0x000fe200078e0200 */
[----:B------:R-:W-:Y:S02]  /*0510*/  ISETP.LT.OR P3, PT, R18, 0x1, !P3 ;  /* 0x000000011200780c */ /* 0x000fe40005f61670 */
[----:B------:R-:W-:Y:S01]  /*0520*/  LEA R34, R17, 0x7c, 0x2 ;  /* 0x0000007c11227811 */ /* 0x000fe200078e10ff */
[----:B------:R-:W-:Y:S02]  /*0530*/  IMAD R33, R19, 0xc0, R2 ;  /* 0x000000c013217824 */ /* 0x000fe400078e0202 */
.L_x_43:
[----:B------:R-:W-:Y:S01]  /*0540*/  BAR.SYNC.DEFER_BLOCKING 0x0 ;  /* 0x0000000000007b1d */ /* 0x000fe20000010000 */
[----:B------:R-:W-:Y:S01]  /*0550*/  ISETP.GT.AND P4, PT, R30, 0x24, PT ;  /* 0x000000241e00780c */ /* 0x000fe20003f84270 */
[----:B------:R-:W-:-:S03]  /*0560*/  IMAD R18, R24, 0xc40, R31 ;  /* 0x00000c4018127824 */ /* 0x000fc600078e021f */
[----:B------:R-:W-:Y:S01]  /*0570*/  ISETP.GT.OR P4, PT, R4, 0x12, P4 ;  /* 0x000000120400780c */ /* 0x000fe20002784670 */
[----:B------:R-:W-:Y:S01]  /*0580*/  ULDC.64 UR4, c[0x0][0x118] ;  /* 0x0000460000047ab9 */ /* 0x000fe20000000a00 */
[----:B------:R-:W-:Y:S02]  /*0590*/  BSSY B0, `(.L_x_28) ;  /* 0x000000e000007945 */ /* 0x000fe40003800000 */
[----:B------:R-:W-:-:S13]  /*05a0*/  ISETP.GT.OR P4, PT, R5, 0x243, P4 ;  /* 0x000002430500780c */ /* 0x000fda0002784670 */
[----:B------:R-:W-:Y:S05]  /*05b0*/  @P4 BRA `(.L_x_29) ;  /* 0x000000b000004947 */ /* 0x000fea0003800000 */
[----:B------:R-:W-:Y:S01]  /*05c0*/  BSSY B1, `(.L_x_30) ;  /* 0x0000009000017945 */ /* 0x000fe20003800000 */
[----:B------:R-:W-:Y:S01]  /*05d0*/  MOV R16, RZ ;  /* 0x000000ff00107202 */ /* 0x000fe20000000f00 */
[----:B------:R-:W-:Y:S05]  /*05e0*/  @P0 BRA `(.L_x_31) ;  /* 0x0000006000000947 */ /* 0x000fea0003800000 */
[----:B------:R-:W-:-:S05]  /*05f0*/  IADD3 R17, R14, R18, RZ ;  /* 0x000000120e117210 */ /* 0x000fca0007ffe0ff */
[----:B------:R-:W-:Y:S01]  /*0600*/  IMAD R16, R6, 0x310, R17 ;  /* 0x0000031006107824 */ /* 0x000fe200078e0211 */
[----:B------:R-:W-:-:S03]  /*0610*/  MOV R17, 0x4 ;  /* 0x0000000400117802 */ /* 0x000fc60000000f00 */
[----:B------:R-:W-:-:S04]  /*0620*/  IMAD R16, R13, 0x1c, R16 ;  /* 0x0000001c0d107824 */ /* 0x000fc800078e0210 */
[----:B------:R-:W-:-:S06]  /*0630*/  IMAD.WIDE R16, R16, R17, c[0x0][0x168] ;  /* 0x00005a0010107625 */ /* 0x000fcc00078e0211 */
[----:B------:R0:W5:Y:S02]  /*0640*/  LDG.E.CONSTANT R16, [R16.64] ;  /* 0x0000000410107981 */ /* 0x000164000c1e9900 */
.L_x_31:
[----:B------:R-:W-:Y:S05]  /*0650*/  BSYNC B1 ;  /* 0x0000000000017941 */ /* 0x000fea0003800000 */
.L_x_30:
[----:B-----5:R1:W-:Y:S02]  /*0660*/  STS [R5.X4], R16 ;  /* 0x0000001005007388 */ /* 0x0203e40000004800 */
.L_x_29:
[----:B------:R-:W-:Y:S05]  /*0670*/  BSYNC B0 ;  /* 0x0000000000007941 */ /* 0x000fea0003800000 */
.L_x_28:
[----:B------:R-:W-:Y:S01]  /*0680*/  ISETP.GT.AND P4, PT, R30, 0x23, PT ;  /* 0x000000231e00780c */ /* 0x000fe20003f84270 */
[----:B------:R-:W-:Y:S03]  /*0690*/  BSSY B0, `(.L_x_32) ;  /* 0x000000f000007945 */ /* 0x000fe60003800000 */
[----:B------:R-:W-:-:S04]  /*06a0*/  ISETP.GT.OR P4, PT, R4, 0x11, P4 ;  /* 0x000000110400780c */ /* 0x000fc80002784670 */
[----:B------:R-:W-:-:S13]  /*06b0*/  ISETP.GT.OR P4, PT, R5, 0x242, P4 ;  /* 0x000002420500780c */ /* 0x000fda0002784670 */
[----:B------:R-:W-:Y:S05]  /*06c0*/  @P4 BRA `(.L_x_33) ;  /* 0x000000b000004947 */ /* 0x000fea0003800000 */
[----:B------:R-:W-:Y:S01]  /*06d0*/  BSSY B1, `(.L_x_34) ;  /* 0x0000009000017945 */ /* 0x000fe20003800000 */
[----:B-1----:R-:W-:Y:S01]  /*06e0*/  MOV R16, RZ ;  /* 0x000000ff00107202 */ /* 0x002fe20000000f00 */
[----:B------:R-:W-:Y:S05]  /*06f0*/  @P3 BRA `(.L_x_35) ;  /* 0x0000006000003947 */ /* 0x000fea0003800000 */
[----:B------:R-:W-:Y:S01]  /*0700*/  IADD3 R16, R9, R18, RZ ;  /* 0x0000001209107210 */ /* 0x000fe20007ffe0ff */
[----:B0-----:R-:W-:-:S04]  /*0710*/  IMAD.MOV.U32 R17, RZ, RZ, 0x4 ;  /* 0x00000004ff117424 */ /* 0x001fc800078e00ff */
[----:B------:R-:W-:-:S04]  /*0720*/  IMAD R16, R7, 0x310, R16 ;  /* 0x0000031007107824 */ /* 0x000fc800078e0210 */
[----:B------:R-:W-:-:S04]  /*0730*/  IMAD R16, R15, 0x1c, R16 ;  /* 0x0000001c0f107824 */ /* 0x000fc800078e0210 */
[----:B------:R-:W-:-:S06]  /*0740*/  IMAD.WIDE R16, R16, R17, c[0x0][0x168] ;  /* 0x00005a0010107625 */ /* 0x000fcc00078e0211 */
[----:B------:R0:W5:Y:S02]  /*0750*/  LDG.E.CONSTANT R16, [R16.64] ;  /* 0x0000000410107981 */ /* 0x000164000c1e9900 */
.L_x_35:
[----:B------:R-:W-:Y:S05]  /*0760*/  BSYNC B1 ;  /* 0x0000000000017941 */ /* 0x000fea0003800000 */
.L_x_34:
[----:B-----5:R1:W-:Y:S02]  /*0770*/  STS [R5.X4+0x4], R16 ;  /* 0x0000041005007388 */ /* 0x0203e40000004800 */
.L_x_33:
[----:B------:R-:W-:Y:S05]  /*0780*/  BSYNC B0 ;  /* 0x0000000000007941 */ /* 0x000fea0003800000 */
.L_x_32:
        /* <DEDUP_REMOVED lines=8> */
[----:B0-----:R-:W-:-:S05]  /*0810*/  IADD3 R17, R11, R18, RZ ;  /* 0x000000120b117210 */ /* 0x001fca0007ffe0ff */
[----:B------:R-:W-:Y:S01]  /*0820*/  IMAD R16, R8, 0x310, R17 ;  /* 0x0000031008107824 */ /* 0x000fe200078e0211 */
[----:B------:R-:W-:-:S03]  /*0830*/  MOV R17, 0x4 ;  /* 0x0000000400117802 */ /* 0x000fc60000000f00 */
[----:B------:R-:W-:-:S04]  /*0840*/  IMAD R16, R25, 0x1c, R16 ;  /* 0x0000001c19107824 */ /* 0x000fc800078e0210 */
[----:B------:R-:W-:-:S06]  /*0850*/  IMAD.WIDE R16, R16, R17, c[0x0][0x168] ;  /* 0x00005a0010107625 */ /* 0x000fcc00078e0211 */
[----:B------:R0:W5:Y:S02]  /*0860*/  LDG.E.CONSTANT R16, [R16.64] ;  /* 0x0000000410107981 */ /* 0x000164000c1e9900 */
.L_x_39:
[----:B------:R-:W-:Y:S05]  /*0870*/  BSYNC B1 ;  /* 0x0000000000017941 */ /* 0x000fea0003800000 */
.L_x_38:
[----:B-----5:R1:W-:Y:S02]  /*0880*/  STS [R5.X4+0x8], R16 ;  /* 0x0000081005007388 */ /* 0x0203e40000004800 */
.L_x_37:
[----:B------:R-:W-:Y:S05]  /*0890*/  BSYNC B0 ;  /* 0x0000000000007941 */ /* 0x000fea0003800000 */
.L_x_36:
[----:B------:R-:W-:Y:S01]  /*08a0*/  BSSY B0, `(.L_x_40) ;  /* 0x0000012000007945 */ /* 0x000fe20003800000 */
[----:B------:R-:W-:Y:S05]  /*08b0*/  @!P1 BRA `(.L_x_41) ;  /* 0x0000010000009947 */ /* 0x000fea0003800000 */
[----:B-1----:R-:W-:Y:S01]  /*08c0*/  IMAD R16, R24, 0x6, R33 ;  /* 0x0000000618107824 */ /* 0x002fe200078e0221 */
[----:B0-----:R-:W-:-:S03]  /*08d0*/  MOV R17, 0x4 ;  /* 0x0000000400117802 */ /* 0x001fc60000000f00 */
[----:B------:R-:W-:-:S04]  /*08e0*/  IMAD R16, R16, 0x6, RZ ;  /* 0x0000000610107824 */ /* 0x000fc800078e02ff */
[----:B------:R-:W-:-:S05]  /*08f0*/  IMAD.WIDE R16, R16, R17, c[0x0][0x170] ;  /* 0x00005c0010107625 */ /* 0x000fca00078e0211 */
[----:B------:R-:W2:Y:S04]  /*0900*/  LDG.E.CONSTANT R18, [R16.64] ;  /* 0x0000000410127981 */ /* 0x000ea8000c1e9900 */
[----:B------:R-:W2:Y:S04]  /*0910*/  LDG.E.CONSTANT R19, [R16.64+0x4] ;  /* 0x0000040410137981 */ /* 0x000ea8000c1e9900 */
[----:B------:R-:W3:Y:S04]  /*0920*/  LDG.E.CONSTANT R20, [R16.64+0x8] ;  /* 0x0000080410147981 */ /* 0x000ee8000c1e9900 */
[----:B------:R-:W3:Y:S04]  /*0930*/  LDG.E.CONSTANT R21, [R16.64+0xc] ;  /* 0x00000c0410157981 */ /* 0x000ee8000c1e9900 */
[----:B------:R-:W4:Y:S04]  /*0940*/  LDG.E.CONSTANT R22, [R16.64+0x10] ;  /* 0x0000100410167981 */ /* 0x000f28000c1e9900 */
[----:B------:R-:W4:Y:S01]  /*0950*/  LDG.E.CONSTANT R23, [R16.64+0x14] ;  /* 0x0000140410177981 */ /* 0x000f22000c1e9900 */
[----:B------:R-:W-:-:S05]  /*0960*/  LEA R35, R3, R0, 0x1 ;  /* 0x0000000003237211 */ /* 0x000fca00078e08ff */
[----:B------:R-:W-:-:S04]  /*0970*/  IMAD R35, R35, 0x6, R2 ;  /* 0x0000000623237824 */ /* 0x000fc800078e0202 */
[----:B------:R-:W-:-:S05]  /*0980*/  IMAD R35, R35, 0x6, RZ ;  /* 0x0000000623237824 */ /* 0x000fca00078e02ff */
[----:B--2---:R0:W-:Y:S04]  /*0990*/  STS.64 [R35.X4+0x910], R18 ;  /* 0x0009101223007388 */ /* 0x0041e80000004a00 */
[----:B---3--:R0:W-:Y:S04]  /*09a0*/  STS.64 [R35.X4+0x918], R20 ;  /* 0x0009181423007388 */ /* 0x0081e80000004a00 */
[----:B----4-:R0:W-:Y:S02]  /*09b0*/  STS.64 [R35.X4+0x920], R22 ;  /* 0x0009201623007388 */ /* 0x0101e40000004a00 */
.L_x_41:
[----:B------:R-:W-:Y:S05]  /*09c0*/  BSYNC B0 ;  /* 0x0000000000007941 */ /* 0x000fea0003800000 */
.L_x_40:
[----:B------:R-:W-:Y:S01]  /*09d0*/  BAR.SYNC.DEFER_BLOCKING 0x0 ;  /* 0x0000000000007b1d */ /* 0x000fe20000010000 */
[----:B0-----:R-:W-:Y:S01]  /*09e0*/  MOV R17, 0x90 ;  /* 0x0000009000117802 */ /* 0x001fe20000000f00 */
[----:B-1----:R-:W-:Y:S01]  /*09f0*/  IMAD.MOV.U32 R16, RZ, RZ, R34 ;  /* 0x000000ffff107224 */ /* 0x002fe200078e0022 */
[----:B------:R-:W-:-:S04]  /*0a00*/  MOV R18, R32 ;  /* 0x0000002000127202 */ /* 0x000fc80000000f00 */
.L_x_42:
[----:B------:R-:W-:Y:S01]  /*0a10*/  LDS R20, [R16+-0x7c] ;  /* 0xffff840010147984 */ /* 0x000fe20000000800 */
[----:B------:R-:W-:-:S03]  /*0a20*/  IADD3 R17, R17, 0x24, RZ ;  /* 0x0000002411117810 */ /* 0x000fc60007ffe0ff */
[----:B------:R-:W0:Y:S01]  /*0a30*/  LDS R21, [R18+-0x90] ;  /* 0xffff700012157984 */ /* 0x000e220000000800 */
[----:B------:R-:W-:-:S03]  /*0a40*/  ISETP.NE.AND P4, PT, R17, 0x120, PT ;  /* 0x000001201100780c */ /* 0x000fc60003f85270 */
[----:B------:R-:W1:Y:S04]  /*0a50*/  LDS R19, [R16+-0x74] ;  /* 0xffff8c0010137984 */ /* 0x000e680000000800 */
[----:B------:R-:W2:Y:S04]  /*0a60*/  LDS R22, [R18] ;  /* 0x0000000012167984 */ /* 0x000ea80000000800 */
[----:B------:R-:W-:Y:S04]  /*0a70*/  LDS R23, [R16+-0x70] ;  /* 0xffff900010177984 */ /* 0x000fe80000000800 */
[----:B------:R-:W3:Y:S01]  /*0a80*/  LDS R36, [R18+0x4] ;  /* 0x0000040012247984 */ /* 0x000ee20000000800 */
[----:B0-----:R-:W-:Y:S01]  /*0a90*/  FFMA R29, R20, R21, R29 ;  /* 0x00000015141d7223 */ /* 0x001fe2000000001d */
[----:B-1----:R-:W-:-:S02]  /*0aa0*/  FFMA R28, R21, R19, R28 ;  /* 0x00000013151c7223 */ /* 0x002fc4000000001c */
[----:B------:R-:W0:Y:S01]  /*0ab0*/  LDS R21, [R18+-0x8c] ;  /* 0xffff740012157984 */ /* 0x000e220000000800 */
[-C--:B--2---:R-:W-:Y:S01]  /*0ac0*/  FFMA R27, R20, R22.reuse, R27 ;  /* 0x00000016141b7223 */ /* 0x084fe2000000001b */
[----:B------:R-:W-:Y:S02]  /*0ad0*/  FFMA R26, R19, R22, R26 ;  /* 0x00000016131a7223 */ /* 0x000fe4000000001a */
[----:B------:R-:W1:Y:S02]  /*0ae0*/  LDS R22, [R16+-0x78] ;  /* 0xffff880010167984 */ /* 0x000e640000000800 */
[-C--:B---3--:R-:W-:Y:S01]  /*0af0*/  FFMA R26, R23, R36.reuse, R26 ;  /* 0x00000024171a7223 */ /* 0x088fe2000000001a */
[----:B0-----:R-:W-:Y:S02]  /*0b00*/  FFMA R28, R21, R23, R28 ;  /* 0x00000017151c7223 */ /* 0x001fe4000000001c */
[----:B------:R-:W-:Y:S01]  /*0b10*/  LDS R23, [R16+-0x6c] ;  /* 0xffff940010177984 */ /* 0x000fe20000000800 */
[C---:B-1----:R-:W-:Y:S01]  /*0b20*/  FFMA R20, R22.reuse, R21, R29 ;  /* 0x0000001516147223 */ /* 0x042fe2000000001d */
[----:B------:R-:W-:-:S02]  /*0b30*/  FFMA R22, R22, R36, R27 ;  /* 0x0000002416167223 */ /* 0x000fc4000000001b */
[----:B------:R-:W0:Y:S04]  /*0b40*/  LDS R21, [R18+-0x88] ;  /* 0xffff780012157984 */ /* 0x000e280000000800 */
[----:B------:R-:W1:Y:S04]  /*0b50*/  LDS R27, [R18+0x8] ;  /* 0x00000800121b7984 */ /* 0x000e680000000800 */
[----:B------:R-:W-:Y:S01]  /*0b60*/  LDS R29, [R18+0x10] ;  /* 0x00001000121d7984 */ /* 0x000fe20000000800 */
[----:B0-----:R-:W-:Y:S01]  /*0b70*/  FFMA R20, R19, R21, R20 ;  /* 0x0000001513147223 */ /* 0x001fe20000000014 */
[----:B------:R-:W-:-:S02]  /*0b80*/  FFMA R28, R21, R23, R28 ;  /* 0x00000017151c7223 */ /* 0x000fc4000000001c */
[----:B------:R-:W-:Y:S01]  /*0b90*/  LDS R21, [R16+-0x8] ;  /* 0xfffff80010157984 */ /* 0x000fe20000000800 */
[-C--:B-1----:R-:W-:Y:S01]  /*0ba0*/  FFMA R22, R19, R27.reuse, R22 ;  /* 0x0000001b13167223 */ /* 0x082fe20000000016 */
[----:B------:R-:W-:Y:S02]  /*0bb0*/  FFMA R26, R23, R27, R26 ;  /* 0x0000001b171a7223 */ /* 0x000fe4000000001a */
[----:B------:R-:W0:Y:S04]  /*0bc0*/  LDS R23, [R18+-0x84] ;  /* 0xffff7c0012177984 */ /* 0x000e280000000800 */
[----:B------:R-:W1:Y:S04]  /*0bd0*/  LDS R19, [R16] ;  /* 0x0000000010137984 */ /* 0x000e680000000800 */
[----:B------:R-:W2:Y:S01]  /*0be0*/  LDS R27, [R18+0xc] ;  /* 0x00000c00121b7984 */ /* 0x000ea20000000800 */
[----:B0-----:R-:W-:Y:S01]  /*0bf0*/  FFMA R20, R21, R23, R20 ;  /* 0x0000001715147223 */ /* 0x001fe20000000014 */
[----:B-1----:R-:W-:-:S02]  /*0c00*/  FFMA R28, R23, R19, R28 ;  /* 0x00000013171c7223 */ /* 0x002fc4000000001c */
[----:B------:R-:W-:Y:S01]  /*0c10*/  LDS R23, [R18+-0x80] ;  /* 0xffff800012177984 */ /* 0x000fe20000000800 */
[-C--:B--2---:R-:W-:Y:S01]  /*0c20*/  FFMA R22, R21, R27.reuse, R22 ;  /* 0x0000001b15167223 */ /* 0x084fe20000000016 */
[----:B------:R-:W-:Y:S02]  /*0c30*/  FFMA R26, R19, R27, R26 ;  /* 0x0000001b131a7223 */ /* 0x000fe4000000001a */
[----:B------:R-:W0:Y:S04]  /*0c40*/  LDS R21, [R16+-0x4] ;  /* 0xfffffc0010157984 */ /* 0x000e280000000800 */
[----:B------:R-:W1:Y:S01]  /*0c50*/  LDS R27, [R16+0x4] ;  /* 0x00000400101b7984 */ /* 0x000e620000000800 */
[C---:B0-----:R-:W-:Y:S01]  /*0c60*/  FFMA R20, R21.reuse, R23, R20 ;  /* 0x0000001715147223 */ /* 0x041fe20000000014 */
[----:B------:R-:W-:-:S02]  /*0c70*/  FFMA R22, R21, R29, R22 ;  /* 0x0000001d15167223 */ /* 0x000fc40000000016 */
[----:B------:R-:W0:Y:S01]  /*0c80*/  LDS R21, [R18+-0x7c] ;  /* 0xffff840012157984 */ /* 0x000e220000000800 */
[----:B-1----:R-:W-:Y:S01]  /*0c90*/  FFMA R28, R23, R27, R28 ;  /* 0x0000001b171c7223 */ /* 0x002fe2000000001c */
[----:B------:R-:W-:Y:S02]  /*0ca0*/  FFMA R26, R27, R29, R26 ;  /* 0x0000001d1b1a7223 */ /* 0x000fe4000000001a */
[----:B------:R-:W1:Y:S04]  /*0cb0*/  LDS R23, [R16+0x8] ;  /* 0x0000080010177984 */ /* 0x000e680000000800 */
[----:B------:R-:W2:Y:S04]  /*0cc0*/  LDS R27, [R18+0x14] ;  /* 0x00001400121b7984 */ /* 0x000ea80000000800 */
[----:B------:R-:W-:Y:S01]  /*0cd0*/  LDS R29, [R18+0x1c] ;  /* 0x00001c00121d7984 */ /* 0x000fe20000000800 */
[----:B0-----:R-:W-:Y:S01]  /*0ce0*/  FFMA R20, R19, R21, R20 ;  /* 0x0000001513147223 */ /* 0x001fe20000000014 */
[----:B-1----:R-:W-:-:S02]  /*0cf0*/  FFMA R28, R21, R23, R28 ;  /* 0x00000017151c7223 */ /* 0x002fc4000000001c */
[----:B------:R-:W-:Y:S01]  /*0d00*/  LDS R21, [R18+-0x78] ;  /* 0xffff880012157984 */ /* 0x000fe20000000800 */
[-C--:B--2---:R-:W-:Y:S01]  /*0d10*/  FFMA R22, R19, R27.reuse, R22 ;  /* 0x0000001b13167223 */ /* 0x084fe20000000016 */
[----:B------:R-:W-:Y:S02]  /*0d20*/  FFMA R26, R23, R27, R26 ;  /* 0x0000001b171a7223 */ /* 0x000fe4000000001a */
[----:B------:R-:W0:Y:S04]  /*0d30*/  LDS R19, [R16+0x6c] ;  /* 0x00006c0010137984 */ /* 0x000e280000000800 */
[----:B------:R-:W1:Y:S04]  /*0d40*/  LDS R27, [R16+0x74] ;  /* 0x00007400101b7984 */ /* 0x000e680000000800 */
[----:B------:R-:W2:Y:S01]  /*0d50*/  LDS R23, [R18+0x18] ;  /* 0x0000180012177984 */ /* 0x000ea20000000800 */
[----:B0-----:R-:W-:Y:S01]  /*0d60*/  FFMA R20, R19, R21, R20 ;  /* 0x0000001513147223 */ /* 0x001fe20000000014 */
[----:B-1----:R-:W-:-:S02]  /*0d70*/  FFMA R28, R21, R27, R28 ;  /* 0x0000001b151c7223 */ /* 0x002fc4000000001c */
[----:B------:R-:W-:Y:S01]  /*0d80*/  LDS R21, [R18+-0x74] ;  /* 0xffff8c0012157984 */ /* 0x000fe20000000800 */
[-C--:B--2---:R-:W-:Y:S01]  /*0d90*/  FFMA R22, R19, R23.reuse, R22 ;  /* 0x0000001713167223 */ /* 0x084fe20000000016 */
[----:B------:R-:W-:Y:S02]  /*0da0*/  FFMA R26, R27, R23, R26 ;  /* 0x000000171b1a7223 */ /* 0x000fe4000000001a */
[----:B------:R-:W0:Y:S04]  /*0db0*/  LDS R19, [R16+0x70] ;  /* 0x0000700010137984 */ /* 0x000e280000000800 */
[----:B------:R-:W1:Y:S01]  /*0dc0*/  LDS R23, [R16+0x78] ;  /* 0x0000780010177984 */ /* 0x000e620000000800 */
[C---:B0-----:R-:W-:Y:S01]  /*0dd0*/  FFMA R20, R19.reuse, R21, R20 ;  /* 0x0000001513147223 */ /* 0x041fe20000000014 */
[----:B------:R-:W-:-:S02]  /*0de0*/  FFMA R22, R19, R29, R22 ;  /* 0x0000001d13167223 */ /* 0x000fc40000000016 */
[----:B------:R-:W0:Y:S01]  /*0df0*/  LDS R19, [R18+-0x70] ;  /* 0xffff900012137984 */ /* 0x000e220000000800 */
[----:B-1----:R-:W-:Y:S01]  /*0e00*/  FFMA R28, R21, R23, R28 ;  /* 0x00000017151c7223 */ /* 0x002fe2000000001c */
[----:B------:R-:W-:Y:S02]  /*0e10*/  FFMA R26, R23, R29, R26 ;  /* 0x0000001d171a7223 */ /* 0x000fe4000000001a */
[----:B------:R1:W2:Y:S04]  /*0e20*/  LDS R21, [R16+0x7c] ;  /* 0x00007c0010157984 */ /* 0x0002a80000000800 */
[----:B------:R3:W4:Y:S01]  /*0e30*/  LDS R23, [R18+0x20] ;  /* 0x0000200012177984 */ /* 0x0007220000000800 */
[----:B-1----:R-:W-:Y:S02]  /*0e40*/  IADD3 R16, R16, 0x244, RZ ;  /* 0x0000024410107810 */ /* 0x002fe40007ffe0ff */
[----:B---3--:R-:W-:Y:S01]  /*0e50*/  IADD3 R18, R18, 0x24, RZ ;  /* 0x0000002412127810 */ /* 0x008fe20007ffe0ff */
[----:B0-----:R-:W-:Y:S01]  /*0e60*/  FFMA R29, R27, R19, R20 ;  /* 0x000000131b1d7223 */ /* 0x001fe20000000014 */
[----:B--2---:R-:W-:Y:S01]  /*0e70*/  FFMA R28, R19, R21, R28 ;  /* 0x00000015131c7223 */ /* 0x004fe2000000001c */
[-C--:B----4-:R-:W-:Y:S01]  /*0e80*/  FFMA R27, R27, R23.reuse, R22 ;  /* 0x000000171b1b7223 */ /* 0x090fe20000000016 */
[----:B------:R-:W-:Y:S01]  /*0e90*/  FFMA R26, R21, R23, R26 ;  /* 0x00000017151a7223 */ /* 0x000fe2000000001a */
[----:B------:R-:W-:Y:S05]  /*0ea0*/  @P4 BRA `(.L_x_42) ;  /* 0xfffffb6000004947 */ /* 0x000fea000383ffff */
[----:B------:R-:W-:-:S04]  /*0eb0*/  IADD3 R24, R24, 0x1, RZ ;  /* 0x0000000118187810 */ /* 0x000fc80007ffe0ff */
[----:B------:R-:W-:-:S13]  /*0ec0*/  ISETP.GE.U32.AND P4, PT, R24, 0x20, PT ;  /* 0x000000201800780c */ /* 0x000fda0003f86070 */
[----:B------:R-:W-:Y:S05]  /*0ed0*/  @!P4 BRA `(.L_x_43) ;  /* 0xfffff6600000c947 */ /* 0x000fea000383ffff */
[----:B------:R-:W-:Y:S01]  /*0ee0*/  LEA R7, R12, R3, 0x4 ;  /* 0x000000030c077211 */ /* 0x000fe200078e20ff */
[----:B------:R-:W-:Y:S01]  /*0ef0*/  ULDC.64 UR4, c[0x0][0x118] ;  /* 0x0000460000047ab9 */ /* 0x000fe20000000a00 */
[----:B------:R-:W-:Y:S02]  /*0f00*/  MOV R9, 0x4 ;  /* 0x0000000400097802 */ /* 0x000fe40000000f00 */
[----:B------:R-:W-:-:S05]  /*0f10*/  SHF.L.U32 R4, R7, 0x1, RZ ;  /* 0x0000000107047819 */ /* 0x000fca00000006ff */
[----:B------:R-:W-:-:S05]  /*0f20*/  IMAD.WIDE R4, R4, R9, c[0x0][0x178] ;  /* 0x00005e0004047625 */ /* 0x000fca00078e0209 */
[----:B------:R-:W2:Y:S04]  /*0f30*/  LDG.E.CONSTANT R6, [R4.64+0x4] ;  /* 0x0000040404067981 */ /* 0x000ea8000c1e9900 */
[----:B------:R-:W3:Y:S01]  /*0f40*/  LDG.E.CONSTANT R3, [R4.64] ;  /* 0x0000000404037981 */ /* 0x000ee2000c1e9900 */
[----:B------:R-:W-:-:S05]  /*0f50*/  IMAD R7, R7, 0xe, R10 ;  /* 0x0000000e07077824 */ /* 0x000fca00078e020a */
[----:B------:R-:W-:-:S05]  /*0f60*/  LEA R7, R7, R0, 0x1 ;  /* 0x0000000007077211 */ /* 0x000fca00078e08ff */
[----:B------:R-:W-:-:S05]  /*0f70*/  IMAD R2, R7, 0x7, R2 ;  /* 0x0000000707027824 */ /* 0x000fca00078e0202 */
[----:B------:R-:W-:Y:S01]  /*0f80*/  SHF.L.U32 R2, R2, 0x1, RZ ;  /* 0x0000000102027819 */ /* 0x000fe200000006ff */
[--C-:B--2---:R-:W-:Y:S01]  /*0f90*/  FADD R27, R27, R6.reuse ;  /* 0x000000061b1b7221 */ /* 0x104fe20000000000 */
[----:B------:R-:W-:Y:S01]  /*0fa0*/  FADD R6, R26, R6 ;  /* 0x000000061a067221 */ /* 0x000fe20000000000 */
[--C-:B---3--:R-:W-:Y:S01]  /*0fb0*/  FADD R29, R29, R3.reuse ;  /* 0x000000031d1d7221 */ /* 0x108fe20000000000 */
[----:B------:R-:W-:Y:S01]  /*0fc0*/  FADD R28, R28, R3 ;  /* 0x000000031c1c7221 */ /* 0x000fe20000000000 */
[----:B------:R-:W-:Y:S01]  /*0fd0*/  IMAD.WIDE R2, R2, R9, c[0x0][0x160] ;  /* 0x0000580002027625 */ /* 0x000fe200078e0209 */
[----:B------:R-:W-:Y:S02]  /*0fe0*/  FMNMX R27, RZ, R27, !PT ;  /* 0x0000001bff1b7209 */ /* 0x000fe40007800000 */
[----:B------:R-:W-:Y:S02]  /*0ff0*/  FMNMX R29, RZ, R29, !PT ;  /* 0x0000001dff1d7209 */ /* 0x000fe40007800000 */
[----:B------:R-:W-:-:S02]  /*1000*/  FMNMX R5, RZ, R28, !PT ;  /* 0x0000001cff057209 */ /* 0x000fc40007800000 */
[----:B------:R-:W-:Y:S01]  /*1010*/  FMNMX R7, RZ, R6, !PT ;  /* 0x00000006ff077209 */ /* 0x000fe20007800000 */
[----:B------:R-:W-:Y:S04]  /*1020*/  STG.E [R2.64], R29 ;  /* 0x0000001d02007986 */ /* 0x000fe8000c101904 */
[----:B------:R-:W-:Y:S04]  /*1030*/  STG.E [R2.64+0x4], R5 ;  /* 0x0000040502007986 */ /* 0x000fe8000c101904 */
[----:B------:R-:W-:Y:S04]  /*1040*/  STG.E [R2.64+0x310], R27 ;  /* 0x0003101b02007986 */ /* 0x000fe8000c101904 */
[----:B------:R-:W-:Y:S01]  /*1050*/  STG.E [R2.64+0x314], R7 ;  /* 0x0003140702007986 */ /* 0x000fe2000c101904 */
[----:B------:R-:W-:Y:S05]  /*1060*/  EXIT ;  /* 0x000000000000794d */ /* 0x000fea0003800000 */
.L_x_44:
        /* <DEDUP_REMOVED lines=9> */
.L_x_104:


//--------------------- .text.tvmgen_default_fused_nn_contrib_conv2d_winograd_without_weight_transform_add_add_nn_relu_kernel_1 --------------------------
	.section	.text.tvmgen_default_fused_nn_contrib_conv2d_winograd_without_weight_transform_add_add_nn_relu_kernel_1,"ax",@progbits
	.sectionflags	@"SHF_BARRIERS=1"
	.sectioninfo	@"SHI_REGISTERS=56"
	.align	128
        .global         tvmgen_default_fused_nn_contrib_conv2d_winograd_without_weight_transform_add_add_nn_relu_kernel_1
        .type           tvmgen_default_fused_nn_contrib_conv2d_winograd_without_weight_transform_add_add_nn_relu_kernel_1,@function
        .size           tvmgen_default_fused_nn_contrib_conv2d_winograd_without_weight_transform_add_add_nn_relu_kernel_1,(.L_x_105 - tvmgen_default_fused_nn_contrib_conv2d_winograd_without_weight_transform_add_add_nn_relu_kernel_1)
        .other          tvmgen_default_fused_nn_contrib_conv2d_winograd_without_weight_transform_add_add_nn_relu_kernel_1,@"STO_CUDA_ENTRY STV_DEFAULT"
tvmgen_default_fused_nn_contrib_conv2d_winograd_without_weight_transform_add_add_nn_relu_kernel_1:
.text.tvmgen_default_fused_nn_contrib_conv2d_winograd_without_weight_transform_add_add_nn_relu_kernel_1:
[----:B------:R-:W-:Y:S02]  /*0000*/  MOV R1, c[0x0][0x28] ;  /* 0x00000a0000017a02 */ /* 0x000fe40000000f00 */
[----:B------:R-:W0:Y:S01]  /*0010*/  S2R R2, SR_TID.X ;  /* 0x0000000000027919 */ /* 0x000e220000002100 */
[----:B------:R-:W-:Y:S01]  /*0020*/  MOV R4, RZ ;  /* 0x000000ff00047202 */ /* 0x000fe20000000f00 */
[----:B------:R-:W-:Y:S01]  /*0030*/  CS2R R50, SRZ ;  /* 0x0000000000327805 */ /* 0x000fe2000001ff00 */
[----:B------:R-:W-:Y:S01]  /*0040*/  CS2R R48, SRZ ;  /* 0x0000000000307805 */ /* 0x000fe2000001ff00 */
[----:B------:R-:W1:Y:S01]  /*0050*/  S2R R0, SR_TID.Y ;  /* 0x0000000000007919 */ /* 0x000e620000002200 */
[----:B------:R-:W-:Y:S01]  /*0060*/  CS2R R44, SRZ ;  /* 0x00000000002c7805 */ /* 0x000fe2000001ff00 */
[----:B------:R-:W-:Y:S01]  /*0070*/  CS2R R40, SRZ ;  /* 0x0000000000287805 */ /* 0x000fe2000001ff00 */
[----:B------:R-:W-:Y:S01]  /*0080*/  CS2R R28, SRZ ;  /* 0x00000000001c7805 */ /* 0x000fe2000001ff00 */
[----:B------:R-:W2:Y:S01]  /*0090*/  S2R R3, SR_CTAID.Y ;  /* 0x0000000000037919 */ /* 0x000ea20000002600 */
[----:B------:R-:W-:Y:S01]  /*00a0*/  CS2R R46, SRZ ;  /* 0x00000000002e7805 */ /* 0x000fe2000001ff00 */
[----:B------:R-:W-:Y:S01]  /*00b0*/  CS2R R36, SRZ ;  /* 0x0000000000247805 */ /* 0x000fe2000001ff00 */
[----:B------:R-:W-:Y:S01]  /*00c0*/  CS2R R42, SRZ ;  /* 0x00000000002a7805 */ /* 0x000fe2000001ff00 */
[----:B------:R-:W-:Y:S01]  /*00d0*/  MOV R39, RZ ;  /* 0x000000ff00277202 */ /* 0x000fe20000000f00 */
[----:B------:R-:W-:Y:S01]  /*00e0*/  CS2R R26, SRZ ;  /* 0x00000000001a7805 */ /* 0x000fe2000001ff00 */
[----:B------:R-:W-:Y:S01]  /*00f0*/  CS2R R32, SRZ ;  /* 0x0000000000207805 */ /* 0x000fe2000001ff00 */
[----:B------:R-:W-:Y:S01]  /*0100*/  CS2R R24, SRZ ;  /* 0x0000000000187805 */ /* 0x000fe2000001ff00 */
[----:B------:R-:W-:Y:S01]  /*0110*/  CS2R R10, SRZ ;  /* 0x00000000000a7805 */ /* 0x000fe2000001ff00 */
[----:B------:R-:W-:Y:S01]  /*0120*/  CS2R R22, SRZ ;  /* 0x0000000000167805 */ /* 0x000fe2000001ff00 */
[----:B------:R-:W-:Y:S01]  /*0130*/  CS2R R30, SRZ ;  /* 0x00000000001e7805 */ /* 0x000fe2000001ff00 */
[----:B------:R-:W-:Y:S01]  /*0140*/  MOV R9, RZ ;  /* 0x000000ff00097202 */ /* 0x000fe20000000f00 */
[----:B------:R-:W-:Y:S01]  /*0150*/  CS2R R20, SRZ ;  /* 0x0000000000147805 */ /* 0x000fe2000001ff00 */
[----:B0-----:R-:W-:-:S05]  /*0160*/  SHF.R.S32.HI R5, RZ, 0x1, R2 ;  /* 0x00000001ff057819 */ /* 0x001fca0000011402 */
[----:B-1----:R-:W-:Y:S02]  /*0170*/  IMAD R6, R0, 0x31, R5 ;  /* 0x0000003100067824 */ /* 0x002fe400078e0205 */
.L_x_46:
[----:B------:R-:W-:Y:S01]  /*0180*/  BAR.SYNC.DEFER_BLOCKING 0x0 ;  /* 0x0000000000007b1d */ /* 0x000fe20000010000 */
[C---:B------:R-:W-:Y:S01]  /*0190*/  ISETP.GT.AND P0, PT, R0.reuse, RZ, PT ;  /* 0x000000ff0000720c */ /* 0x040fe20003f04270 */
[C---:B------:R-:W-:Y:S01]  /*01a0*/  IMAD R18, R0.reuse, 0x62, R2 ;  /* 0x0000006200127824 */ /* 0x040fe200078e0202 */
[----:B------:R-:W-:Y:S02]  /*01b0*/  ISETP.GT.AND P1, PT, R0, 0x2, PT ;  /* 0x000000020000780c */ /* 0x000fe40003f24270 */
[C---:B------:R-:W-:Y:S01]  /*01c0*/  ISETP.GT.OR P0, PT, R6.reuse, 0x1d, P0 ;  /* 0x0000001d0600780c */ /* 0x040fe20000704670 */
[----:B------:R-:W0:Y:S01]  /*01d0*/  S2R R7, SR_CTAID.Z ;  /* 0x0000000000077919 */ /* 0x000e220000002700 */
[----:B------:R-:W-:Y:S01]  /*01e0*/  ISETP.GT.OR P1, PT, R6, 0x7f, P1 ;  /* 0x0000007f0600780c */ /* 0x000fe20000f24670 */
[----:B------:R-:W-:Y:S01]  /*01f0*/  ULDC.64 UR4, c[0x0][0x118] ;  /* 0x0000460000047ab9 */ /* 0x000fe20000000a00 */
[----:B--2---:R-:W-:Y:S02]  /*0200*/  SHF.L.U32 R12, R3, 0x5, RZ ;  /* 0x00000005030c7819 */ /* 0x004fe400000006ff */
[----:B------:R-:W-:-:S07]  /*0210*/  MOV R19, 0x4 ;  /* 0x0000000400137802 */ /* 0x000fce0000000f00 */
[--C-:B------:R-:W-:Y:S02]  /*0220*/  @!P0 SHF.R.U32.HI R13, RZ, 0x1, R2.reuse ;  /* 0x00000001ff0d8819 */ /* 0x100fe40000011602 */
[----:B------:R-:W-:Y:S02]  /*0230*/  @!P1 SHF.R.U32.HI R5, RZ, 0x1, R2 ;  /* 0x00000001ff059819 */ /* 0x000fe40000011602 */
[----:B------:R-:W-:Y:S01]  /*0240*/  @!P0 IADD3 R14, R18, 0xc4, RZ ;  /* 0x000000c4120e8810 */ /* 0x000fe20007ffe0ff */
[C---:B------:R-:W-:Y:S02]  /*0250*/  @!P0 IMAD R13, R0.reuse, 0x31, R13 ;  /* 0x00000031000d8824 */ /* 0x040fe400078e020d */
[----:B------:R-:W-:Y:S01]  /*0260*/  @!P1 IMAD R8, R0, 0x31, R5 ;  /* 0x0000003100089824 */ /* 0x000fe200078e0205 */
[----:B------:R-:W-:Y:S02]  /*0270*/  @!P0 LOP3.LUT R14, R14, 0x1f, RZ, 0xc0, !PT ;  /* 0x0000001f0e0e8812 */ /* 0x000fe400078ec0ff */
[----:B------:R-:W-:-:S02]  /*0280*/  @!P0 SHF.L.U32 R13, R13, 0x2, RZ ;  /* 0x000000020d0d8819 */ /* 0x000fc400000006ff */
[-C--:B0-----:R-:W-:Y:S02]  /*0290*/  @!P0 LEA R15, R7, R12.reuse, 0xc ;  /* 0x0000000c070f8211 */ /* 0x081fe400078e60ff */
[----:B------:R-:W-:Y:S02]  /*02a0*/  @!P0 LOP3.LUT R13, R13, 0xfffffff8, RZ, 0xc0, !PT ;  /* 0xfffffff80d0d8812 */ /* 0x000fe400078ec0ff */
[----:B------:R-:W-:Y:S02]  /*02b0*/  @!P1 LEA R5, R7, R12, 0xc ;  /* 0x0000000c07059211 */ /* 0x000fe400078e60ff */
[----:B------:R-:W-:Y:S02]  /*02c0*/  @!P0 IADD3 R13, R13, 0x188, RZ ;  /* 0x000001880d0d8810 */ /* 0x000fe40007ffe0ff */
[----:B------:R-:W-:Y:S02]  /*02d0*/  @!P1 SHF.L.U32 R8, R8, 0x2, RZ ;  /* 0x0000000208089819 */ /* 0x000fe400000006ff */
[----:B------:R-:W-:Y:S01]  /*02e0*/  @!P0 LEA R16, R4, R15, 0x9 ;  /* 0x0000000f04108211 */ /* 0x000fe200078e48ff */
[----:B------:R-:W-:Y:S01]  /*02f0*/  IMAD R15, R7, 0x3100, R18 ;  /* 0x00003100070f7824 */ /* 0x000fe200078e0212 */
[----:B------:R-:W-:-:S02]  /*0300*/  @!P0 LOP3.LUT R13, R13, 0xffffffc0, RZ, 0xc0, !PT ;  /* 0xffffffc00d0d8812 */ /* 0x000fc400078ec0ff */
[----:B------:R-:W-:Y:S02]  /*0310*/  @!P1 LOP3.LUT R12, R18, 0x1f, RZ, 0xc0, !PT ;  /* 0x0000001f120c9812 */ /* 0x000fe400078ec0ff */
[----:B------:R-:W-:Y:S02]  /*0320*/  @!P1 LEA R5, R4, R5, 0x9 ;  /* 0x0000000504059211 */ /* 0x000fe400078e48ff */
[----:B------:R-:W-:Y:S02]  /*0330*/  @!P1 LOP3.LUT R8, R8, 0xffffffc0, RZ, 0xc0, !PT ;  /* 0xffffffc008089812 */ /* 0x000fe400078ec0ff */
[----:B------:R-:W-:Y:S02]  /*0340*/  @!P0 IADD3 R14, R14, R16, R13 ;  /* 0x000000100e0e8210 */ /* 0x000fe40007ffe00d */
[----:B------:R-:W-:Y:S01]  /*0350*/  @!P1 IADD3 R5, R12, R5, R8 ;  /* 0x000000050c059210 */ /* 0x000fe20007ffe008 */
[----:B------:R-:W-:Y:S02]  /*0360*/  IMAD R12, R4, 0x620, R15 ;  /* 0x00000620040c7824 */ /* 0x000fe400078e020f */
[----:B------:R-:W-:-:S04]  /*0370*/  @!P0 IMAD.WIDE R14, R14, R19, c[0x0][0x170] ;  /* 0x00005c000e0e8625 */ /* 0x000fc800078e0213 */
[-C--:B------:R-:W-:Y:S02]  /*0380*/  @!P1 IMAD.WIDE R16, R5, R19.reuse, c[0x0][0x170] ;  /* 0x00005c0005109625 */ /* 0x080fe400078e0213 */
[----:B------:R0:W2:Y:S02]  /*0390*/  @!P0 LDG.E.CONSTANT R15, [R14.64] ;  /* 0x000000040e0f8981 */ /* 0x0000a4000c1e9900 */
[----:B------:R-:W-:Y:S02]  /*03a0*/  IMAD.WIDE R12, R12, R19, c[0x0][0x168] ;  /* 0x00005a000c0c7625 */ /* 0x000fe400078e0213 */
[----:B------:R-:W3:Y:S04]  /*03b0*/  @!P1 LDG.E.CONSTANT R17, [R16.64] ;  /* 0x0000000410119981 */ /* 0x000ee8000c1e9900 */
[----:B------:R-:W4:Y:S04]  /*03c0*/  LDG.E.CONSTANT R19, [R12.64] ;  /* 0x000000040c137981 */ /* 0x000f28000c1e9900 */
[----:B------:R-:W5:Y:S04]  /*03d0*/  LDG.E.CONSTANT R35, [R12.64+0x310] ;  /* 0x000310040c237981 */ /* 0x000f68000c1e9900 */
[----:B------:R-:W5:Y:S04]  /*03e0*/  LDG.E.CONSTANT R53, [R12.64+0x620] ;  /* 0x000620040c357981 */ /* 0x000f68000c1e9900 */
[----:B------:R-:W5:Y:S04]  /*03f0*/  LDG.E.CONSTANT R34, [R12.64+0x930] ;  /* 0x000930040c227981 */ /* 0x000f68000c1e9900 */
[----:B------:R-:W5:Y:S04]  /*0400*/  LDG.E.CONSTANT R38, [R12.64+0xc40] ;  /* 0x000c40040c267981 */ /* 0x000f68000c1e9900 */
[----:B------:R-:W5:Y:S04]  /*0410*/  LDG.E.CONSTANT R52, [R12.64+0xf50] ;  /* 0x000f50040c347981 */ /* 0x000f68000c1e9900 */
[----:B------:R-:W5:Y:S04]  /*0420*/  LDG.E.CONSTANT R5, [R12.64+0x1260] ;  /* 0x001260040c057981 */ /* 0x000f68000c1e9900 */
[----:B0-----:R-:W5:Y:S01]  /*0430*/  LDG.E.CONSTANT R14, [R12.64+0x1570] ;  /* 0x001570040c0e7981 */ /* 0x001f62000c1e9900 */
[----:B------:R-:W-:Y:S01]  /*0440*/  LEA R8, R2, 0x400, 0x2 ;  /* 0x0000040002087811 */ /* 0x000fe200078e10ff */
[----:B------:R-:W-:-:S02]  /*0450*/  UMOV UR4, 0x188 ;  /* 0x0000018800047882 */ /* 0x000fc40000000000 */
[----:B--2---:R-:W-:Y:S04]  /*0460*/  @!P0 STS [R18.X4+0x310], R15 ;  /* 0x0003100f12008388 */ /* 0x004fe80000004800 */
[----:B---3--:R-:W-:Y:S04]  /*0470*/  @!P1 STS [R18.X4], R17 ;  /* 0x0000001112009388 */ /* 0x008fe80000004800 */
[----:B----4-:R-:W-:Y:S04]  /*0480*/  STS [R18.X4+0x400], R19 ;  /* 0x0004001312007388 */ /* 0x010fe80000004800 */
[----:B-----5:R-:W-:Y:S04]  /*0490*/  STS [R18.X4+0x710], R35 ;  /* 0x0007102312007388 */ /* 0x020fe80000004800 */
[----:B------:R-:W-:Y:S04]  /*04a0*/  STS [R18.X4+0xa20], R53 ;  /* 0x000a203512007388 */ /* 0x000fe80000004800 */
[----:B------:R-:W-:Y:S04]  /*04b0*/  STS [R18.X4+0xd30], R34 ;  /* 0x000d302212007388 */ /* 0x000fe80000004800 */
[----:B------:R-:W-:Y:S04]  /*04c0*/  STS [R18.X4+0x1040], R38 ;  /* 0x0010402612007388 */ /* 0x000fe80000004800 */
[----:B------:R-:W-:Y:S04]  /*04d0*/  STS [R18.X4+0x1350], R52 ;  /* 0x0013503412007388 */ /* 0x000fe80000004800 */
[----:B------:R0:W-:Y:S04]  /*04e0*/  STS [R18.X4+0x1660], R5 ;  /* 0x0016600512007388 */ /* 0x0001e80000004800 */
[----:B------:R1:W-:Y:S01]  /*04f0*/  STS [R18.X4+0x1970], R14 ;  /* 0x0019700e12007388 */ /* 0x0003e20000004800 */
[----:B0-----:R-:W-:-:S03]  /*0500*/  LEA R5, R0, 0x40, 0x5 ;  /* 0x0000004000057811 */ /* 0x001fc600078e28ff */
[----:B------:R-:W-:Y:S06]  /*0510*/  BAR.SYNC.DEFER_BLOCKING 0x0 ;  /* 0x0000000000007b1d */ /* 0x000fec0000010000 */
.L_x_45:
[----:B------:R-:W-:Y:S04]  /*0520*/  LDS R52, [R8+UR4+-0x188] ;  /* 0xfffe780408347984 */ /* 0x000fe80008000800 */
[----:B-1----:R-:W0:Y:S04]  /*0530*/  LDS.128 R12, [R5+-0x40] ;  /* 0xffffc000050c7984 */ /* 0x002e280000000c00 */
[----:B------:R-:W1:Y:S04]  /*0540*/  LDS R38, [R8+UR4] ;  /* 0x0000000408267984 */ /* 0x000e680008000800 */
[----:B------:R-:W2:Y:S04]  /*0550*/  LDS.128 R16, [R5] ;  /* 0x0000000005107984 */ /* 0x000ea80000000c00 */
[----:B------:R-:W-:Y:S04]  /*0560*/  LDS R35, [R8+UR4+0x188] ;  /* 0x0001880408237984 */ /* 0x000fe80008000800 */
[----:B------:R-:W-:Y:S01]  /*0570*/  LDS R34, [R8+UR4+0x310] ;  /* 0x0003100408227984 */ /* 0x000fe20008000800 */
[----:B0-----:R-:W-:Y:S01]  /*0580*/  FFMA R20, R12, R52, R20 ;  /* 0x000000340c147223 */ /* 0x001fe20000000014 */
[C---:B------:R-:W-:Y:S01]  /*0590*/  FFMA R21, R52.reuse, R13, R21 ;  /* 0x0000000d34157223 */ /* 0x040fe20000000015 */
[C---:B------:R-:W-:Y:S01]  /*05a0*/  FFMA R24, R52.reuse, R14, R24 ;  /* 0x0000000e34187223 */ /* 0x040fe20000000018 */
[----:B------:R-:W-:Y:S01]  /*05b0*/  FFMA R31, R52, R15, R31 ;  /* 0x0000000f341f7223 */ /* 0x000fe2000000001f */
[----:B-1----:R-:W-:Y:S01]  /*05c0*/  FFMA R22, R12, R38, R22 ;  /* 0x000000260c167223 */ /* 0x002fe20000000016 */
[C---:B------:R-:W-:Y:S01]  /*05d0*/  FFMA R26, R38.reuse, R13, R26 ;  /* 0x0000000d261a7223 */ /* 0x040fe2000000001a */
[C---:B------:R-:W-:Y:S01]  /*05e0*/  FFMA R33, R38.reuse, R14, R33 ;  /* 0x0000000e26217223 */ /* 0x040fe20000000021 */
[----:B------:R-:W-:Y:S01]  /*05f0*/  FFMA R41, R38, R15, R41 ;  /* 0x0000000f26297223 */ /* 0x000fe20000000029 */
[----:B--2---:R-:W-:Y:S01]  /*0600*/  FFMA R42, R52, R16, R42 ;  /* 0x00000010342a7223 */ /* 0x004fe2000000002a */
[----:B------:R-:W-:Y:S01]  /*0610*/  FFMA R46, R16, R38, R46 ;  /* 0x00000026102e7223 */ /* 0x000fe2000000002e */
[-C--:B------:R-:W-:Y:S01]  /*0620*/  FFMA R45, R52, R17.reuse, R45 ;  /* 0x00000011342d7223 */ /* 0x080fe2000000002d */
[----:B------:R-:W-:Y:S01]  /*0630*/  FFMA R49, R38, R17, R49 ;  /* 0x0000001126317223 */ /* 0x000fe20000000031 */
[-C--:B------:R-:W-:Y:S01]  /*0640*/  FFMA R27, R52, R18.reuse, R27 ;  /* 0x00000012341b7223 */ /* 0x080fe2000000001b */
[----:B------:R-:W-:Y:S01]  /*0650*/  FFMA R29, R38, R18, R29 ;  /* 0x00000012261d7223 */ /* 0x000fe2000000001d */
[-C--:B------:R-:W-:Y:S01]  /*0660*/  FFMA R28, R52, R19.reuse, R28 ;  /* 0x00000013341c7223 */ /* 0x080fe2000000001c */
[C---:B------:R-:W-:Y:S01]  /*0670*/  FFMA R40, R38.reuse, R19, R40 ;  /* 0x0000001326287223 */ /* 0x040fe20000000028 */
[----:B------:R-:W0:Y:S04]  /*0680*/  LDS.128 R12, [R5+-0x30] ;  /* 0xffffd000050c7984 */ /* 0x000e280000000c00 */
[----:B------:R-:W1:Y:S01]  /*0690*/  LDS.128 R16, [R5+0x10] ;  /* 0x0000100005107984 */ /* 0x000e620000000c00 */
[C---:B0-----:R-:W-:Y:S01]  /*06a0*/  FFMA R11, R38.reuse, R12, R11 ;  /* 0x0000000c260b7223 */ /* 0x041fe2000000000b */
[C---:B------:R-:W-:Y:S01]  /*06b0*/  FFMA R25, R38.reuse, R13, R25 ;  /* 0x0000000d26197223 */ /* 0x040fe20000000019 */
[C---:B------:R-:W-:Y:S01]  /*06c0*/  FFMA R32, R38.reuse, R14, R32 ;  /* 0x0000000e26207223 */ /* 0x040fe20000000020 */
[C---:B------:R-:W-:Y:S01]  /*06d0*/  FFMA R37, R38.reuse, R15, R37 ;  /* 0x0000000f26257223 */ /* 0x040fe20000000025 */
[C---:B-1----:R-:W-:Y:S01]  /*06e0*/  FFMA R44, R38.reuse, R16, R44 ;  /* 0x00000010262c7223 */ /* 0x042fe2000000002c */
[CC--:B------:R-:W-:Y:S01]  /*06f0*/  FFMA R48, R38.reuse, R17.reuse, R48 ;  /* 0x0000001126307223 */ /* 0x0c0fe20000000030 */
[----:B------:R-:W-:Y:S01]  /*0700*/  FFMA R50, R38, R18, R50 ;  /* 0x0000001226327223 */ /* 0x000fe20000000032 */
[C---:B------:R-:W-:Y:S01]  /*0710*/  FFMA R39, R52.reuse, R16, R39 ;  /* 0x0000001034277223 */ /* 0x040fe20000000027 */
[C---:B------:R-:W-:Y:S01]  /*0720*/  FFMA R43, R52.reuse, R17, R43 ;  /* 0x00000011342b7223 */ /* 0x040fe2000000002b */
[C---:B------:R-:W-:Y:S01]  /*0730*/  FFMA R47, R52.reuse, R18, R47 ;  /* 0x00000012342f7223 */ /* 0x040fe2000000002f */
[-C--:B------:R-:W-:Y:S01]  /*0740*/  FFMA R36, R52, R19.reuse, R36 ;  /* 0x0000001334247223 */ /* 0x080fe20000000024 */
[----:B------:R-:W-:Y:S01]  /*0750*/  FFMA R38, R38, R19, R51 ;  /* 0x0000001326267223 */ /* 0x000fe20000000033 */
[C---:B------:R-:W-:Y:S01]  /*0760*/  FFMA R9, R52.reuse, R12, R9 ;  /* 0x0000000c34097223 */ /* 0x040fe20000000009 */
[C---:B------:R-:W-:Y:S01]  /*0770*/  FFMA R10, R52.reuse, R13, R10 ;  /* 0x0000000d340a7223 */ /* 0x040fe2000000000a */
[C---:B------:R-:W-:Y:S01]  /*0780*/  FFMA R23, R52.reuse, R14, R23 ;  /* 0x0000000e34177223 */ /* 0x040fe20000000017 */
[----:B------:R-:W-:Y:S01]  /*0790*/  FFMA R30, R52, R15, R30 ;  /* 0x0000000f341e7223 */ /* 0x000fe2000000001e */
[----:B------:R-:W0:Y:S04]  /*07a0*/  LDS.128 R16, [R5+0x80] ;  /* 0x0000800005107984 */ /* 0x000e280000000c00 */
[----:B------:R-:W1:Y:S01]  /*07b0*/  LDS.128 R12, [R5+0x40] ;  /* 0x00004000050c7984 */ /* 0x000e620000000c00 */
[C---:B0-----:R-:W-:Y:S01]  /*07c0*/  FFMA R42, R35.reuse, R16, R42 ;  /* 0x00000010232a7223 */ /* 0x041fe2000000002a */
[----:B------:R-:W-:Y:S01]  /*07d0*/  FFMA R46, R16, R34, R46 ;  /* 0x00000022102e7223 */ /* 0x000fe2000000002e */
[CC--:B------:R-:W-:Y:S01]  /*07e0*/  FFMA R45, R35.reuse, R17.reuse, R45 ;  /* 0x00000011232d7223 */ /* 0x0c0fe2000000002d */
[C---:B------:R-:W-:Y:S01]  /*07f0*/  FFMA R49, R34.reuse, R17, R49 ;  /* 0x0000001122317223 */ /* 0x040fe20000000031 */
[CC--:B------:R-:W-:Y:S01]  /*0800*/  FFMA R27, R35.reuse, R18.reuse, R27 ;  /* 0x00000012231b7223 */ /* 0x0c0fe2000000001b */
[C---:B------:R-:W-:Y:S01]  /*0810*/  FFMA R29, R34.reuse, R18, R29 ;  /* 0x00000012221d7223 */ /* 0x040fe2000000001d */
[CC--:B------:R-:W-:Y:S01]  /*0820*/  FFMA R28, R35.reuse, R19.reuse, R28 ;  /* 0x00000013231c7223 */ /* 0x0c0fe2000000001c */
[----:B------:R-:W-:Y:S01]  /*0830*/  FFMA R40, R34, R19, R40 ;  /* 0x0000001322287223 */ /* 0x000fe20000000028 */
[C---:B-1----:R-:W-:Y:S01]  /*0840*/  FFMA R20, R12.reuse, R35, R20 ;  /* 0x000000230c147223 */ /* 0x042fe20000000014 */
[----:B------:R-:W-:Y:S01]  /*0850*/  FFMA R22, R12, R34, R22 ;  /* 0x000000220c167223 */ /* 0x000fe20000000016 */
[CC--:B------:R-:W-:Y:S01]  /*0860*/  FFMA R21, R35.reuse, R13.reuse, R21 ;  /* 0x0000000d23157223 */ /* 0x0c0fe20000000015 */
[C---:B------:R-:W-:Y:S01]  /*0870*/  FFMA R26, R34.reuse, R13, R26 ;  /* 0x0000000d221a7223 */ /* 0x040fe2000000001a */
[CC--:B------:R-:W-:Y:S01]  /*0880*/  FFMA R24, R35.reuse, R14.reuse, R24 ;  /* 0x0000000e23187223 */ /* 0x0c0fe20000000018 */
[C---:B------:R-:W-:Y:S01]  /*0890*/  FFMA R33, R34.reuse, R14, R33 ;  /* 0x0000000e22217223 */ /* 0x040fe20000000021 */
[CC--:B------:R-:W-:Y:S01]  /*08a0*/  FFMA R31, R35.reuse, R15.reuse, R31 ;  /* 0x0000000f231f7223 */ /* 0x0c0fe2000000001f */
[C---:B------:R-:W-:Y:S01]  /*08b0*/  FFMA R41, R34.reuse, R15, R41 ;  /* 0x0000000f22297223 */ /* 0x040fe20000000029 */
[----:B------:R-:W0:Y:S04]  /*08c0*/  LDS.128 R16, [R5+0x90] ;  /* 0x0000900005107984 */ /* 0x000e280000000c00 */
[----:B------:R-:W1:Y:S01]  /*08d0*/  LDS.128 R12, [R5+0x50] ;  /* 0x00005000050c7984 */ /* 0x000e620000000c00 */
[CC--:B0-----:R-:W-:Y:S01]  /*08e0*/  FFMA R39, R35.reuse, R16.reuse, R39 ;  /* 0x0000001023277223 */ /* 0x0c1fe20000000027 */
[C---:B------:R-:W-:Y:S01]  /*08f0*/  FFMA R44, R34.reuse, R16, R44 ;  /* 0x00000010222c7223 */ /* 0x040fe2000000002c */
[CC--:B------:R-:W-:Y:S01]  /*0900*/  FFMA R43, R35.reuse, R17.reuse, R43 ;  /* 0x00000011232b7223 */ /* 0x0c0fe2000000002b */
[C---:B------:R-:W-:Y:S01]  /*0910*/  FFMA R48, R34.reuse, R17, R48 ;  /* 0x0000001122307223 */ /* 0x040fe20000000030 */
[CC--:B------:R-:W-:Y:S01]  /*0920*/  FFMA R51, R35.reuse, R18.reuse, R47 ;  /* 0x0000001223337223 */ /* 0x0c0fe2000000002f */
[C---:B------:R-:W-:Y:S01]  /*0930*/  FFMA R52, R34.reuse, R18, R50 ;  /* 0x0000001222347223 */ /* 0x040fe20000000032 */
[CC--:B------:R-:W-:Y:S01]  /*0940*/  FFMA R36, R35.reuse, R19.reuse, R36 ;  /* 0x0000001323247223 */ /* 0x0c0fe20000000024 */
[C---:B------:R-:W-:Y:S01]  /*0950*/  FFMA R38, R34.reuse, R19, R38 ;  /* 0x0000001322267223 */ /* 0x040fe20000000026 */
[CC--:B-1----:R-:W-:Y:S01]  /*0960*/  FFMA R9, R35.reuse, R12.reuse, R9 ;  /* 0x0000000c23097223 */ /* 0x0c2fe20000000009 */
[C---:B------:R-:W-:Y:S01]  /*0970*/  FFMA R11, R34.reuse, R12, R11 ;  /* 0x0000000c220b7223 */ /* 0x040fe2000000000b */
[CC--:B------:R-:W-:Y:S01]  /*0980*/  FFMA R10, R35.reuse, R13.reuse, R10 ;  /* 0x0000000d230a7223 */ /* 0x0c0fe2000000000a */
[C---:B------:R-:W-:Y:S01]  /*0990*/  FFMA R25, R34.reuse, R13, R25 ;  /* 0x0000000d22197223 */ /* 0x040fe20000000019 */
[CC--:B------:R-:W-:Y:S01]  /*09a0*/  FFMA R23, R35.reuse, R14.reuse, R23 ;  /* 0x0000000e23177223 */ /* 0x0c0fe20000000017 */
[C---:B------:R-:W-:Y:S01]  /*09b0*/  FFMA R32, R34.reuse, R14, R32 ;  /* 0x0000000e22207223 */ /* 0x040fe20000000020 */
[-C--:B------:R-:W-:Y:S01]  /*09c0*/  FFMA R30, R35, R15.reuse, R30 ;  /* 0x0000000f231e7223 */ /* 0x080fe2000000001e */
[----:B------:R-:W-:Y:S01]  /*09d0*/  FFMA R37, R34, R15, R37 ;  /* 0x0000000f22257223 */ /* 0x000fe20000000025 */
[----:B------:R-:W-:Y:S04]  /*09e0*/  LDS R50, [R8+UR4+0x498] ;  /* 0x0004980408327984 */ /* 0x000fe80008000800 */
[----:B------:R-:W-:Y:S04]  /*09f0*/  LDS R47, [R8+UR4+0x620] ;  /* 0x00062004082f7984 */ /* 0x000fe80008000800 */
[----:B------:R-:W0:Y:S04]  /*0a00*/  LDS.128 R16, [R5+0x100] ;  /* 0x0001000005107984 */ /* 0x000e280000000c00 */
[----:B------:R-:W1:Y:S04]  /*0a10*/  LDS.128 R12, [R5+0xc0] ;  /* 0x0000c000050c7984 */ /* 0x000e680000000c00 */
[----:B------:R-:W-:Y:S04]  /*0a20*/  LDS R35, [R8+UR4+0x7a8] ;  /* 0x0007a80408237984 */ /* 0x000fe80008000800 */
[----:B------:R-:W-:Y:S01]  /*0a30*/  LDS R34, [R8+UR4+0x930] ;  /* 0x0009300408227984 */ /* 0x000fe20008000800 */
[----:B------:R-:W-:-:S04]  /*0a40*/  UIADD3 UR4, UR4, 0xc40, URZ ;  /* 0x00000c4004047890 */ /* 0x000fc8000fffe03f */
[----:B------:R-:W-:-:S06]  /*0a50*/  UISETP.NE.AND UP0, UPT, UR4, 0x1a08, UPT ;  /* 0x00001a080400788c */ /* 0x000fcc000bf05270 */
[----:B------:R-:W-:Y:S01]  /*0a60*/  PLOP3.LUT P0, PT, PT, PT, UP0, 0x80, 0x0 ;  /* 0x000000000000781c */ /* 0x000fe20003f0f008 */
[----:B0-----:R-:W-:Y:S01]  /*0a70*/  FFMA R42, R50, R16, R42 ;  /* 0x00000010322a7223 */ /* 0x001fe2000000002a */
[----:B------:R-:W-:Y:S01]  /*0a80*/  FFMA R46, R16, R47, R46 ;  /* 0x0000002f102e7223 */ /* 0x000fe2000000002e */
[CC--:B------:R-:W-:Y:S01]  /*0a90*/  FFMA R45, R50.reuse, R17.reuse, R45 ;  /* 0x00000011322d7223 */ /* 0x0c0fe2000000002d */
[C---:B------:R-:W-:Y:S01]  /*0aa0*/  FFMA R49, R47.reuse, R17, R49 ;  /* 0x000000112f317223 */ /* 0x040fe20000000031 */
[CC--:B------:R-:W-:Y:S01]  /*0ab0*/  FFMA R27, R50.reuse, R18.reuse, R27 ;  /* 0x00000012321b7223 */ /* 0x0c0fe2000000001b */
[C---:B------:R-:W-:Y:S01]  /*0ac0*/  FFMA R29, R47.reuse, R18, R29 ;  /* 0x000000122f1d7223 */ /* 0x040fe2000000001d */
[-C--:B------:R-:W-:Y:S01]  /*0ad0*/  FFMA R28, R50, R19.reuse, R28 ;  /* 0x00000013321c7223 */ /* 0x080fe2000000001c */
[C---:B------:R-:W-:Y:S01]  /*0ae0*/  FFMA R40, R47.reuse, R19, R40 ;  /* 0x000000132f287223 */ /* 0x040fe20000000028 */
        /* <DEDUP_REMOVED lines=42> */
[-C--:B------:R-:W-:Y:S01]  /*0d90*/  FFMA R31, R35, R15.reuse, R31 ;  /* 0x0000000f231f7223 */ /* 0x080fe2000000001f */
[C---:B------:R-:W-:Y:S01]  /*0da0*/  FFMA R41, R34.reuse, R15, R41 ;  /* 0x0000000f22297223 */ /* 0x040fe20000000029 */
[----:B------:R-:W0:Y:S04]  /*0db0*/  LDS.128 R16, [R5+0x190] ;  /* 0x0001900005107984 */ /* 0x000e280000000c00 */
[----:B------:R1:W2:Y:S02]  /*0dc0*/  LDS.128 R12, [R5+0x150] ;  /* 0x00015000050c7984 */ /* 0x0002a40000000c00 */
[----:B-1----:R-:W-:Y:S01]  /*0dd0*/  IADD3 R5, R5, 0x200, RZ ;  /* 0x0000020005057810 */ /* 0x002fe20007ffe0ff */
[C---:B0-----:R-:W-:Y:S01]  /*0de0*/  FFMA R47, R35.reuse, R18, R51 ;  /* 0x00000012232f7223 */ /* 0x041fe20000000033 */
[CC--:B------:R-:W-:Y:S01]  /*0df0*/  FFMA R39, R35.reuse, R16.reuse, R39 ;  /* 0x0000001023277223 */ /* 0x0c0fe20000000027 */
[C---:B------:R-:W-:Y:S01]  /*0e00*/  FFMA R44, R34.reuse, R16, R44 ;  /* 0x00000010222c7223 */ /* 0x040fe2000000002c */
[C---:B------:R-:W-:Y:S01]  /*0e10*/  FFMA R43, R35.reuse, R17, R43 ;  /* 0x00000011232b7223 */ /* 0x040fe2000000002b */
[CC--:B--2---:R-:W-:Y:S01]  /*0e20*/  FFMA R9, R35.reuse, R12.reuse, R9 ;  /* 0x0000000c23097223 */ /* 0x0c4fe20000000009 */
[C---:B------:R-:W-:Y:S01]  /*0e30*/  FFMA R11, R34.reuse, R12, R11 ;  /* 0x0000000c220b7223 */ /* 0x040fe2000000000b */
[CC--:B------:R-:W-:Y:S01]  /*0e40*/  FFMA R10, R35.reuse, R13.reuse, R10 ;  /* 0x0000000d230a7223 */ /* 0x0c0fe2000000000a */
[C---:B------:R-:W-:Y:S01]  /*0e50*/  FFMA R25, R34.reuse, R13, R25 ;  /* 0x0000000d22197223 */ /* 0x040fe20000000019 */
[CC--:B------:R-:W-:Y:S01]  /*0e60*/  FFMA R23, R35.reuse, R14.reuse, R23 ;  /* 0x0000000e23177223 */ /* 0x0c0fe20000000017 */
[C---:B------:R-:W-:Y:S01]  /*0e70*/  FFMA R32, R34.reuse, R14, R32 ;  /* 0x0000000e22207223 */ /* 0x040fe20000000020 */
[CC--:B------:R-:W-:Y:S01]  /*0e80*/  FFMA R30, R35.reuse, R15.reuse, R30 ;  /* 0x0000000f231e7223 */ /* 0x0c0fe2000000001e */
[C---:B------:R-:W-:Y:S01]  /*0e90*/  FFMA R37, R34.reuse, R15, R37 ;  /* 0x0000000f22257223 */ /* 0x040fe20000000025 */
[C---:B------:R-:W-:Y:S01]  /*0ea0*/  FFMA R48, R34.reuse, R17, R48 ;  /* 0x0000001122307223 */ /* 0x040fe20000000030 */
[C---:B------:R-:W-:Y:S01]  /*0eb0*/  FFMA R50, R34.reuse, R18, R52 ;  /* 0x0000001222327223 */ /* 0x040fe20000000034 */
[-C--:B------:R-:W-:Y:S01]  /*0ec0*/  FFMA R36, R35, R19.reuse, R36 ;  /* 0x0000001323247223 */ /* 0x080fe20000000024 */
[----:B------:R-:W-:Y:S01]  /*0ed0*/  FFMA R51, R34, R19, R38 ;  /* 0x0000001322337223 */ /* 0x000fe20000000026 */
[----:B------:R-:W-:Y:S05]  /*0ee0*/  @P0 BRA `(.L_x_45) ;  /* 0xfffff63000000947 */ /* 0x000fea000383ffff */
[----:B------:R-:W-:-:S04]  /*0ef0*/  IADD3 R4, R4, 0x1, RZ ;  /* 0x0000000104047810 */ /* 0x000fc80007ffe0ff */
[----:B------:R-:W-:-:S13]  /*0f00*/  ISETP.GE.U32.AND P0, PT, R4, 0x8, PT ;  /* 0x000000080400780c */ /* 0x000fda0003f06070 */
[----:B------:R-:W-:Y:S05]  /*0f10*/  @!P0 BRA `(.L_x_46) ;  /* 0xfffff26000008947 */ /* 0x000fea000383ffff */
[----:B------:R-:W-:Y:S01]  /*0f20*/  IMAD R2, R3, 0x1880, R2 ;  /* 0x0000188003027824 */ /* 0x000fe200078e0202 */
[----:B------:R-:W-:Y:S01]  /*0f30*/  MOV R3, 0x4 ;  /* 0x0000000400037802 */ /* 0x000fe20000000f00 */
[----:B------:R-:W-:Y:S02]  /*0f40*/  ULDC.64 UR4, c[0x0][0x118] ;  /* 0x0000460000047ab9 */ /* 0x000fe40000000a00 */
        /* <DEDUP_REMOVED lines=36> */
.L_x_47:
        /* <DEDUP_REMOVED lines=15> */
.L_x_105:


//--------------------- .text.tvmgen_default_fused_nn_contrib_conv2d_winograd_without_weight_transform_add_add_nn_relu_2_kernel_1 --------------------------
	.section	.text.tvmgen_default_fused_nn_contrib_conv2d_winograd_without_weight_transform_add_add_nn_relu_2_kernel_1,"ax",@progbits
	.sectionflags	@"SHF_BARRIERS=1"
	.sectioninfo	@"SHI_REGISTERS=64"
	.align	128
        .global         tvmgen_default_fused_nn_contrib_conv2d_winograd_without_weight_transform_add_add_nn_relu_2_kernel_1
        .type           tvmgen_default_fused_nn_contrib_conv2d_winograd_without_weight_transform_add_add_nn_relu_2_kernel_1,@function
        .size           tvmgen_default_fused_nn_contrib_conv2d_winograd_without_weight_transform_add_add_nn_relu_2_kernel_1,(.L_x_106 - tvmgen_default_fused_nn_contrib_conv2d_winograd_without_weight_transform_add_add_nn_relu_2_kernel_1)
        .other          tvmgen_default_fused_nn_contrib_conv2d_winograd_without_weight_transform_add_add_nn_relu_2_kernel_1,@"STO_CUDA_ENTRY STV_DEFAULT"
tvmgen_default_fused_nn_contrib_conv2d_winograd_without_weight_transform_add_add_nn_relu_2_kernel_1:
.text.tvmgen_default_fused_nn_contrib_conv2d_winograd_without_weight_transform_add_add_nn_relu_2_kernel_1:
        /* <DEDUP_REMOVED lines=42> */
.L_x_48:
        /* <DEDUP_REMOVED lines=229> */
.L_x_49:
        /* <DEDUP_REMOVED lines=9> */
.L_x_106:


//--------------------- .text.tvmgen_default_fused_nn_contrib_conv2d_winograd_without_weight_transform_add_add_nn_relu_1_kernel --------------------------
	.section	.text.tvmgen_default_fused_nn_contrib_conv2d_winograd_without_weight_transform_add_add_nn_relu_1_kernel,"ax",@progbits
	.sectioninfo	@"SHI_REGISTERS=36"
	.align	128
        .global         tvmgen_default_fused_nn_contrib_conv2d_winograd_without_weight_transform_add_add_nn_relu_1_kernel
        .type           tvmgen_default_fused_nn_contrib_conv2d_winograd_without_weight_transform_add_add_nn_relu_1_kernel,@function
        .size           tvmgen_default_fused_nn_contrib_conv2d_winograd_without_weight_transform_add_add_nn_relu_1_kernel,(.L_x_107 - tvmgen_default_fused_nn_contrib_conv2d_winograd_without_weight_transform_add_add_nn_relu_1_kernel)
        .other          tvmgen_default_fused_nn_contrib_conv2d_winograd_without_weight_transform_add_add_nn_relu_1_kernel,@"STO_CUDA_ENTRY STV_DEFAULT"
tvmgen_default_fused_nn_contrib_conv2d_winograd_without_weight_transform_add_add_nn_relu_1_kernel:
.text.tvmgen_default_fused_nn_contrib_conv2d_winograd_without_weight_transform_add_add_nn_relu_1_kernel:
        /* <DEDUP_REMOVED lines=152> */
.L_x_50:
        /* <DEDUP_REMOVED lines=16> */
.L_x_107:


//--------------------- .text.tvmgen_default_fused_nn_dense_add_kernel --------------------------
	.section	.text.tvmgen_default_fused_nn_dense_add_kernel,"ax",@progbits
	.sectionflags	@"SHF_BARRIERS=1"
	.sectioninfo	@"SHI_REGISTERS=28"
	.align	128
        .global         tvmgen_default_fused_nn_dense_add_kernel
        .type           tvmgen_default_fused_nn_dense_add_kernel,@function
        .size           tvmgen_default_fused_nn_dense_add_kernel,(.L_x_108 - tvmgen_default_fused_nn_dense_add_kernel)
        .other          tvmgen_default_fused_nn_dense_add_kernel,@"STO_CUDA_ENTRY STV_DEFAULT"
tvmgen_default_fused_nn_dense_add_kernel:
.text.tvmgen_default_fused_nn_dense_add_kernel:
[----:B------:R-:W-:Y:S02]  /*0000*/  MOV R1, c[0x0][0x28] ;  /* 0x00000a0000017a02 */ /* 0x000fe40000000f00 */
[----:B------:R-:W0:Y:S01]  /*0010*/  S2R R23, SR_TID.X ;  /* 0x0000000000177919 */ /* 0x000e220000002100 */
[----:B------:R-:W-:Y:S01]  /*0020*/  MOV R25, 0x4 ;  /* 0x0000000400197802 */ /* 0x000fe20000000f00 */
[----:B------:R-:W-:Y:S02]  /*0030*/  ULDC.64 UR4, c[0x0][0x118] ;  /* 0x0000460000047ab9 */ /* 0x000fe40000000a00 */
[----:B------:R-:W1:Y:S02]  /*0040*/  S2R R22, SR_CTAID.X ;  /* 0x0000000000167919 */ /* 0x000e640000002500 */
[----:B0-----:R-:W-:Y:S01]  /*0050*/  IMAD.WIDE R2, R23, R25, c[0x0][0x168] ;  /* 0x00005a0017027625 */ /* 0x001fe200078e0219 */
[----:B-1----:R-:W-:-:S04]  /*0060*/  LEA R4, R22, R23, 0x9 ;  /* 0x0000001716047211 */ /* 0x002fc800078e48ff */
[----:B------:R-:W2:Y:S01]  /*0070*/  LDG.E.CONSTANT R7, [R2.64] ;  /* 0x0000000402077981 */ /* 0x000ea2000c1e9900 */
[----:B------:R-:W-:-:S03]  /*0080*/  IMAD.WIDE R4, R4, R25, c[0x0][0x170] ;  /* 0x00005c0004047625 */ /* 0x000fc600078e0219 */
[----:B------:R-:W3:Y:S04]  /*0090*/  LDG.E.CONSTANT R6, [R2.64+0x100] ;  /* 0x0001000402067981 */ /* 0x000ee8000c1e9900 */
[----:B------:R0:W2:Y:S04]  /*00a0*/  LDG.E.CONSTANT R0, [R4.64] ;  /* 0x0000000404007981 */ /* 0x0000a8000c1e9900 */
[----:B------:R0:W3:Y:S04]  /*00b0*/  LDG.E.CONSTANT R9, [R4.64+0x100] ;  /* 0x0001000404097981 */ /* 0x0000e8000c1e9900 */
[----:B------:R-:W4:Y:S04]  /*00c0*/  LDG.E.CONSTANT R8, [R2.64+0x200] ;  /* 0x0002000402087981 */ /* 0x000f28000c1e9900 */
[----:B------:R0:W4:Y:S04]  /*00d0*/  LDG.E.CONSTANT R11, [R4.64+0x200] ;  /* 0x00020004040b7981 */ /* 0x000128000c1e9900 */
[----:B------:R-:W5:Y:S04]  /*00e0*/  LDG.E.CONSTANT R10, [R2.64+0x300] ;  /* 0x00030004020a7981 */ /* 0x000f68000c1e9900 */
[----:B------:R0:W5:Y:S04]  /*00f0*/  LDG.E.CONSTANT R13, [R4.64+0x300] ;  /* 0x00030004040d7981 */ /* 0x000168000c1e9900 */
[----:B------:R-:W5:Y:S04]  /*0100*/  LDG.E.CONSTANT R12, [R2.64+0x400] ;  /* 0x00040004020c7981 */ /* 0x000f68000c1e9900 */
[----:B------:R0:W5:Y:S04]  /*0110*/  LDG.E.CONSTANT R15, [R4.64+0x400] ;  /* 0x00040004040f7981 */ /* 0x000168000c1e9900 */
[----:B------:R-:W5:Y:S04]  /*0120*/  LDG.E.CONSTANT R14, [R2.64+0x500] ;  /* 0x00050004020e7981 */ /* 0x000f68000c1e9900 */
[----:B------:R0:W5:Y:S04]  /*0130*/  LDG.E.CONSTANT R17, [R4.64+0x500] ;  /* 0x0005000404117981 */ /* 0x000168000c1e9900 */
[----:B------:R-:W5:Y:S04]  /*0140*/  LDG.E.CONSTANT R16, [R2.64+0x600] ;  /* 0x0006000402107981 */ /* 0x000f68000c1e9900 */
[----:B------:R0:W5:Y:S04]  /*0150*/  LDG.E.CONSTANT R19, [R4.64+0x600] ;  /* 0x0006000404137981 */ /* 0x000168000c1e9900 */
[----:B------:R-:W5:Y:S04]  /*0160*/  LDG.E.CONSTANT R18, [R2.64+0x700] ;  /* 0x0007000402127981 */ /* 0x000f68000c1e9900 */
[----:B------:R0:W5:Y:S01]  /*0170*/  LDG.E.CONSTANT R21, [R4.64+0x700] ;  /* 0x0007000404157981 */ /* 0x000162000c1e9900 */
[----:B------:R-:W-:-:S02]  /*0180*/  LOP3.LUT P0, RZ, R23, 0x1f, RZ, 0xc0, !PT ;  /* 0x0000001f17ff7812 */ /* 0x000fc4000780c0ff */
[----:B------:R-:W-:Y:S02]  /*0190*/  ISETP.GT.AND P1, PT, R23, 0x1, PT ;  /* 0x000000011700780c */ /* 0x000fe40003f24270 */
[----:B0-----:R-:W-:Y:S01]  /*01a0*/  VOTE.ANY R5, PT, PT ;  /* 0x0000000000057806 */ /* 0x001fe200038e0100 */
[----:B--2---:R-:W-:-:S04]  /*01b0*/  FFMA R0, R0, R7, RZ ;  /* 0x0000000700007223 */ /* 0x004fc800000000ff */
[----:B---3--:R-:W-:-:S04]  /*01c0*/  FFMA R0, R9, R6, R0 ;  /* 0x0000000609007223 */ /* 0x008fc80000000000 */
[----:B----4-:R-:W-:-:S04]  /*01d0*/  FFMA R0, R11, R8, R0 ;  /* 0x000000080b007223 */ /* 0x010fc80000000000 */
[----:B-----5:R-:W-:-:S04]  /*01e0*/  FFMA R0, R13, R10, R0 ;  /* 0x0000000a0d007223 */ /* 0x020fc80000000000 */
[----:B------:R-:W-:-:S04]  /*01f0*/  FFMA R0, R15, R12, R0 ;  /* 0x0000000c0f007223 */ /* 0x000fc80000000000 */
[----:B------:R-:W-:Y:S01]  /*0200*/  FFMA R0, R17, R14, R0 ;  /* 0x0000000e11007223 */ /* 0x000fe20000000000 */
[----:B------:R-:W-:-:S03]  /*0210*/  VOTE.ANY R7, PT, PT ;  /* 0x0000000000077806 */ /* 0x000fc600038e0100 */
[----:B------:R-:W-:-:S04]  /*0220*/  FFMA R0, R19, R16, R0 ;  /* 0x0000001013007223 */ /* 0x000fc80000000000 */
[----:B------:R-:W-:-:S05]  /*0230*/  FFMA R0, R21, R18, R0 ;  /* 0x0000001215007223 */ /* 0x000fca0000000000 */
[----:B------:R-:W0:Y:S02]  /*0240*/  SHFL.DOWN PT, R3, R0, 0x10, 0x1f ;  /* 0x0a001f0000037f89 */ /* 0x000e2400000e0000 */
[----:B0-----:R-:W-:-:S05]  /*0250*/  FADD R2, R0, R3 ;  /* 0x0000000300027221 */ /* 0x001fca0000000000 */
[----:B------:R-:W0:Y:S02]  /*0260*/  SHFL.DOWN PT, R3, R2, 0x8, 0x1f ;  /* 0x09001f0002037f89 */ /* 0x000e2400000e0000 */
[----:B0-----:R-:W-:-:S05]  /*0270*/  FADD R4, R2, R3 ;  /* 0x0000000302047221 */ /* 0x001fca0000000000 */
[----:B------:R-:W0:Y:S02]  /*0280*/  SHFL.DOWN PT, R3, R4, 0x4, 0x1f ;  /* 0x08801f0004037f89 */ /* 0x000e2400000e0000 */
[----:B0-----:R-:W-:-:S05]  /*0290*/  FADD R6, R4, R3 ;  /* 0x0000000304067221 */ /* 0x001fca0000000000 */
[----:B------:R-:W0:Y:S02]  /*02a0*/  SHFL.DOWN PT, R3, R6, 0x2, 0x1f ;  /* 0x08401f0006037f89 */ /* 0x000e2400000e0000 */
[----:B0-----:R-:W-:-:S05]  /*02b0*/  FADD R8, R6, R3 ;  /* 0x0000000306087221 */ /* 0x001fca0000000000 */
[----:B------:R-:W0:Y:S01]  /*02c0*/  SHFL.DOWN PT, R3, R8, 0x1, 0x1f ;  /* 0x08201f0008037f89 */ /* 0x000e2200000e0000 */
[----:B------:R-:W-:Y:S01]  /*02d0*/  @!P0 SHF.R.S32.HI R0, RZ, 0x5, R23 ;  /* 0x00000005ff008819 */ /* 0x000fe20000011417 */
[----:B0-----:R-:W-:-:S05]  /*02e0*/  @!P0 FADD R3, R8, R3 ;  /* 0x0000000308038221 */ /* 0x001fca0000000000 */
[----:B------:R-:W-:Y:S04]  /*02f0*/  @!P0 STS [R0.X4+0x4], R3 ;  /* 0x0000040300008388 */ /* 0x000fe80000004800 */
[----:B------:R-:W-:Y:S06]  /*0300*/  BAR.SYNC.DEFER_BLOCKING 0x0 ;  /* 0x0000000000007b1d */ /* 0x000fec0000010000 */
[----:B------:R-:W0:Y:S01]  /*0310*/  @!P1 LDS R20, [R23.X4+0x4] ;  /* 0x0000040017149984 */ /* 0x000e220000004800 */
[----:B------:R-:W-:-:S03]  /*0320*/  ISETP.NE.AND P0, PT, R23, RZ, PT ;  /* 0x000000ff1700720c */ /* 0x000fc60003f05270 */
[----:B0-----:R-:W0:Y:S02]  /*0330*/  SHFL.DOWN PT, R5, R20, 0x1, 0x1f ;  /* 0x08201f0014057f89 */ /* 0x001e2400000e0000 */
[----:B0-----:R-:W-:-:S08]  /*0340*/  FADD R2, R20, R5 ;  /* 0x0000000514027221 */ /* 0x001fd00000000000 */
[----:B------:R-:W-:Y:S04]  /*0350*/  @!P0 STS [RZ], R2 ;  /* 0x00000002ff008388 */ /* 0x000fe80000000800 */
[----:B------:R-:W-:Y:S06]  /*0360*/  BAR.SYNC.DEFER_BLOCKING 0x0 ;  /* 0x0000000000007b1d */ /* 0x000fec0000010000 */
[----:B------:R-:W0:Y:S04]  /*0370*/  @!P0 LDS R4, [RZ] ;  /* 0x00000000ff048984 */ /* 0x000e280000000800 */
[----:B0-----:R0:W-:Y:S04]  /*0380*/  @!P0 STS [0xc], R4 ;  /* 0x00000c04ff008388 */ /* 0x0011e80000000800 */
[----:B------:R-:W-:Y:S06]  /*0390*/  BAR.SYNC.DEFER_BLOCKING 0x0 ;  /* 0x0000000000007b1d */ /* 0x000fec0000010000 */
[----:B------:R-:W-:Y:S05]  /*03a0*/  @P0 EXIT ;  /* 0x000000000000094d */ /* 0x000fea0003800000 */
[CC--:B0-----:R-:W-:Y:S01]  /*03b0*/  IMAD.WIDE R2, R22.reuse, R25.reuse, c[0x0][0x178] ;  /* 0x00005e0016027625 */ /* 0x0c1fe200078e0219 */
[----:B------:R-:W0:Y:S05]  /*03c0*/  LDS R0, [0xc] ;  /* 0x00000c00ff007984 */ /* 0x000e2a0000000800 */
[----:B------:R-:W0:Y:S01]  /*03d0*/  LDG.E.CONSTANT R3, [R2.64] ;  /* 0x0000000402037981 */ /* 0x000e22000c1e9900 */
[----:B------:R-:W-:Y:S01]  /*03e0*/  IMAD.WIDE R4, R22, R25, c[0x0][0x160] ;  /* 0x0000580016047625 */ /* 0x000fe200078e0219 */
[----:B0-----:R-:W-:-:S05]  /*03f0*/  FADD R7, R0, R3 ;  /* 0x0000000300077221 */ /* 0x001fca0000000000 */
[----:B------:R-:W-:Y:S01]  /*0400*/  STG.E [R4.64], R7 ;  /* 0x0000000704007986 */ /* 0x000fe2000c101904 */
[----:B------:R-:W-:Y:S05]  /*0410*/  EXIT ;  /* 0x000000000000794d */ /* 0x000fea0003800000 */
.L_x_51:
        /* <DEDUP_REMOVED lines=14> */
.L_x_108:


//--------------------- .text.tvmgen_default_fused_nn_contrib_conv2d_winograd_without_weight_transform_add_add_nn_relu_kernel --------------------------
	.section	.text.tvmgen_default_fused_nn_contrib_conv2d_winograd_without_weight_transform_add_add_nn_relu_kernel,"ax",@progbits
	.sectioninfo	@"SHI_REGISTERS=64"
	.align	128
        .global         tvmgen_default_fused_nn_contrib_conv2d_winograd_without_weight_transform_add_add_nn_relu_kernel
        .type           tvmgen_default_fused_nn_contrib_conv2d_winograd_without_weight_transform_add_add_nn_relu_kernel,@function
        .size           tvmgen_default_fused_nn_contrib_conv2d_winograd_without_weight_transform_add_add_nn_relu_kernel,(.L_x_109 - tvmgen_default_fused_nn_contrib_conv2d_winograd_without_weight_transform_add_add_nn_relu_kernel)
        .other          tvmgen_default_fused_nn_contrib_conv2d_winograd_without_weight_transform_add_add_nn_relu_kernel,@"STO_CUDA_ENTRY STV_DEFAULT"
tvmgen_default_fused_nn_contrib_conv2d_winograd_without_weight_transform_add_add_nn_relu_kernel:
.text.tvmgen_default_fused_nn_contrib_conv2d_winograd_without_weight_transform_add_add_nn_relu_kernel:
        /* <DEDUP_REMOVED lines=942> */
.L_x_52:
        /* <DEDUP_REMOVED lines=10> */
.L_x_109:


//--------------------- .text.tvmgen_default_fused_nn_contrib_conv2d_winograd_without_weight_transform_add_add_nn_relu_1_kernel_2 --------------------------
	.section	.text.tvmgen_default_fused_nn_contrib_conv2d_winograd_without_weight_transform_add_add_nn_relu_1_kernel_2,"ax",@progbits
	.sectioninfo	@"SHI_REGISTERS=34"
	.align	128
        .global         tvmgen_default_fused_nn_contrib_conv2d_winograd_without_weight_transform_add_add_nn_relu_1_kernel_2
        .type           tvmgen_default_fused_nn_contrib_conv2d_winograd_without_weight_transform_add_add_nn_relu_1_kernel_2,@function
        .size           tvmgen_default_fused_nn_contrib_conv2d_winograd_without_weight_transform_add_add_nn_relu_1_kernel_2,(.L_x_110 - tvmgen_default_fused_nn_contrib_conv2d_winograd_without_weight_transform_add_add_nn_relu_1_kernel_2)
        .other          tvmgen_default_fused_nn_contrib_conv2d_winograd_without_weight_transform_add_add_nn_relu_1_kernel_2,@"STO_CUDA_ENTRY STV_DEFAULT"
tvmgen_default_fused_nn_contrib_conv2d_winograd_without_weight_transform_add_add_nn_relu_1_kernel_2:
.text.tvmgen_default_fused_nn_contrib_conv2d_winograd_without_weight_transform_add_add_nn_relu_1_kernel_2:
[----:B------:R-:W-:Y:S02]  /*0000*/  MOV R1, c[0x0][0x28] ;  /* 0x00000a0000017a02 */ /* 0x000fe40000000f00 */
[----:B------:R-:W0:Y:S01]  /*0010*/  S2R R5, SR_CTAID.X ;  /* 0x0000000000057919 */ /* 0x000e220000002500 */
[----:B------:R-:W-:Y:S01]  /*0020*/  MOV R0, 0x4 ;  /* 0x0000000400007802 */ /* 0x000fe20000000f00 */
[----:B------:R-:W-:Y:S02]  /*0030*/  ULDC.64 UR4, c[0x0][0x118] ;  /* 0x0000460000047ab9 */ /* 0x000fe40000000a00 */
[----:B------:R-:W0:Y:S02]  /*0040*/  S2R R6, SR_TID.X ;  /* 0x0000000000067919 */ /* 0x000e240000002100 */
[----:B0-----:R-:W-:Y:S02]  /*0050*/  LEA R7, R5, R6, 0x7 ;  /* 0x0000000605077211 */ /* 0x001fe400078e38ff */
[--C-:B------:R-:W-:Y:S02]  /*0060*/  SHF.R.S32.HI R2, RZ, 0x2, R6.reuse ;  /* 0x00000002ff027819 */ /* 0x100fe40000011406 */
[----:B------:R-:W-:-:S02]  /*0070*/  SHF.R.S32.HI R4, RZ, 0x1, R6 ;  /* 0x00000001ff047819 */ /* 0x000fc40000011406 */
[----:B------:R-:W-:Y:S01]  /*0080*/  LEA R3, R5, R6, 0x1 ;  /* 0x0000000605037211 */ /* 0x000fe200078e08ff */
[----:B------:R-:W-:Y:S01]  /*0090*/  IMAD.WIDE R6, R7, R0, c[0x0][0x168] ;  /* 0x00005a0007067625 */ /* 0x000fe200078e0200 */
[C---:B------:R-:W-:Y:S02]  /*00a0*/  LEA R9, R5.reuse, R2, 0x5 ;  /* 0x0000000205097211 */ /* 0x040fe400078e28ff */
[----:B------:R-:W-:Y:S02]  /*00b0*/  MOV R2, RZ ;  /* 0x000000ff00027202 */ /* 0x000fe40000000f00 */
[----:B------:R-:W2:Y:S01]  /*00c0*/  LDG.E.CONSTANT R28, [R6.64] ;  /* 0x00000004061c7981 */ /* 0x000ea2000c1e9900 */
[----:B------:R-:W-:-:S03]  /*00d0*/  LEA R5, R5, R4, 0x6 ;  /* 0x0000000405057211 */ /* 0x000fc600078e30ff */
[----:B------:R-:W3:Y:S04]  /*00e0*/  LDG.E.CONSTANT R27, [R6.64+0x18800] ;  /* 0x01880004061b7981 */ /* 0x000ee8000c1e9900 */
[----:B------:R-:W4:Y:S04]  /*00f0*/  LDG.E.CONSTANT R20, [R6.64+0x62000] ;  /* 0x0620000406147981 */ /* 0x000f28000c1e9900 */
[----:B------:R-:W5:Y:S01]  /*0100*/  LDG.E.CONSTANT R16, [R6.64+0x7a800] ;  /* 0x07a8000406107981 */ /* 0x000f62000c1e9900 */
[----:B------:R-:W-:-:S03]  /*0110*/  MOV R4, RZ ;  /* 0x000000ff00047202 */ /* 0x000fc60000000f00 */
[----:B------:R-:W5:Y:S01]  /*0120*/  LDG.E.CONSTANT R25, [R6.64+0x31000] ;  /* 0x0310000406197981 */ /* 0x000f62000c1e9900 */
[----:B------:R-:W-:-:S03]  /*0130*/  IMAD.HI R11, R3, -0x6db6db6d, R2 ;  /* 0x92492493030b7827 */ /* 0x000fc600078e0202 */
[----:B------:R0:W5:Y:S01]  /*0140*/  LDG.E.CONSTANT R8, [R6.64+0x93000] ;  /* 0x0930000406087981 */ /* 0x000162000c1e9900 */
[----:B------:R-:W-:-:S03]  /*0150*/  IMAD.HI R4, R5, -0x6db6db6d, R4 ;  /* 0x9249249305047827 */ /* 0x000fc600078e0204 */
[----:B------:R0:W5:Y:S04]  /*0160*/  LDG.E.CONSTANT R26, [R6.64+0x49800] ;  /* 0x04980004061a7981 */ /* 0x000168000c1e9900 */
[----:B------:R0:W5:Y:S01]  /*0170*/  LDG.E.CONSTANT R17, [R6.64+0xab800] ;  /* 0x0ab8000406117981 */ /* 0x000162000c1e9900 */
[----:B------:R-:W-:-:S03]  /*0180*/  SHF.R.U32.HI R12, RZ, 0x1f, R11 ;  /* 0x0000001fff0c7819 */ /* 0x000fc6000001160b */
[----:B------:R0:W5:Y:S01]  /*0190*/  LDG.E.CONSTANT R15, [R6.64+0xc4000] ;  /* 0x0c400004060f7981 */ /* 0x000162000c1e9900 */
[----:B------:R-:W-:-:S03]  /*01a0*/  IMAD.HI R2, R9, 0x5397829d, RZ ;  /* 0x5397829d09027827 */ /* 0x000fc600078e02ff */
[----:B------:R0:W5:Y:S01]  /*01b0*/  LDG.E.CONSTANT R10, [R6.64+0xdc800] ;  /* 0x0dc80004060a7981 */ /* 0x000162000c1e9900 */
[----:B------:R-:W-:Y:S02]  /*01c0*/  SHF.R.U32.HI R5, RZ, 0x1f, R4 ;  /* 0x0000001fff057819 */ /* 0x000fe40000011604 */
[----:B------:R-:W-:Y:S01]  /*01d0*/  LEA.HI.SX32 R11, R11, R12, 0x1d ;  /* 0x0000000c0b0b7211 */ /* 0x000fe200078feaff */
[----:B------:R0:W5:Y:S01]  /*01e0*/  LDG.E.CONSTANT R9, [R6.64+0xf5000] ;  /* 0x0f50000406097981 */ /* 0x000162000c1e9900 */
[----:B------:R-:W-:Y:S02]  /*01f0*/  LEA.HI.SX32 R4, R4, R5, 0x1e ;  /* 0x0000000504047211 */ /* 0x000fe400078ff2ff */
[----:B------:R-:W-:Y:S01]  /*0200*/  SHF.R.U32.HI R5, RZ, 0x1f, R2 ;  /* 0x0000001fff057819 */ /* 0x000fe20000011602 */
[----:B------:R0:W5:Y:S01]  /*0210*/  LDG.E.CONSTANT R13, [R6.64+0x10d800] ;  /* 0x10d80004060d7981 */ /* 0x000162000c1e9900 */
[----:B------:R-:W-:Y:S02]  /*0220*/  IMAD R11, R11, -0xe, R3 ;  /* 0xfffffff20b0b7824 */ /* 0x000fe400078e0203 */
[----:B------:R-:W-:Y:S01]  /*0230*/  LEA.HI.SX32 R5, R2, R5, 0x1c ;  /* 0x0000000502057211 */ /* 0x000fe200078fe2ff */
[----:B------:R0:W5:Y:S01]  /*0240*/  LDG.E.CONSTANT R19, [R6.64+0x126000] ;  /* 0x1260000406137981 */ /* 0x000162000c1e9900 */
[----:B------:R-:W-:-:S03]  /*0250*/  IMAD R11, R4, 0x1c, R11 ;  /* 0x0000001c040b7824 */ /* 0x000fc600078e020b */
[----:B------:R0:W5:Y:S01]  /*0260*/  LDG.E.CONSTANT R14, [R6.64+0x13e800] ;  /* 0x13e80004060e7981 */ /* 0x000162000c1e9900 */
[-C--:B------:R-:W-:Y:S01]  /*0270*/  IMAD.WIDE R4, R5, R0.reuse, c[0x0][0x170] ;  /* 0x00005c0005047625 */ /* 0x080fe200078e0200 */
[----:B------:R-:W-:Y:S02]  /*0280*/  SHF.L.U32 R11, R11, 0x1, RZ ;  /* 0x000000010b0b7819 */ /* 0x000fe400000006ff */
        /* <DEDUP_REMOVED lines=13> */
[----:B------:R-:W-:Y:S01]  /*0360*/  FADD R29, -R16, R29 ;  /* 0x0000001d101d7221 */ /* 0x000fe20000000100 */
[----:B0-----:R-:W-:Y:S01]  /*0370*/  FADD R7, R25, R30 ;  /* 0x0000001e19077221 */ /* 0x001fe20000000000 */
[----:B------:R-:W-:Y:S01]  /*0380*/  FADD R25, R28, R25 ;  /* 0x000000191c197221 */ /* 0x000fe20000000000 */
[C---:B------:R-:W-:Y:S01]  /*0390*/  FADD R6, -R8.reuse, R31 ;  /* 0x0000001f08067221 */ /* 0x040fe20000000100 */
[----:B------:R-:W-:Y:S01]  /*03a0*/  FADD R2, -R8, R29 ;  /* 0x0000001d08027221 */ /* 0x000fe20000000100 */
[----:B------:R-:W-:Y:S01]  /*03b0*/  FADD R7, R7, R26 ;  /* 0x0000001a07077221 */ /* 0x000fe20000000000 */
[----:B------:R-:W-:Y:S01]  /*03c0*/  FADD R25, R25, R20 ;  /* 0x0000001419197221 */ /* 0x000fe20000000000 */
[----:B-1----:R-:W-:Y:S02]  /*03d0*/  FADD R5, -R17, R6 ;  /* 0x0000000611057221 */ /* 0x002fe40000000100 */
        /* <DEDUP_REMOVED lines=23> */
[--C-:B------:R-:W-:Y:S01]  /*0550*/  FADD R2, R9, R4.reuse ;  /* 0x0000000409027221 */ /* 0x100fe20000000000 */
[--C-:B------:R-:W-:Y:S01]  /*0560*/  FADD R13, R13, R4.reuse ;  /* 0x000000040d0d7221 */ /* 0x100fe20000000000 */
[--C-:B------:R-:W-:Y:S01]  /*0570*/  FADD R6, R19, R4.reuse ;  /* 0x0000000413067221 */ /* 0x100fe20000000000 */
[----:B------:R-:W-:Y:S01]  /*0580*/  FADD R3, R3, R4 ;  /* 0x0000000403037221 */ /* 0x000fe20000000000 */
[----:B------:R-:W-:Y:S01]  /*0590*/  FADD R23, R2, R23 ;  /* 0x0000001702177221 */ /* 0x000fe20000000000 */
[----:B------:R-:W-:Y:S01]  /*05a0*/  FADD R13, R13, R22 ;  /* 0x000000160d0d7221 */ /* 0x000fe20000000000 */
[----:B------:R-:W-:Y:S01]  /*05b0*/  FADD R6, R6, R21 ;  /* 0x0000001506067221 */ /* 0x000fe20000000000 */
        /* <DEDUP_REMOVED lines=11> */
.L_x_53:
        /* <DEDUP_REMOVED lines=9> */
.L_x_110:


//--------------------- .text.tvmgen_default_fused_nn_conv2d_add_nn_relu_3_kernel --------------------------
	.section	.text.tvmgen_default_fused_nn_conv2d_add_nn_relu_3_kernel,"ax",@progbits
	.sectionflags	@"SHF_BARRIERS=1"
	.sectioninfo	@"SHI_REGISTERS=40"
	.align	128
        .global         tvmgen_default_fused_nn_conv2d_add_nn_relu_3_kernel
        .type           tvmgen_default_fused_nn_conv2d_add_nn_relu_3_kernel,@function
        .size           tvmgen_default_fused_nn_conv2d_add_nn_relu_3_kernel,(.L_x_111 - tvmgen_default_fused_nn_conv2d_add_nn_relu_3_kernel)
        .other          tvmgen_default_fused_nn_conv2d_add_nn_relu_3_kernel,@"STO_CUDA_ENTRY STV_DEFAULT"
tvmgen_default_fused_nn_conv2d_add_nn_relu_3_kernel:
.text.tvmgen_default_fused_nn_conv2d_add_nn_relu_3_kernel:
[----:B------:R-:W-:Y:S02]  /*0000*/  MOV R1, c[0x0][0x28] ;  /* 0x00000a0000017a02 */ /* 0x000fe40000000f00 */
[----:B------:R-:W0:Y:S01]  /*0010*/  S2R R36, SR_TID.X ;  /* 0x0000000000247919 */ /* 0x000e220000002100 */
[----:B------:R-:W-:Y:S01]  /*0020*/  MOV R34, RZ ;  /* 0x000000ff00227202 */ /* 0x000fe20000000f00 */
[----:B------:R-:W-:Y:S01]  /*0030*/  ULDC.64 UR4, c[0x0][0x118] ;  /* 0x0000460000047ab9 */ /* 0x000fe20000000a00 */
[----:B------:R-:W-:Y:S01]  /*0040*/  MOV R8, RZ ;  /* 0x000000ff00087202 */ /* 0x000fe20000000f00 */
[----:B------:R-:W1:Y:S01]  /*0050*/  S2R R5, SR_TID.Z ;  /* 0x0000000000057919 */ /* 0x000e620000002300 */
[----:B------:R-:W-:Y:S02]  /*0060*/  MOV R4, RZ ;  /* 0x000000ff00047202 */ /* 0x000fe40000000f00 */
[----:B------:R-:W-:Y:S01]  /*0070*/  MOV R12, RZ ;  /* 0x000000ff000c7202 */ /* 0x000fe20000000f00 */
[----:B------:R-:W2:Y:S01]  /*0080*/  S2R R14, SR_CTAID.Z ;  /* 0x00000000000e7919 */ /* 0x000ea20000002700 */
[----:B------:R-:W-:-:S03]  /*0090*/  MOV R32, RZ ;  /* 0x000000ff00207202 */ /* 0x000fc60000000f00 */
[----:B------:R-:W3:Y:S01]  /*00a0*/  S2R R37, SR_CTAID.Y ;  /* 0x0000000000257919 */ /* 0x000ee20000002600 */
[C---:B0-----:R-:W-:Y:S02]  /*00b0*/  SHF.L.U32 R35, R36.reuse, 0x1, RZ ;  /* 0x0000000124237819 */ /* 0x041fe400000006ff */
[----:B------:R-:W-:Y:S02]  /*00c0*/  ISETP.GE.AND P0, PT, R36, 0x6, PT ;  /* 0x000000062400780c */ /* 0x000fe40003f06270 */
[C---:B------:R-:W-:Y:S01]  /*00d0*/  IADD3 R2, R35.reuse, 0x1, RZ ;  /* 0x0000000123027810 */ /* 0x040fe20007ffe0ff */
[----:B------:R-:W-:-:S04]  /*00e0*/  IMAD.HI R0, R35, 0x55555556, RZ ;  /* 0x5555555623007827 */ /* 0x000fc800078e02ff */
[----:B-1----:R-:W-:Y:S01]  /*00f0*/  IMAD R35, R5, 0xc, R35 ;  /* 0x0000000c05237824 */ /* 0x002fe200078e0223 */
[----:B------:R-:W-:Y:S01]  /*0100*/  LEA.HI R13, R0, R0, RZ, 0x1 ;  /* 0x00000000000d7211 */ /* 0x000fe200078f08ff */
[----:B------:R-:W-:-:S03]  /*0110*/  IMAD.HI R2, R2, 0x55555556, RZ ;  /* 0x5555555602027827 */ /* 0x000fc600078e02ff */
[----:B------:R-:W-:Y:S01]  /*0120*/  LEA R9, R5, R13, 0x2 ;  /* 0x0000000d05097211 */ /* 0x000fe200078e10ff */
[C---:B------:R-:W-:Y:S01]  /*0130*/  IMAD.HI R6, R35.reuse, -0x77777777, R34 ;  /* 0x8888888923067827 */ /* 0x040fe200078e0222 */
[----:B------:R-:W-:Y:S02]  /*0140*/  LEA.HI R19, R2, R2, RZ, 0x1 ;  /* 0x0000000202137211 */ /* 0x000fe400078f08ff */
[----:B------:R-:W-:Y:S01]  /*0150*/  IADD3 R3, R35, 0x1, RZ ;  /* 0x0000000123037810 */ /* 0x000fe20007ffe0ff */
[----:B------:R-:W-:Y:S01]  /*0160*/  IMAD.HI R0, R9, -0x77777777, R8 ;  /* 0x8888888909007827 */ /* 0x000fe200078e0208 */
[----:B------:R-:W-:Y:S02]  /*0170*/  MOV R2, RZ ;  /* 0x000000ff00027202 */ /* 0x000fe40000000f00 */
[----:B------:R-:W-:Y:S01]  /*0180*/  SHF.R.U32.HI R17, RZ, 0x1f, R6 ;  /* 0x0000001fff117819 */ /* 0x000fe20000011606 */
[----:B------:R-:W-:Y:S01]  /*0190*/  IMAD.HI R11, R5, -0x77777777, R4 ;  /* 0x88888889050b7827 */ /* 0x000fe200078e0204 */
[----:B------:R-:W-:-:S02]  /*01a0*/  SHF.R.U32.HI R15, RZ, 0x1f, R0 ;  /* 0x0000001fff0f7819 */ /* 0x000fc40000011600 */
[----:B------:R-:W-:Y:S01]  /*01b0*/  LEA R7, R5, R19, 0x2 ;  /* 0x0000001305077211 */ /* 0x000fe200078e10ff */
[----:B------:R-:W-:Y:S01]  /*01c0*/  IMAD.HI R10, R3, -0x77777777, R2 ;  /* 0x88888889030a7827 */ /* 0x000fe200078e0202 */
[----:B------:R-:W-:Y:S02]  /*01d0*/  LEA.HI.SX32 R2, R6, R17, 0x1d ;  /* 0x0000001106027211 */ /* 0x000fe400078feaff */
[----:B------:R-:W-:Y:S02]  /*01e0*/  MOV R6, RZ ;  /* 0x000000ff00067202 */ /* 0x000fe40000000f00 */
[----:B------:R-:W-:Y:S02]  /*01f0*/  SHF.R.U32.HI R8, RZ, 0x1f, R11 ;  /* 0x0000001fff087819 */ /* 0x000fe4000001160b */
[----:B------:R-:W-:Y:S01]  /*0200*/  LEA.HI.SX32 R15, R0, R15, 0x1d ;  /* 0x0000000f000f7211 */ /* 0x000fe200078feaff */
[----:B------:R-:W-:Y:S01]  /*0210*/  IMAD.HI R0, R7, -0x77777777, R6 ;  /* 0x8888888907007827 */ /* 0x000fe200078e0206 */
[----:B------:R-:W-:-:S02]  /*0220*/  LEA.HI.SX32 R11, R11, R8, 0x1d ;  /* 0x000000080b0b7211 */ /* 0x000fc400078feaff */
[----:B------:R-:W-:Y:S01]  /*0230*/  SHF.R.U32.HI R21, RZ, 0x1f, R10 ;  /* 0x0000001fff157819 */ /* 0x000fe2000001160a */
[----:B------:R-:W-:Y:S01]  /*0240*/  IMAD R15, R15, -0xf, R9 ;  /* 0xfffffff10f0f7824 */ /* 0x000fe200078e0209 */
[----:B------:R-:W-:Y:S01]  /*0250*/  SHF.R.U32.HI R17, RZ, 0x1f, R0 ;  /* 0x0000001fff117819 */ /* 0x000fe20000011600 */
[----:B------:R-:W-:Y:S01]  /*0260*/  IMAD R8, R11, -0xf, R5 ;  /* 0xfffffff10b087824 */ /* 0x000fe200078e0205 */
[----:B------:R-:W-:Y:S01]  /*0270*/  LEA.HI.SX32 R21, R10, R21, 0x1d ;  /* 0x000000150a157211 */ /* 0x000fe200078feaff */
[----:B------:R-:W-:Y:S01]  /*0280*/  IMAD.HI R15, R15, 0x66666667, RZ ;  /* 0x666666670f0f7827 */ /* 0x000fe200078e02ff */
[----:B------:R-:W-:Y:S02]  /*0290*/  LEA.HI.SX32 R17, R0, R17, 0x1d ;  /* 0x0000001100117211 */ /* 0x000fe400078feaff */
[C---:B------:R-:W-:Y:S01]  /*02a0*/  LEA R13, R8.reuse, R13, 0x2 ;  /* 0x0000000d080d7211 */ /* 0x040fe200078e10ff */
[----:B------:R-:W-:Y:S01]  /*02b0*/  IMAD R21, R21, -0xf, R3 ;  /* 0xfffffff115157824 */ /* 0x000fe200078e0203 */
[----:B------:R-:W-:Y:S01]  /*02c0*/  LEA R9, R8, R19, 0x2 ;  /* 0x0000001308097211 */ /* 0x000fe200078e10ff */
[----:B------:R-:W-:Y:S01]  /*02d0*/  IMAD R17, R17, -0xf, R7 ;  /* 0xfffffff111117824 */ /* 0x000fe200078e0207 */
[----:B------:R-:W-:Y:S01]  /*02e0*/  SHF.R.S32.HI R0, RZ, 0x1, R15 ;  /* 0x00000001ff007819 */ /* 0x000fe2000001140f */
[----:B------:R-:W-:Y:S01]  /*02f0*/  IMAD.HI R12, R13, -0x77777777, R12 ;  /* 0x888888890d0c7827 */ /* 0x000fe200078e020c */
[----:B------:R-:W-:-:S02]  /*0300*/  MOV R8, RZ ;  /* 0x000000ff00087202 */ /* 0x000fc40000000f00 */
[----:B------:R-:W-:Y:S01]  /*0310*/  LEA.HI R0, R15, R0, RZ, 0x1 ;  /* 0x000000000f007211 */ /* 0x000fe200078f08ff */
[----:B------:R-:W-:Y:S01]  /*0320*/  IMAD R7, R2, -0xf, R35 ;  /* 0xfffffff102077824 */ /* 0x000fe200078e0223 */
[----:B------:R-:W-:Y:S01]  /*0330*/  SHF.R.U32.HI R13, RZ, 0x1f, R12 ;  /* 0x0000001fff0d7819 */ /* 0x000fe2000001160c */
[----:B------:R-:W-:Y:S01]  /*0340*/  IMAD.HI R17, R17, 0x66666667, RZ ;  /* 0x6666666711117827 */ /* 0x000fe200078e02ff */
[----:B------:R-:W-:Y:S02]  /*0350*/  ISETP.GE.AND P2, PT, R21, 0x1, PT ;  /* 0x000000011500780c */ /* 0x000fe40003f46270 */
[----:B------:R-:W-:Y:S01]  /*0360*/  LEA.HI.SX32 R13, R12, R13, 0x1d ;  /* 0x0000000d0c0d7211 */ /* 0x000fe200078feaff */
[----:B------:R-:W-:Y:S01]  /*0370*/  IMAD.HI R9, R9, -0x77777777, R8 ;  /* 0x8888888909097827 */ /* 0x000fe200078e0208 */
[----:B------:R-:W-:Y:S02]  /*0380*/  SHF.R.S32.HI R6, RZ, 0x1, R17 ;  /* 0x00000001ff067819 */ /* 0x000fe40000011411 */
[----:B------:R-:W-:Y:S01]  /*0390*/  ISETP.GE.AND P1, PT, R7, 0x1, PT ;  /* 0x000000010700780c */ /* 0x000fe20003f26270 */
[----:B------:R-:W-:Y:S01]  /*03a0*/  IMAD R8, R0, 0xe, R7 ;  /* 0x0000000e00087824 */ /* 0x000fe200078e0207 */
[----:B------:R-:W-:Y:S01]  /*03b0*/  SHF.R.U32.HI R10, RZ, 0x1f, R9 ;  /* 0x0000001fff0a7819 */ /* 0x000fe20000011609 */
[----:B------:R-:W-:Y:S01]  /*03c0*/  IMAD.HI R2, R36, 0x2aaaaaab, RZ ;  /* 0x2aaaaaab24027827 */ /* 0x000fe200078e02ff */
[----:B---3--:R-:W-:-:S02]  /*03d0*/  LEA R0, R37, R0, 0x1 ;  /* 0x0000000025007211 */ /* 0x008fc400078e08ff */
[----:B------:R-:W-:Y:S01]  /*03e0*/  LEA.HI.SX32 R10, R9, R10, 0x1d ;  /* 0x0000000a090a7211 */ /* 0x000fe200078feaff */
[----:B------:R-:W-:Y:S01]  /*03f0*/  IMAD R12, R11, 0xc400, R8 ;  /* 0x0000c4000b0c7824 */ /* 0x000fe200078e0208 */
[----:B------:R-:W-:Y:S02]  /*0400*/  LEA.HI R8, R17, R6, RZ, 0x1 ;  /* 0x0000000611087211 */ /* 0x000fe400078f08ff */
[-C--:B--2---:R-:W-:Y:S01]  /*0410*/  LEA R9, R14, R5.reuse, 0x4 ;  /* 0x000000050e097211 */ /* 0x084fe200078e20ff */
[----:B------:R-:W-:Y:S01]  /*0420*/  IMAD R12, R13, 0xc4, R12 ;  /* 0x000000c40d0c7824 */ /* 0x000fe200078e020c */
[----:B------:R-:W-:Y:S01]  /*0430*/  LEA.HI R3, R2, R2, RZ, 0x1 ;  /* 0x0000000202037211 */ /* 0x000fe200078f08ff */
[----:B------:R-:W-:Y:S01]  /*0440*/  IMAD R2, R8, 0xe, R21 ;  /* 0x0000000e08027824 */ /* 0x000fe200078e0215 */
[----:B------:R-:W-:Y:S01]  /*0450*/  MOV R13, 0x4 ;  /* 0x00000004000d7802 */ /* 0x000fe20000000f00 */
[----:B------:R-:W-:Y:S01]  /*0460*/  IMAD R9, R9, 0x180, R36 ;  /* 0x0000018009097824 */ /* 0x000fe200078e0224 */
[----:B------:R-:W-:Y:S01]  /*0470*/  IADD3 R3, R3, R5, RZ ;  /* 0x0000000503037210 */ /* 0x000fe20007ffe0ff */
[----:B------:R-:W-:Y:S01]  /*0480*/  IMAD R11, R11, 0xc400, R2 ;  /* 0x0000c4000b0b7824 */ /* 0x000fe200078e0202 */
[----:B------:R-:W-:Y:S01]  /*0490*/  ISETP.LT.OR P1, PT, R0, 0x1, !P1 ;  /* 0x000000010000780c */ /* 0x000fe20004f21670 */
[----:B------:R-:W-:Y:S01]  /*04a0*/  IMAD R2, R9, 0x6, RZ ;  /* 0x0000000609027824 */ /* 0x000fe200078e02ff */
[----:B------:R-:W-:Y:S01]  /*04b0*/  ISETP.LT.AND P3, PT, R3, 0xf, !P0 ;  /* 0x0000000f0300780c */ /* 0x000fe20004761270 */
[----:B------:R-:W-:Y:S01]  /*04c0*/  IMAD R12, R37, 0x1c, R12 ;  /* 0x0000001c250c7824 */ /* 0x000fe200078e020c */
[----:B------:R-:W-:Y:S01]  /*04d0*/  ISETP.LT.AND P0, PT, R3, 0x10, !P0 ;  /* 0x000000100300780c */ /* 0x000fe20004701270 */
[----:B------:R-:W-:Y:S01]  /*04e0*/  IMAD R10, R10, 0xc4, R11 ;  /* 0x000000c40a0a7824 */ /* 0x000fe200078e020b */
[----:B------:R-:W-:Y:S01]  /*04f0*/  MOV R19, RZ ;  /* 0x000000ff00137202 */ /* 0x000fe20000000f00 */
[----:B------:R-:W-:Y:S01]  /*0500*/  IMAD.WIDE R2, R2, R13, c[0x0][0x170] ;  /* 0x00005c0002027625 */ /* 0x000fe200078e020d */
[----:B------:R-:W-:-:S03]  /*0510*/  IADD3 R9, R12, -0xf, RZ ;  /* 0xfffffff10c097810 */ /* 0x000fc60007ffe0ff */
[C---:B------:R-:W-:Y:S01]  /*0520*/  IMAD R10, R37.reuse, 0x1c, R10 ;  /* 0x0000001c250a7824 */ /* 0x040fe200078e020a */
[----:B------:R-:W-:Y:S02]  /*0530*/  IADD3 R6, P4, R2, 0x4, RZ ;  /* 0x0000000402067810 */ /* 0x000fe40007f9e0ff */
[----:B------:R-:W-:Y:S01]  /*0540*/  LEA R2, R37, R8, 0x1 ;  /* 0x0000000825027211 */ /* 0x000fe200078e08ff */
[----:B------:R-:W-:Y:S01]  /*0550*/  IMAD.WIDE R8, R9, R13, c[0x0][0x168] ;  /* 0x00005a0009087625 */ /* 0x000fe200078e020d */
[----:B------:R-:W-:Y:S02]  /*0560*/  IADD3 R10, R10, -0xf, RZ ;  /* 0xfffffff10a0a7810 */ /* 0x000fe40007ffe0ff */
[----:B------:R-:W-:Y:S02]  /*0570*/  IADD3.X R7, RZ, R3, RZ, P4, !PT ;  /* 0x00000003ff077210 */ /* 0x000fe400027fe4ff */
[----:B------:R-:W-:Y:S01]  /*0580*/  MOV R0, R9 ;  /* 0x0000000900007202 */ /* 0x000fe20000000f00 */
[----:B------:R-:W-:Y:S01]  /*0590*/  IMAD.WIDE R10, R10, R13, c[0x0][0x168] ;  /* 0x00005a000a0a7625 */ /* 0x000fe200078e020d */
[----:B------:R-:W-:-:S02]  /*05a0*/  MOV R9, 0x90 ;  /* 0x0000009000097802 */ /* 0x000fc40000000f00 */
[----:B------:R-:W-:Y:S02]  /*05b0*/  ISETP.LT.OR P2, PT, R2, 0x1, !P2 ;  /* 0x000000010200780c */ /* 0x000fe40005741670 */
[----:B------:R-:W-:Y:S01]  /*05c0*/  MOV R3, R8 ;  /* 0x0000000800037202 */ /* 0x000fe20000000f00 */
[----:B------:R-:W-:Y:S01]  /*05d0*/  IMAD R2, R5, R9, 0x2d0 ;  /* 0x000002d005027424 */ /* 0x000fe200078e0209 */
[----:B------:R-:W-:Y:S02]  /*05e0*/  MOV R21, R10 ;  /* 0x0000000a00157202 */ /* 0x000fe40000000f00 */
[----:B------:R-:W-:Y:S02]  /*05f0*/  MOV R20, R11 ;  /* 0x0000000b00147202 */ /* 0x000fe40000000f00 */
.L_x_56:
[----:B------:R0:W5:Y:S04]  /*0600*/  @P0 LDG.E.CONSTANT R16, [R6.64+-0x4] ;  /* 0xfffffc0406100981 */ /* 0x000168000c1e9900 */
[----:B------:R0:W5:Y:S04]  /*0610*/  @P0 LDG.E.CONSTANT R17, [R6.64] ;  /* 0x0000000406110981 */ /* 0x000168000c1e9900 */
[----:B------:R0:W5:Y:S04]  /*0620*/  @P0 LDG.E.CONSTANT R30, [R6.64+0x4] ;  /* 0x00000404061e0981 */ /* 0x000168000c1e9900 */
[----:B------:R0:W5:Y:S04]  /*0630*/  @P0 LDG.E.CONSTANT R31, [R6.64+0x8] ;  /* 0x00000804061f0981 */ /* 0x000168000c1e9900 */
[----:B------:R0:W5:Y:S04]  /*0640*/  @P0 LDG.E.CONSTANT R26, [R6.64+0xc] ;  /* 0x00000c04061a0981 */ /* 0x000168000c1e9900 */
[----:B------:R0:W5:Y:S01]  /*0650*/  @P0 LDG.E.CONSTANT R27, [R6.64+0x10] ;  /* 0x00001004061b0981 */ /* 0x000162000c1e9900 */
[----:B------:R-:W-:Y:S01]  /*0660*/  @P0 IMAD R18, R5, 0x6, R36 ;  /* 0x0000000605120824 */ /* 0x000fe200078e0224 */
[----:B------:R-:W-:Y:S03]  /*0670*/  BSSY B0, `(.L_x_54) ;  /* 0x000000e000007945 */ /* 0x000fe60003800000 */
[----:B------:R-:W-:Y:S01]  /*0680*/  @P0 IMAD R18, R18, 0x6, RZ ;  /* 0x0000000612120824 */ /* 0x000fe200078e02ff */
[----:B------:R-:W-:Y:S06]  /*0690*/  BAR.SYNC.DEFER_BLOCKING 0x0 ;  /* 0x0000000000007b1d */ /* 0x000fec0000010000 */
[----:B------:R-:W-:Y:S05]  /*06a0*/  @!P3 BRA `(.L_x_55) ;  /* 0x000000a00000b947 */ /* 0x000fea0003800000 */
[----:B0-----:R-:W-:Y:S02]  /*06b0*/  MOV R14, RZ ;  /* 0x000000ff000e7202 */ /* 0x001fe40000000f00 */
[----:B------:R-:W-:-:S02]  /*06c0*/  MOV R12, RZ ;  /* 0x000000ff000c7202 */ /* 0x000fc40000000f00 */
[----:B------:R-:W-:Y:S02]  /*06d0*/  @!P1 MOV R8, R3 ;  /* 0x0000000300089202 */ /* 0x000fe40000000f00 */
[----:B------:R-:W-:Y:S02]  /*06e0*/  @!P1 MOV R9, R0 ;  /* 0x0000000000099202 */ /* 0x000fe40000000f00 */
[----:B------:R-:W-:Y:S02]  /*06f0*/  @!P2 MOV R10, R21 ;  /* 0x00000015000aa202 */ /* 0x000fe40000000f00 */
[----:B------:R-:W-:Y:S01]  /*0700*/  @!P2 MOV R11, R20 ;  /* 0x00000014000ba202 */ /* 0x000fe20000000f00 */
[----:B------:R-:W2:Y:S04]  /*0710*/  @!P1 LDG.E.CONSTANT R14, [R8.64] ;  /* 0x00000004080e9981 */ /* 0x000ea8000c1e9900 */
[----:B------:R-:W3:Y:S04]  /*0720*/  @!P2 LDG.E.CONSTANT R12, [R10.64] ;  /* 0x000000040a0ca981 */ /* 0x000ee8000c1e9900 */
[----:B--2---:R0:W-:Y:S04]  /*0730*/  STS [R35.X4], R14 ;  /* 0x0000000e23007388 */ /* 0x0041e80000004800 */
[----:B---3--:R0:W-:Y:S02]  /*0740*/  STS [R35.X4+0x4], R12 ;  /* 0x0000040c23007388 */ /* 0x0081e40000004800 */
.L_x_55:
[----:B0-----:R-:W-:Y:S05]  /*0750*/  BSYNC B0 ;  /* 0x0000000000007941 */ /* 0x001fea0003800000 */
.L_x_54:
[----:B-----5:R-:W-:Y:S01]  /*0760*/  @P0 STS.64 [R18.X4+0x2d0], R16 ;  /* 0x0002d01012000388 */ /* 0x020fe20000004a00 */
[----:B------:R-:W-:Y:S01]  /*0770*/  WARPSYNC 0xffffffff ;  /* 0xffffffff00007948 */ /* 0x000fe20003800000 */
[----:B------:R-:W-:-:S02]  /*0780*/  IADD3 R32, R32, 0x1, RZ ;  /* 0x0000000120207810 */ /* 0x000fc40007ffe0ff */
[----:B------:R-:W-:Y:S01]  /*0790*/  @P0 STS.64 [R18.X4+0x2d8], R30 ;  /* 0x0002d81e12000388 */ /* 0x000fe20000004a00 */
[----:B------:R-:W-:Y:S02]  /*07a0*/  IADD3 R3, P6, R3, 0xc40, RZ ;  /* 0x00000c4003037810 */ /* 0x000fe40007fde0ff */
[----:B------:R-:W-:Y:S01]  /*07b0*/  ISETP.NE.AND P4, PT, R32, 0x40, PT ;  /* 0x000000402000780c */ /* 0x000fe20003f85270 */
[----:B------:R-:W-:Y:S01]  /*07c0*/  @P0 STS.64 [R18.X4+0x2e0], R26 ;  /* 0x0002e01a12000388 */ /* 0x000fe20000004a00 */
[----:B------:R-:W-:-:S03]  /*07d0*/  IADD3.X R0, RZ, R0, RZ, P6, !PT ;  /* 0x00000000ff007210 */ /* 0x000fc600037fe4ff */
[----:B------:R-:W-:Y:S01]  /*07e0*/  BAR.SYNC.DEFER_BLOCKING 0x0 ;  /* 0x0000000000007b1d */ /* 0x000fe20000010000 */
[----:B------:R-:W-:Y:S02]  /*07f0*/  IADD3 R6, P5, R6, 0x90, RZ ;  /* 0x0000009006067810 */ /* 0x000fe40007fbe0ff */
[----:B------:R-:W-:Y:S02]  /*0800*/  IADD3 R21, P6, R21, 0xc40, RZ ;  /* 0x00000c4015157810 */ /* 0x000fe40007fde0ff */
[----:B------:R-:W-:Y:S02]  /*0810*/  IADD3.X R7, RZ, R7, RZ, P5, !PT ;  /* 0x00000007ff077210 */ /* 0x000fe40002ffe4ff */
[----:B------:R-:W-:Y:S01]  /*0820*/  IADD3.X R20, RZ, R20, RZ, P6, !PT ;  /* 0x00000014ff147210 */ /* 0x000fe200037fe4ff */
[----:B------:R-:W-:Y:S04]  /*0830*/  LDS.64 R24, [R36.X8] ;  /* 0x0000000024187984 */ /* 0x000fe80000008a00 */
[----:B------:R-:W0:Y:S04]  /*0840*/  LDS.128 R12, [R2] ;  /* 0x00000000020c7984 */ /* 0x000e280000000c00 */
[----:B------:R-:W1:Y:S04]  /*0850*/  LDS R27, [R36.X8+0x8] ;  /* 0x00000800241b7984 */ /* 0x000e680000008800 */
[----:B------:R-:W2:Y:S04]  /*0860*/  LDS R26, [R36.X8+0x3c] ;  /* 0x00003c00241a7984 */ /* 0x000ea80000008800 */
[----:B------:R-:W-:Y:S04]  /*0870*/  LDS.64 R22, [R36.X8+0x40] ;  /* 0x0000400024167984 */ /* 0x000fe80000008a00 */
[----:B------:R-:W3:Y:S04]  /*0880*/  LDS.128 R8, [R2+0x10] ;  /* 0x0000100002087984 */ /* 0x000ee80000000c00 */
[----:B------:R-:W4:Y:S04]  /*0890*/  LDS.64 R28, [R36.X8+0x78] ;  /* 0x00007800241c7984 */ /* 0x000f280000008a00 */
[----:B------:R-:W-:Y:S04]  /*08a0*/  LDS R34, [R36.X8+0x80] ;  /* 0x0000800024227984 */ /* 0x000fe80000008800 */
[----:B------:R-:W-:Y:S04]  /*08b0*/  LDS R33, [R36.X8+0xb4] ;  /* 0x0000b40024217984 */ /* 0x000fe80000008800 */
[----:B------:R-:W-:Y:S04]  /*08c0*/  LDS R30, [R36.X8+0xf8] ;  /* 0x0000f800241e7984 */ /* 0x000fe80000008800 */
[----:B------:R-:W-:Y:S01]  /*08d0*/  LDS R31, [R36.X8+0x12c] ;  /* 0x00012c00241f7984 */ /* 0x000fe20000008800 */
[----:B0-----:R-:W-:-:S03]  /*08e0*/  FFMA R12, R12, R24, R19 ;  /* 0x000000180c0c7223 */ /* 0x001fc60000000013 */
[----:B------:R-:W0:Y:S01]  /*08f0*/  LDS.128 R16, [R2+0x20] ;  /* 0x0000200002107984 */ /* 0x000e220000000c00 */
[----:B------:R-:W-:-:S03]  /*0900*/  FFMA R12, R13, R25, R12 ;  /* 0x000000190d0c7223 */ /* 0x000fc6000000000c */
[----:B------:R-:W0:Y:S01]  /*0910*/  LDS.64 R24, [R36.X8+0xb8] ;  /* 0x0000b80024187984 */ /* 0x000e220000008a00 */
[----:B-1----:R-:W-:-:S04]  /*0920*/  FFMA R27, R27, R14, R12 ;  /* 0x0000000e1b1b7223 */ /* 0x002fc8000000000c */
[----:B--2---:R-:W-:Y:S02]  /*0930*/  FFMA R15, R26, R15, R27 ;  /* 0x0000000f1a0f7223 */ /* 0x004fe4000000001b */
[----:B------:R-:W-:Y:S02]  /*0940*/  LDS.64 R26, [R36.X8+0xf0] ;  /* 0x0000f000241a7984 */ /* 0x000fe40000008a00 */
[----:B---3--:R-:W-:Y:S02]  /*0950*/  FFMA R8, R8, R22, R15 ;  /* 0x0000001608087223 */ /* 0x008fe4000000000f */
[----:B------:R-:W1:Y:S02]  /*0960*/  LDS.128 R12, [R2+0x30] ;  /* 0x00003000020c7984 */ /* 0x000e640000000c00 */
[----:B------:R-:W-:Y:S02]  /*0970*/  FFMA R9, R9, R23, R8 ;  /* 0x0000001709097223 */ /* 0x000fe40000000008 */
[----:B------:R-:W-:Y:S02]  /*0980*/  LDS.64 R22, [R36.X8+0x130] ;  /* 0x0001300024167984 */ /* 0x000fe40000008a00 */
[----:B----4-:R-:W-:-:S04]  /*0990*/  FFMA R10, R28, R10, R9 ;  /* 0x0000000a1c0a7223 */ /* 0x010fc80000000009 */
[----:B------:R-:W-:Y:S02]  /*09a0*/  FFMA R11, R11, R29, R10 ;  /* 0x0000001d0b0b7223 */ /* 0x000fe4000000000a */
[----:B------:R-:W-:Y:S02]  /*09b0*/  LDS.64 R28, [R36.X8+0x168] ;  /* 0x00016800241c7984 */ /* 0x000fe40000008a00 */
[----:B0-----:R-:W-:Y:S02]  /*09c0*/  FFMA R16, R16, R34, R11 ;  /* 0x0000002210107223 */ /* 0x001fe4000000000b */
[----:B------:R-:W0:Y:S02]  /*09d0*/  LDS.128 R8, [R2+0x40] ;  /* 0x0000400002087984 */ /* 0x000e240000000c00 */
[----:B------:R-:W-:Y:S02]  /*09e0*/  FFMA R17, R33, R17, R16 ;  /* 0x0000001121117223 */ /* 0x000fe40000000010 */
[----:B------:R-:W-:Y:S02]  /*09f0*/  LDS R34, [R36.X8+0x170] ;  /* 0x0001700024227984 */ /* 0x000fe40000008800 */
[----:B------:R-:W-:-:S02]  /*0a00*/  FFMA R18, R24, R18, R17 ;  /* 0x0000001218127223 */ /* 0x000fc40000000011 */
[----:B------:R-:W-:Y:S02]  /*0a10*/  LDS R33, [R36.X8+0x1a4] ;  /* 0x0001a40024217984 */ /* 0x000fe40000008800 */
[----:B------:R-:W-:Y:S02]  /*0a20*/  FFMA R19, R19, R25, R18 ;  /* 0x0000001913137223 */ /* 0x000fe40000000012 */
[----:B------:R-:W-:Y:S02]  /*0a30*/  LDS.64 R24, [R36.X8+0x1a8] ;  /* 0x0001a80024187984 */ /* 0x000fe40000008a00 */
[----:B-1----:R-:W-:Y:S02]  /*0a40*/  FFMA R12, R12, R26, R19 ;  /* 0x0000001a0c0c7223 */ /* 0x002fe40000000013 */
[----:B------:R-:W1:Y:S02]  /*0a50*/  LDS.128 R16, [R2+0x50] ;  /* 0x0000500002107984 */ /* 0x000e640000000c00 */
[----:B------:R-:W-:-:S02]  /*0a60*/  FFMA R13, R13, R27, R12 ;  /* 0x0000001b0d0d7223 */ /* 0x000fc4000000000c */
[----:B------:R-:W-:Y:S02]  /*0a70*/  LDS.64 R26, [R36.X8+0x1e0] ;  /* 0x0001e000241a7984 */ /* 0x000fe40000008a00 */
[----:B------:R-:W-:-:S04]  /*0a80*/  FFMA R14, R30, R14, R13 ;  /* 0x0000000e1e0e7223 */ /* 0x000fc8000000000d */
[----:B------:R-:W-:-:S04]  /*0a90*/  FFMA R15, R31, R15, R14 ;  /* 0x0000000f1f0f7223 */ /* 0x000fc8000000000e */
[----:B0-----:R-:W-:Y:S02]  /*0aa0*/  FFMA R8, R8, R22, R15 ;  /* 0x0000001608087223 */ /* 0x001fe4000000000f */
[----:B------:R-:W0:Y:S02]  /*0ab0*/  LDS.128 R12, [R2+0x60] ;  /* 0x00006000020c7984 */ /* 0x000e240000000c00 */
[----:B------:R-:W-:Y:S02]  /*0ac0*/  FFMA R9, R9, R23, R8 ;  /* 0x0000001709097223 */ /* 0x000fe40000000008 */
[----:B------:R-:W-:Y:S02]  /*0ad0*/  LDS.64 R22, [R36.X8+0x220] ;  /* 0x0002200024167984 */ /* 0x000fe40000008a00 */
[----:B------:R-:W-:Y:S02]  /*0ae0*/  FFMA R10, R28, R10, R9 ;  /* 0x0000000a1c0a7223 */ /* 0x000fe40000000009 */
[----:B------:R-:W2:Y:S02]  /*0af0*/  LDS R28, [R36.X8+0x1e8] ;  /* 0x0001e800241c7984 */ /* 0x000ea40000008800 */
[----:B------:R-:W-:-:S02]  /*0b00*/  FFMA R11, R11, R29, R10 ;  /* 0x0000001d0b0b7223 */ /* 0x000fc4000000000a */
[----:B------:R-:W3:Y:S02]  /*0b10*/  LDS R29, [R36.X8+0x21c] ;  /* 0x00021c00241d7984 */ /* 0x000ee40000008800 */
[----:B-1----:R-:W-:Y:S02]  /*0b20*/  FFMA R16, R16, R34, R11 ;  /* 0x0000002210107223 */ /* 0x002fe4000000000b */
[----:B------:R-:W1:Y:S02]  /*0b30*/  LDS.128 R8, [R2+0x70] ;  /* 0x0000700002087984 */ /* 0x000e640000000c00 */
[----:B------:R-:W-:-:S04]  /*0b40*/  FFMA R17, R33, R17, R16 ;  /* 0x0000001121117223 */ /* 0x000fc80000000010 */
[----:B------:R-:W-:-:S04]  /*0b50*/  FFMA R18, R24, R18, R17 ;  /* 0x0000001218127223 */ /* 0x000fc80000000011 */
[----:B------:R-:W-:Y:S02]  /*0b60*/  FFMA R19, R19, R25, R18 ;  /* 0x0000001913137223 */ /* 0x000fe40000000012 */
[----:B------:R-:W4:Y:S02]  /*0b70*/  LDS.64 R24, [R36.X8+0x258] ;  /* 0x0002580024187984 */ /* 0x000f240000008a00 */
[----:B0-----:R-:W-:Y:S02]  /*0b80*/  FFMA R12, R12, R26, R19 ;  /* 0x0000001a0c0c7223 */ /* 0x001fe40000000013 */
[----:B------:R-:W-:Y:S02]  /*0b90*/  LDS.128 R16, [R2+0x80] ;  /* 0x0000800002107984 */ /* 0x000fe40000000c00 */
[----:B------:R-:W-:Y:S02]  /*0ba0*/  FFMA R31, R13, R27, R12 ;  /* 0x0000001b0d1f7223 */ /* 0x000fe4000000000c */
[----:B------:R-:W0:Y:S02]  /*0bb0*/  LDS R27, [R36.X8+0x260] ;  /* 0x00026000241b7984 */ /* 0x000e240000008800 */
[----:B--2---:R-:W-:-:S02]  /*0bc0*/  FFMA R14, R28, R14, R31 ;  /* 0x0000000e1c0e7223 */ /* 0x004fc4000000001f */
[----:B------:R-:W2:Y:S02]  /*0bd0*/  LDS R26, [R36.X8+0x294] ;  /* 0x00029400241a7984 */ /* 0x000ea40000008800 */
[----:B---3--:R-:W-:Y:S02]  /*0be0*/  FFMA R15, R29, R15, R14 ;  /* 0x0000000f1d0f7223 */ /* 0x008fe4000000000e */
[----:B------:R-:W3:Y:S02]  /*0bf0*/  LDS.64 R12, [R36.X8+0x298] ;  /* 0x00029800240c7984 */ /* 0x000ee40000008a00 */
[----:B-1----:R-:W-:-:S04]  /*0c00*/  FFMA R8, R8, R22, R15 ;  /* 0x0000001608087223 */ /* 0x002fc8000000000f */
[----:B------:R-:W-:-:S04]  /*0c10*/  FFMA R9, R9, R23, R8 ;  /* 0x0000001709097223 */ /* 0x000fc80000000008 */
[----:B----4-:R-:W-:-:S04]  /*0c20*/  FFMA R10, R24, R10, R9 ;  /* 0x0000000a180a7223 */ /* 0x010fc80000000009 */
[----:B------:R-:W-:-:S04]  /*0c30*/  FFMA R11, R11, R25, R10 ;  /* 0x000000190b0b7223 */ /* 0x000fc8000000000a */
[----:B0-----:R-:W-:-:S04]  /*0c40*/  FFMA R11, R16, R27, R11 ;  /* 0x0000001b100b7223 */ /* 0x001fc8000000000b */
[----:B--2---:R-:W-:-:S04]  /*0c50*/  FFMA R11, R26, R17, R11 ;  /* 0x000000111a0b7223 */ /* 0x004fc8000000000b */
[----:B---3--:R-:W-:-:S04]  /*0c60*/  FFMA R12, R12, R18, R11 ;  /* 0x000000120c0c7223 */ /* 0x008fc8000000000b */
[----:B------:R-:W-:Y:S01]  /*0c70*/  FFMA R19, R19, R13, R12 ;  /* 0x0000000d13137223 */ /* 0x000fe2000000000c */
[----:B------:R-:W-:Y:S05]  /*0c80*/  @P4 BRA `(.L_x_56) ;  /* 0xfffff97000004947 */ /* 0x000fea000383ffff */
[----:B------:R-:W0:Y:S01]  /*0c90*/  S2R R30, SR_CTAID.Z ;  /* 0x00000000001e7919 */ /* 0x000e220000002700 */
[----:B------:R-:W-:Y:S02]  /*0ca0*/  MOV R7, 0x4 ;  /* 0x0000000400077802 */ /* 0x000fe40000000f00 */
[----:B0-----:R-:W-:-:S05]  /*0cb0*/  LEA R2, R30, R5, 0x4 ;  /* 0x000000051e027211 */ /* 0x001fca00078e20ff */
[----:B------:R-:W-:-:S06]  /*0cc0*/  IMAD.WIDE R2, R2, R7, c[0x0][0x178] ;  /* 0x00005e0002027625 */ /* 0x000fcc00078e0207 */
[----:B------:R-:W2:Y:S01]  /*0cd0*/  LDG.E.CONSTANT R2, [R2.64] ;  /* 0x0000000402027981 */ /* 0x000ea2000c1e9900 */
[----:B------:R-:W-:-:S04]  /*0ce0*/  IMAD R4, R5, 0x31, R36 ;  /* 0x0000003105047824 */ /* 0x000fc800078e0224 */
[----:B------:R-:W-:-:S04]  /*0cf0*/  IMAD R4, R30, 0x310, R4 ;  /* 0x000003101e047824 */ /* 0x000fc800078e0204 */
[----:B------:R-:W-:-:S04]  /*0d00*/  IMAD R4, R37, 0x7, R4 ;  /* 0x0000000725047824 */ /* 0x000fc800078e0204 */
[----:B------:R-:W-:Y:S01]  /*0d10*/  IMAD.WIDE R4, R4, R7, c[0x0][0x160] ;  /* 0x0000580004047625 */ /* 0x000fe200078e0207 */
[----:B--2---:R-:W-:-:S05]  /*0d20*/  FADD R19, R19, R2 ;  /* 0x0000000213137221 */ /* 0x004fca0000000000 */
[----:B------:R-:W-:-:S05]  /*0d30*/  FMNMX R19, RZ, R19, !PT ;  /* 0x00000013ff137209 */ /* 0x000fca0007800000 */
[----:B------:R-:W-:Y:S01]  /*0d40*/  STG.E [R4.64], R19 ;  /* 0x0000001304007986 */ /* 0x000fe2000c101904 */
[----:B------:R-:W-:Y:S05]  /*0d50*/  EXIT ;  /* 0x000000000000794d */ /* 0x000fea0003800000 */
.L_x_57:
        /* <DEDUP_REMOVED lines=10> */
.L_x_111:


//--------------------- .text.tvmgen_default_fused_nn_contrib_conv2d_winograd_without_weight_transform_add_add_nn_relu_2_kernel --------------------------
	.section	.text.tvmgen_default_fused_nn_contrib_conv2d_winograd_without_weight_transform_add_add_nn_relu_2_kernel,"ax",@progbits
	.sectioninfo	@"SHI_REGISTERS=38"
	.align	128
        .global         tvmgen_default_fused_nn_contrib_conv2d_winograd_without_weight_transform_add_add_nn_relu_2_kernel
        .type           tvmgen_default_fused_nn_contrib_conv2d_winograd_without_weight_transform_add_add_nn_relu_2_kernel,@function
        .size           tvmgen_default_fused_nn_contrib_conv2d_winograd_without_weight_transform_add_add_nn_relu_2_kernel,(.L_x_112 - tvmgen_default_fused_nn_contrib_conv2d_winograd_without_weight_transform_add_add_nn_relu_2_kernel)
        .other          tvmgen_default_fused_nn_contrib_conv2d_winograd_without_weight_transform_add_add_nn_relu_2_kernel,@"STO_CUDA_ENTRY STV_DEFAULT"
tvmgen_default_fused_nn_contrib_conv2d_winograd_without_weight_transform_add_add_nn_relu_2_kernel:
.text.tvmgen_default_fused_nn_contrib_conv2d_winograd_without_weight_transform_add_add_nn_relu_2_kernel:
        /* <DEDUP_REMOVED lines=154> */
.L_x_58:
        /* <DEDUP_REMOVED lines=14> */
.L_x_112:


//--------------------- .text.tvmgen_default_fused_nn_contrib_conv2d_winograd_without_weight_transform_add_add_nn_relu_3_kernel_1 --------------------------
	.section	.text.tvmgen_default_fused_nn_contrib_conv2d_winograd_without_weight_transform_add_add_nn_relu_3_kernel_1,"ax",@progbits
	.sectionflags	@"SHF_BARRIERS=1"
	.sectioninfo	@"SHI_REGISTERS=40"
	.align	128
        .global         tvmgen_default_fused_nn_contrib_conv2d_winograd_without_weight_transform_add_add_nn_relu_3_kernel_1
        .type           tvmgen_default_fused_nn_contrib_conv2d_winograd_without_weight_transform_add_add_nn_relu_3_kernel_1,@function
        .size           tvmgen_default_fused_nn_contrib_conv2d_winograd_without_weight_transform_add_add_nn_relu_3_kernel_1,(.L_x_113 - tvmgen_default_fused_nn_contrib_conv2d_winograd_without_weight_transform_add_add_nn_relu_3_kernel_1)
        .other          tvmgen_default_fused_nn_contrib_conv2d_winograd_without_weight_transform_add_add_nn_relu_3_kernel_1,@"STO_CUDA_ENTRY STV_DEFAULT"
tvmgen_default_fused_nn_contrib_conv2d_winograd_without_weight_transform_add_add_nn_relu_3_kernel_1:
.text.tvmgen_default_fused_nn_contrib_conv2d_winograd_without_weight_transform_add_add_nn_relu_3_kernel_1:
        /* <DEDUP_REMOVED lines=23> */
.L_x_59:
        /* <DEDUP_REMOVED lines=203> */
.L_x_60:
        /* <DEDUP_REMOVED lines=14> */
.L_x_113:


//--------------------- .text.tvmgen_default_fused_nn_contrib_conv2d_winograd_without_weight_transform_add_nn_relu_kernel_2 --------------------------
	.section	.text.tvmgen_default_fused_nn_contrib_conv2d_winograd_without_weight_transform_add_nn_relu_kernel_2,"ax",@progbits
	.sectioninfo	@"SHI_REGISTERS=40"
	.align	128
        .global         tvmgen_default_fused_nn_contrib_conv2d_winograd_without_weight_transform_add_nn_relu_kernel_2
        .type           tvmgen_default_fused_nn_contrib_conv2d_winograd_without_weight_transform_add_nn_relu_kernel_2,@function
        .size           tvmgen_default_fused_nn_contrib_conv2d_winograd_without_weight_transform_add_nn_relu_kernel_2,(.L_x_114 - tvmgen_default_fused_nn_contrib_conv2d_winograd_without_weight_transform_add_nn_relu_kernel_2)
        .other          tvmgen_default_fused_nn_contrib_conv2d_winograd_without_weight_transform_add_nn_relu_kernel_2,@"STO_CUDA_ENTRY STV_DEFAULT"
tvmgen_default_fused_nn_contrib_conv2d_winograd_without_weight_transform_add_nn_relu_kernel_2:
.text.tvmgen_default_fused_nn_contrib_conv2d_winograd_without_weight_transform_add_nn_relu_kernel_2:
        /* <DEDUP_REMOVED lines=31> */
[C---:B------:R-:W-:Y:S02]  /*01f0*/  LEA R7, R33.reuse, R30, 0x1 ;  /* 0x0000001e21077211 */ /* 0x040fe400078e08ff */
[----:B------:R-:W-:Y:S02]  /*0200*/  MOV R6, RZ ;  /* 0x000000ff00067202 */ /* 0x000fe40000000f00 */
[----:B------:R-:W-:Y:S02]  /*0210*/  LEA R19, R33, R18, 0x6 ;  /* 0x0000001221137211 */ /* 0x000fe400078e30ff */
[----:B------:R-:W-:Y:S01]  /*0220*/  MOV R18, RZ ;  /* 0x000000ff00127202 */ /* 0x000fe20000000f00 */
[----:B------:R-:W-:Y:S01]  /*0230*/  IMAD.HI R29, R7, -0x6db6db6d, R6 ;  /* 0x92492493071d7827 */ /* 0x000fe200078e0206 */
[----:B------:R-:W-:-:S03]  /*0240*/  SHF.R.S32.HI R6, RZ, 0x2, R30 ;  /* 0x00000002ff067819 */ /* 0x000fc6000001141e */
[----:B------:R-:W-:Y:S01]  /*0250*/  IMAD.HI R19, R19, -0x6db6db6d, R18 ;  /* 0x9249249313137827 */ /* 0x000fe200078e0212 */
[----:B------:R-:W-:Y:S02]  /*0260*/  LEA R6, R33, R6, 0x5 ;  /* 0x0000000621067211 */ /* 0x000fe400078e28ff */
[----:B------:R-:W-:Y:S02]  /*0270*/  SHF.R.U32.HI R18, RZ, 0x1f, R29 ;  /* 0x0000001fff127819 */ /* 0x000fe4000001161d */
[----:B------:R-:W-:Y:S02]  /*0280*/  SHF.R.U32.HI R30, RZ, 0x1f, R19 ;  /* 0x0000001fff1e7819 */ /* 0x000fe40000011613 */
[----:B------:R-:W-:Y:S01]  /*0290*/  LEA.HI.SX32 R29, R29, R18, 0x1d ;  /* 0x000000121d1d7211 */ /* 0x000fe200078feaff */
[----:B------:R-:W-:Y:S01]  /*02a0*/  IMAD.HI R18, R6, 0x5397829d, RZ ;  /* 0x5397829d06127827 */ /* 0x000fe200078e02ff */
[----:B------:R-:W-:-:S03]  /*02b0*/  LEA.HI.SX32 R35, R19, R30, 0x1e ;  /* 0x0000001e13237211 */ /* 0x000fc600078ff2ff */
[----:B------:R-:W-:Y:S01]  /*02c0*/  IMAD R6, R29, -0xe, R7 ;  /* 0xfffffff21d067824 */ /* 0x000fe200078e0207 */
[----:B------:R-:W-:-:S04]  /*02d0*/  SHF.R.U32.HI R7, RZ, 0x1f, R18 ;  /* 0x0000001fff077819 */ /* 0x000fc80000011612 */
[----:B------:R-:W-:Y:S01]  /*02e0*/  LEA.HI.SX32 R7, R18, R7, 0x1c ;  /* 0x0000000712077211 */ /* 0x000fe200078fe2ff */
[----:B--2---:R-:W-:Y:S01]  /*02f0*/  FADD R19, RZ, R28 ;  /* 0x0000001cff137221 */ /* 0x004fe20000000000 */
[--C-:B---3--:R-:W-:Y:S01]  /*0300*/  FADD R33, RZ, R10.reuse ;  /* 0x0000000aff217221 */ /* 0x108fe20000000000 */
[--C-:B------:R-:W-:Y:S02]  /*0310*/  FADD R29, RZ, -R10.reuse ;  /* 0x8000000aff1d7221 */ /* 0x100fe40000000000 */
[----:B------:R-:W-:Y:S01]  /*0320*/  FADD R19, R19, R10 ;  /* 0x0000000a13137221 */ /* 0x000fe20000000000 */
[C---:B----4-:R-:W-:Y:S01]  /*0330*/  FADD R28, R26.reuse, R33 ;  /* 0x000000211a1c7221 */ /* 0x050fe20000000000 */
[----:B------:R-:W-:Y:S02]  /*0340*/  FADD R18, R26, R29 ;  /* 0x0000001d1a127221 */ /* 0x000fe40000000000 */
[----:B------:R-:W-:Y:S01]  /*0350*/  FADD R26, R19, R26 ;  /* 0x0000001a131a7221 */ /* 0x000fe20000000000 */
[----:B------:R-:W-:Y:S01]  /*0360*/  IMAD R10, R35, 0x38, R6 ;  /* 0x00000038230a7824 */ /* 0x000fe200078e0206 */
[C---:B-----5:R-:W-:Y:S01]  /*0370*/  FFMA R28, R25.reuse, 0.25, R28 ;  /* 0x3e800000191c7823 */ /* 0x060fe2000000001c */
[C-C-:B------:R-:W-:Y:S01]  /*0380*/  FFMA R6, R25.reuse, 0.125, R18.reuse ;  /* 0x3e00000019067823 */ /* 0x140fe20000000012 */
[----:B------:R-:W-:Y:S01]  /*0390*/  FADD R26, R26, R25 ;  /* 0x000000191a1a7221 */ /* 0x000fe20000000000 */
[----:B------:R-:W-:Y:S01]  /*03a0*/  FFMA R18, R25, 0.5, R18 ;  /* 0x3f00000019127823 */ /* 0x000fe20000000012 */
[C-C-:B------:R-:W-:Y:S01]  /*03b0*/  FADD R25, R21.reuse, R21.reuse ;  /* 0x0000001515197221 */ /* 0x140fe20000000000 */
[C---:B------:R-:W-:Y:S01]  /*03c0*/  FFMA R29, R21.reuse, -8, R6 ;  /* 0xc1000000151d7823 */ /* 0x040fe20000000006 */
[----:B------:R-:W-:Y:S01]  /*03d0*/  FFMA R19, R21, 4, R28 ;  /* 0x4080000015137823 */ /* 0x000fe2000000001c */
[----:B------:R-:W-:Y:S01]  /*03e0*/  FADD R21, R26, R21 ;  /* 0x000000151a157221 */ /* 0x000fe20000000000 */
[----:B------:R-:W-:Y:S01]  /*03f0*/  FADD R25, R18, -R25 ;  /* 0x8000001912197221 */ /* 0x000fe20000000000 */
[----:B------:R-:W-:Y:S01]  /*0400*/  FADD R29, R29, R24 ;  /* 0x000000181d1d7221 */ /* 0x000fe20000000000 */
[--C-:B------:R-:W-:Y:S01]  /*0410*/  FADD R33, RZ, -R20.reuse ;  /* 0x80000014ff217221 */ /* 0x100fe20000000000 */
[--C-:B------:R-:W-:Y:S01]  /*0420*/  FADD R35, RZ, R20.reuse ;  /* 0x00000014ff237221 */ /* 0x100fe20000000000 */
[----:B------:R-:W-:Y:S01]  /*0430*/  FADD R21, R21, R20 ;  /* 0x0000001415157221 */ /* 0x000fe20000000000 */
[--C-:B------:R-:W-:Y:S01]  /*0440*/  FADD R28, RZ, -R0.reuse ;  /* 0x80000000ff1c7221 */ /* 0x100fe20000000000 */
[--C-:B------:R-:W-:Y:S01]  /*0450*/  FADD R18, RZ, R0.reuse ;  /* 0x00000000ff127221 */ /* 0x100fe20000000000 */
        /* <DEDUP_REMOVED lines=16> */
[C---:B------:R-:W-:Y:S01]  /*0560*/  FFMA R18, R36.reuse, -0.25, R25 ;  /* 0xbe80000024127823 */ /* 0x040fe20000000019 */
[C---:B------:R-:W-:Y:S01]  /*0570*/  FFMA R20, R36.reuse, 0.25, R28 ;  /* 0x3e80000024147823 */ /* 0x040fe2000000001c */
[C-C-:B------:R-:W-:Y:S01]  /*0580*/  FFMA R25, R36.reuse, -0.5, R21.reuse ;  /* 0xbf00000024197823 */ /* 0x140fe20000000015 */
[C---:B------:R-:W-:Y:S01]  /*0590*/  FFMA R24, R36.reuse, -0.125, R21 ;  /* 0xbe00000024187823 */ /* 0x040fe20000000015 */
[----:B------:R-:W-:Y:S01]  /*05a0*/  IMAD.WIDE R6, R7, R12, c[0x0][0x170] ;  /* 0x00005c0007067625 */ /* 0x000fe200078e020c */
        /* <DEDUP_REMOVED lines=8> */
[C---:B------:R-:W-:Y:S01]  /*0630*/  FADD R31, R17.reuse, R17 ;  /* 0x00000011111f7221 */ /* 0x040fe20000000000 */
[----:B------:R0:W2:Y:S01]  /*0640*/  LDG.E.CONSTANT R0, [R6.64] ;  /* 0x0000000406007981 */ /* 0x0000a2000c1e9900 */
[C---:B------:R-:W-:Y:S01]  /*0650*/  FADD R35, -R17.reuse, R28 ;  /* 0x0000001c11237221 */ /* 0x040fe20000000100 */
[C---:B------:R-:W-:Y:S01]  /*0660*/  FADD R37, R17.reuse, R30 ;  /* 0x0000001e11257221 */ /* 0x040fe20000000000 */
[----:B------:R-:W-:Y:S01]  /*0670*/  FFMA R26, R17, -8, R26 ;  /* 0xc1000000111a7823 */ /* 0x000fe2000000001a */
[C---:B------:R-:W-:Y:S01]  /*0680*/  FADD R29, R31.reuse, R25 ;  /* 0x000000191f1d7221 */ /* 0x040fe20000000000 */
[----:B------:R-:W-:Y:S01]  /*0690*/  FADD R21, -R31, R21 ;  /* 0x000000151f157221 */ /* 0x000fe20000000100 */
[----:B------:R-:W-:Y:S01]  /*06a0*/  FADD R19, R19, -R31 ;  /* 0x8000001f13137221 */ /* 0x000fe20000000000 */
[C---:B------:R-:W-:Y:S01]  /*06b0*/  FFMA R33, R17.reuse, -4, R18 ;  /* 0xc080000011217823 */ /* 0x040fe20000000012 */
[----:B0-----:R-:W-:Y:S01]  /*06c0*/  FADD R7, R36, R17 ;  /* 0x0000001124077221 */ /* 0x001fe20000000000 */
[C---:B------:R-:W-:Y:S01]  /*06d0*/  FFMA R31, R17.reuse, 4, R20 ;  /* 0x40800000111f7823 */ /* 0x040fe20000000014 */
[C---:B------:R-:W-:Y:S01]  /*06e0*/  FFMA R24, R17.reuse, 8, R24 ;  /* 0x4100000011187823 */ /* 0x040fe20000000018 */
[C---:B------:R-:W-:Y:S01]  /*06f0*/  FFMA R25, R17.reuse, 4, R32 ;  /* 0x4080000011197823 */ /* 0x040fe20000000020 */
[----:B------:R-:W-:Y:S01]  /*0700*/  FFMA R34, R17, -8, R34 ;  /* 0xc100000011227823 */ /* 0x000fe20000000022 */
[C---:B------:R-:W-:Y:S01]  /*0710*/  FADD R35, R16.reuse, R35 ;  /* 0x0000002310237221 */ /* 0x040fe20000000000 */
[----:B------:R-:W-:Y:S01]  /*0720*/  FADD R17, R16, R37 ;  /* 0x0000002510117221 */ /* 0x000fe20000000000 */
[----:B------:R-:W-:Y:S01]  /*0730*/  FADD R7, R7, R16 ;  /* 0x0000001007077221 */ /* 0x000fe20000000000 */
[C---:B------:R-:W-:Y:S01]  /*0740*/  FADD R16, R11.reuse, R26 ;  /* 0x0000001a0b107221 */ /* 0x040fe20000000000 */
[----:B------:R-:W-:Y:S01]  /*0750*/  FADD R37, -R11, R24 ;  /* 0x000000180b257221 */ /* 0x000fe20000000100 */
[----:B------:R-:W-:Y:S01]  /*0760*/  FADD R11, R34, R11 ;  /* 0x0000000b220b7221 */ /* 0x000fe20000000000 */
[C---:B------:R-:W-:Y:S01]  /*0770*/  FADD R30, -R8.reuse, R21 ;  /* 0x00000015081e7221 */ /* 0x040fe20000000100 */
[----:B------:R-:W3:Y:S01]  /*0780*/  LDG.E.CONSTANT R6, [R2.64+0x126000] ;  /* 0x1260000402067981 */ /* 0x000ee2000c1e9900 */
[C---:B------:R-:W-:Y:S01]  /*0790*/  FADD R32, R8.reuse, R31 ;  /* 0x0000001f08207221 */ /* 0x040fe20000000000 */
[C---:B------:R-:W-:Y:S01]  /*07a0*/  FADD R16, -R8.reuse, R16 ;  /* 0x0000001008107221 */ /* 0x040fe20000000100 */
[C---:B------:R-:W-:Y:S01]  /*07b0*/  FADD R18, R8.reuse, R35 ;  /* 0x0000002308127221 */ /* 0x040fe20000000000 */
[C---:B------:R-:W-:Y:S01]  /*07c0*/  FADD R20, R8.reuse, R17 ;  /* 0x0000001108147221 */ /* 0x040fe20000000000 */
[----:B------:R-:W-:Y:S01]  /*07d0*/  FADD R21, R7, R8 ;  /* 0x0000000807157221 */ /* 0x000fe20000000000 */
[C---:B------:R-:W-:Y:S01]  /*07e0*/  FADD R26, R8.reuse, R25 ;  /* 0x00000019081a7221 */ /* 0x040fe20000000000 */
[C---:B------:R-:W-:Y:S01]  /*07f0*/  FADD R24, -R8.reuse, R19 ;  /* 0x0000001308187221 */ /* 0x040fe20000000100 */
[C---:B------:R-:W-:Y:S01]  /*0800*/  FADD R17, -R8.reuse, R11 ;  /* 0x0000000b08117221 */ /* 0x040fe20000000100 */
[C---:B------:R-:W-:Y:S01]  /*0810*/  FADD R30, R5.reuse, R30 ;  /* 0x0000001e051e7221 */ /* 0x040fe20000000000 */
[C---:B------:R-:W-:Y:S01]  /*0820*/  FADD R36, -R8.reuse, R29 ;  /* 0x0000001d08247221 */ /* 0x040fe20000000100 */
[C---:B------:R-:W-:Y:S01]  /*0830*/  FADD R34, R8.reuse, R33 ;  /* 0x0000002108227221 */ /* 0x040fe20000000000 */
[----:B------:R-:W-:Y:S01]  /*0840*/  FADD R28, -R8, R37 ;  /* 0x00000025081c7221 */ /* 0x000fe20000000100 */
[C---:B------:R-:W-:Y:S01]  /*0850*/  FADD R32, R5.reuse, R32 ;  /* 0x0000002005207221 */ /* 0x040fe20000000000 */
[C---:B------:R-:W-:Y:S01]  /*0860*/  FADD R16, R5.reuse, R16 ;  /* 0x0000001005107221 */ /* 0x040fe20000000000 */
[----:B------:R-:W4:Y:S01]  /*0870*/  LDG.E.CONSTANT R11, [R2.64+0x119c00] ;  /* 0x119c0004020b7981 */ /* 0x000f22000c1e9900 */
[C---:B------:R-:W-:Y:S01]  /*0880*/  FADD R18, R5.reuse, R18 ;  /* 0x0000001205127221 */ /* 0x040fe20000000000 */
[----:B------:R-:W-:Y:S01]  /*0890*/  FADD R20, R5, R20 ;  /* 0x0000001405147221 */ /* 0x000fe20000000000 */
[----:B------:R-:W-:Y:S01]  /*08a0*/  FADD R21, R21, R5 ;  /* 0x0000000515157221 */ /* 0x000fe20000000000 */
[----:B------:R0:W5:Y:S01]  /*08b0*/  LDG.E.CONSTANT R8, [R2.64+0x132400] ;  /* 0x1324000402087981 */ /* 0x000162000c1e9900 */
[C---:B------:R-:W-:Y:S01]  /*08c0*/  FADD R26, R5.reuse, R26 ;  /* 0x0000001a051a7221 */ /* 0x040fe20000000000 */
[C---:B------:R-:W-:Y:S01]  /*08d0*/  FADD R24, R5.reuse, R24 ;  /* 0x0000001805187221 */ /* 0x040fe20000000000 */
[----:B------:R-:W-:Y:S01]  /*08e0*/  FADD R17, R5, R17 ;  /* 0x0000001105117221 */ /* 0x000fe20000000000 */
[----:B------:R-:W-:Y:S01]  /*08f0*/  FFMA R25, R15, 0.5, R30 ;  /* 0x3f0000000f197823 */ /* 0x000fe2000000001e */
[----:B------:R-:W-:Y:S01]  /*0900*/  FADD R36, R5, R36 ;  /* 0x0000002405247221 */ /* 0x000fe20000000000 */
[C---:B------:R-:W-:Y:S01]  /*0910*/  FFMA R32, R15.reuse, 0.25, R32 ;  /* 0x3e8000000f207823 */ /* 0x040fe20000000020 */
[----:B------:R-:W-:Y:S01]  /*0920*/  FFMA R30, R15, 0.125, R16 ;  /* 0x3e0000000f1e7823 */ /* 0x000fe20000000010 */
[----:B------:R-:W-:Y:S01]  /*0930*/  FADD R28, R5, R28 ;  /* 0x0000001c051c7221 */ /* 0x000fe20000000000 */
[C---:B------:R-:W-:Y:S01]  /*0940*/  FADD R18, R15.reuse, R18 ;  /* 0x000000120f127221 */ /* 0x040fe20000000000 */
[----:B------:R-:W-:Y:S01]  /*0950*/  FADD R29, R15, R20 ;  /* 0x000000140f1d7221 */ /* 0x000fe20000000000 */
[----:B------:R-:W-:Y:S01]  /*0960*/  FADD R21, R21, R15 ;  /* 0x0000000f15157221 */ /* 0x000fe20000000000 */
[C---:B------:R-:W-:Y:S01]  /*0970*/  FFMA R31, R15.reuse, 0.25, R26 ;  /* 0x3e8000000f1f7823 */ /* 0x040fe2000000001a */
[C---:B------:R-:W-:Y:S01]  /*0980*/  FFMA R16, R15.reuse, 0.5, R24 ;  /* 0x3f0000000f107823 */ /* 0x040fe20000000018 */
[----:B------:R-:W-:Y:S01]  /*0990*/  FFMA R26, R15, 0.125, R17 ;  /* 0x3e0000000f1a7823 */ /* 0x000fe20000000011 */
[----:B------:R-:W-:Y:S01]  /*09a0*/  FADD R34, R5, R34 ;  /* 0x0000002205227221 */ /* 0x000fe20000000000 */
[----:B------:R-:W-:Y:S01]  /*09b0*/  FADD R19, R13, R13 ;  /* 0x0000000d0d137221 */ /* 0x000fe20000000000 */
[----:B------:R-:W-:Y:S01]  /*09c0*/  FFMA R36, R15, 0.5, R36 ;  /* 0x3f0000000f247823 */ /* 0x000fe20000000024 */
[C---:B------:R-:W-:Y:S01]  /*09d0*/  FFMA R24, R13.reuse, 4, R32 ;  /* 0x408000000d187823 */ /* 0x040fe20000000020 */
[----:B------:R-:W-:Y:S01]  /*09e0*/  FFMA R17, R13, -8, R30 ;  /* 0xc10000000d117823 */ /* 0x000fe2000000001e */
[----:B------:R0:W2:Y:S01]  /*09f0*/  LDG.E.CONSTANT R7, [R2.64+0x13e800] ;  /* 0x13e8000402077981 */ /* 0x0000a2000c1e9900 */
[----:B------:R-:W-:Y:S01]  /*0a00*/  FFMA R28, R15, 0.125, R28 ;  /* 0x3e0000000f1c7823 */ /* 0x000fe2000000001c */
[C---:B------:R-:W-:Y:S01]  /*0a10*/  FADD R30, R13.reuse, R18 ;  /* 0x000000120d1e7221 */ /* 0x040fe20000000000 */
[----:B------:R-:W-:Y:S01]  /*0a20*/  FADD R29, R13, R29 ;  /* 0x0000001d0d1d7221 */ /* 0x000fe20000000000 */
[----:B------:R0:W2:Y:S01]  /*0a30*/  LDG.E.CONSTANT R5, [R2.64+0x14ac00] ;  /* 0x14ac000402057981 */ /* 0x0000a2000c1e9900 */
[----:B------:R-:W-:Y:S01]  /*0a40*/  FADD R32, R21, R13 ;  /* 0x0000000d15207221 */ /* 0x000fe20000000000 */
[C---:B------:R-:W-:Y:S01]  /*0a50*/  FADD R36, -R19.reuse, R36 ;  /* 0x0000002413247221 */ /* 0x040fe20000000100 */
[----:B------:R-:W-:Y:S01]  /*0a60*/  FADD R20, -R19, R25 ;  /* 0x0000001913147221 */ /* 0x000fe20000000100 */
[----:B------:R-:W-:Y:S01]  /*0a70*/  FADD R16, R16, -R19 ;  /* 0x8000001310107221 */ /* 0x000fe20000000000 */
[----:B------:R-:W-:Y:S01]  /*0a80*/  FFMA R25, R13, -8, R28 ;  /* 0xc10000000d197823 */ /* 0x000fe2000000001c */
[C---:B------:R-:W-:Y:S01]  /*0a90*/  FFMA R37, R9.reuse, 0.25, R29 ;  /* 0x3e80000009257823 */ /* 0x040fe2000000001d */
[C-C-:B------:R-:W-:Y:S01]  /*0aa0*/  FFMA R35, R9.reuse, 0.5, R30.reuse ;  /* 0x3f00000009237823 */ /* 0x140fe2000000001e */
[----:B------:R-:W-:Y:S01]  /*0ab0*/  FFMA R19, R9, 0.125, R30 ;  /* 0x3e00000009137823 */ /* 0x000fe2000000001e */
[----:B------:R-:W-:-:S02]  /*0ac0*/  FADD R32, R32, R9 ;  /* 0x0000000920207221 */ /* 0x000fc40000000000 */
[----:B------:R0:W2:Y:S01]  /*0ad0*/  LDG.E.CONSTANT R9, [R2.64+0x157000] ;  /* 0x1570000402097981 */ /* 0x0000a2000c1e9900 */
[C---:B------:R-:W-:Y:S01]  /*0ae0*/  FADD R25, R14.reuse, R25 ;  /* 0x000000190e197221 */ /* 0x040fe20000000000 */
[----:B------:R-:W-:Y:S01]  /*0af0*/  FFMA R34, R15, 0.25, R34 ;  /* 0x3e8000000f227823 */ /* 0x000fe20000000022 */
[----:B------:R-:W-:Y:S01]  /*0b00*/  FFMA R15, R13, -8, R26 ;  /* 0xc10000000d0f7823 */ /* 0x000fe2000000001a */
[C---:B------:R-:W-:Y:S01]  /*0b10*/  FFMA R30, R27.reuse, 0.25, R24 ;  /* 0x3e8000001b1e7823 */ /* 0x040fe20000000018 */
[----:B------:R-:W-:Y:S01]  /*0b20*/  FFMA R24, R27, -0.5, R25 ;  /* 0xbf0000001b187823 */ /* 0x000fe20000000019 */
[C---:B------:R-:W-:Y:S01]  /*0b30*/  FFMA R34, R13.reuse, 4, R34 ;  /* 0x408000000d227823 */ /* 0x040fe20000000022 */
[----:B------:R-:W-:Y:S01]  /*0b40*/  FADD R28, R14, R17 ;  /* 0x000000110e1c7221 */ /* 0x000fe20000000000 */
[----:B------:R-:W-:Y:S01]  /*0b50*/  FFMA R18, R13, 4, R31 ;  /* 0x408000000d127823 */ /* 0x000fe2000000001f */
[----:B------:R-:W-:Y:S01]  /*0b60*/  FADD R14, R15, R14 ;  /* 0x0000000e0f0e7221 */ /* 0x000fe20000000000 */
[C---:B------:R-:W-:Y:S01]  /*0b70*/  FADD R33, -R27.reuse, R16 ;  /* 0x000000101b217221 */ /* 0x040fe20000000100 */
[C---:B------:R-:W-:Y:S01]  /*0b80*/  FFMA R29, R27.reuse, -0.25, R20 ;  /* 0xbe8000001b1d7823 */ /* 0x040fe20000000014 */
[----:B------:R-:W-:Y:S01]  /*0b90*/  FFMA R35, R27, 0.5, R35 ;  /* 0x3f0000001b237823 */ /* 0x000fe20000000023 */
[----:B------:R-:W-:Y:S01]  /*0ba0*/  FMUL R13, R23, 0.5 ;  /* 0x3f000000170d7820 */ /* 0x000fe20000400000 */
[----:B------:R-:W-:Y:S01]  /*0bb0*/  FFMA R24, R22, 0.5, R24 ;  /* 0x3f00000016187823 */ /* 0x000fe20000000018 */
[C---:B------:R-:W-:Y:S01]  /*0bc0*/  FFMA R20, R27.reuse, -0.5, R36 ;  /* 0xbf0000001b147823 */ /* 0x040fe20000000024 */
[C---:B------:R-:W-:Y:S01]  /*0bd0*/  FFMA R26, R27.reuse, 0.5, R34 ;  /* 0x3f0000001b1a7823 */ /* 0x040fe20000000022 */
[C---:B------:R-:W-:Y:S01]  /*0be0*/  FFMA R25, R27.reuse, -0.125, R25 ;  /* 0xbe0000001b197823 */ /* 0x040fe20000000019 */
[C---:B------:R-:W-:Y:S01]  /*0bf0*/  FFMA R31, R27.reuse, -0.125, R36 ;  /* 0xbe0000001b1f7823 */ /* 0x040fe20000000024 */
[C---:B------:R-:W-:Y:S01]  /*0c00*/  FFMA R17, R27.reuse, 0.125, R34 ;  /* 0x3e0000001b117823 */ /* 0x040fe20000000022 */
[C---:B------:R-:W-:Y:S01]  /*0c10*/  FFMA R28, R27.reuse, -0.25, R28 ;  /* 0xbe8000001b1c7823 */ /* 0x040fe2000000001c */
[C---:B------:R-:W-:Y:S01]  /*0c20*/  FFMA R37, R27.reuse, 0.25, R37 ;  /* 0x3e8000001b257823 */ /* 0x040fe20000000025 */
[C---:B------:R-:W-:Y:S01]  /*0c30*/  FFMA R19, R27.reuse, 0.125, R19 ;  /* 0x3e0000001b137823 */ /* 0x040fe20000000013 */
[C---:B------:R-:W-:Y:S01]  /*0c40*/  FADD R15, R27.reuse, R18 ;  /* 0x000000121b0f7221 */ /* 0x040fe20000000000 */
[----:B------:R-:W-:Y:S01]  /*0c50*/  FADD R21, -R27, R14 ;  /* 0x0000000e1b157221 */ /* 0x000fe20000000100 */
[----:B------:R-:W-:Y:S01]  /*0c60*/  FADD R27, R32, R27 ;  /* 0x0000001b201b7221 */ /* 0x000fe20000000000 */
[C---:B------:R-:W-:Y:S01]  /*0c70*/  FADD R14, R22.reuse, R33 ;  /* 0x00000021160e7221 */ /* 0x040fe20000000000 */
[C---:B------:R-:W-:Y:S01]  /*0c80*/  FFMA R18, R22.reuse, 0.5, R35 ;  /* 0x3f00000016127823 */ /* 0x040fe20000000023 */
[----:B------:R-:W-:Y:S01]  /*0c90*/  FFMA R33, R13, 0.125, R24 ;  /* 0x3e0000000d217823 */ /* 0x000fe20000000018 */
[C---:B------:R-:W-:Y:S01]  /*0ca0*/  FFMA R20, R22.reuse, 0.5, R20 ;  /* 0x3f00000016147823 */ /* 0x040fe20000000014 */
[C---:B------:R-:W-:Y:S01]  /*0cb0*/  FFMA R26, R22.reuse, 0.5, R26 ;  /* 0x3f000000161a7823 */ /* 0x040fe2000000001a */
[C---:B------:R-:W-:Y:S01]  /*0cc0*/  FFMA R25, R22.reuse, 0.125, R25 ;  /* 0x3e00000016197823 */ /* 0x040fe20000000019 */
[C---:B------:R-:W-:Y:S01]  /*0cd0*/  FMUL R24, R23.reuse, 0.125 ;  /* 0x3e00000017187820 */ /* 0x040fe20000400000 */
[C---:B------:R-:W-:Y:S01]  /*0ce0*/  FFMA R29, R22.reuse, 0.25, R29 ;  /* 0x3e800000161d7823 */ /* 0x040fe2000000001d */
[C---:B------:R-:W-:Y:S01]  /*0cf0*/  FFMA R30, R22.reuse, 0.25, R30 ;  /* 0x3e800000161e7823 */ /* 0x040fe2000000001e */
[C---:B------:R-:W-:Y:S01]  /*0d00*/  FFMA R31, R22.reuse, 0.125, R31 ;  /* 0x3e000000161f7823 */ /* 0x040fe2000000001f */
[C---:B------:R-:W-:Y:S01]  /*0d10*/  FFMA R17, R22.reuse, 0.125, R17 ;  /* 0x3e00000016117823 */ /* 0x040fe20000000011 */
[C---:B------:R-:W-:Y:S01]  /*0d20*/  FFMA R28, R22.reuse, 0.25, R28 ;  /* 0x3e800000161c7823 */ /* 0x040fe2000000001c */
[C---:B------:R-:W-:Y:S01]  /*0d30*/  FFMA R37, R22.reuse, 0.25, R37 ;  /* 0x3e80000016257823 */ /* 0x040fe20000000025 */
[C---:B------:R-:W-:Y:S01]  /*0d40*/  FFMA R19, R22.reuse, 0.125, R19 ;  /* 0x3e00000016137823 */ /* 0x040fe20000000013 */
[C---:B------:R-:W-:Y:S01]  /*0d50*/  FADD R15, R22.reuse, R15 ;  /* 0x0000000f160f7221 */ /* 0x040fe20000000000 */
[----:B------:R-:W-:Y:S01]  /*0d60*/  FADD R21, R22, R21 ;  /* 0x0000001516157221 */ /* 0x000fe20000000000 */
[----:B------:R-:W-:Y:S01]  /*0d70*/  FMUL R16, R23, 0.25 ;  /* 0x3e80000017107820 */ /* 0x000fe20000400000 */
[----:B------:R-:W-:Y:S01]  /*0d80*/  FMUL R32, R4, 0.5 ;  /* 0x3f00000004207820 */ /* 0x000fe20000400000 */
[----:B------:R-:W-:Y:S01]  /*0d90*/  FADD R22, R27, R22 ;  /* 0x000000161b167221 */ /* 0x000fe20000000000 */
[C---:B------:R-:W-:Y:S01]  /*0da0*/  FADD R27, R13.reuse, R18 ;  /* 0x000000120d1b7221 */ /* 0x040fe20000000000 */
[C---:B------:R-:W-:Y:S01]  /*0db0*/  FFMA R20, R13.reuse, 0.5, R20 ;  /* 0x3f0000000d147823 */ /* 0x040fe20000000014 */
[----:B------:R-:W-:Y:S01]  /*0dc0*/  FFMA R35, R13, 0.25, R26 ;  /* 0x3e8000000d237823 */ /* 0x000fe2000000001a */
[----:B------:R-:W-:Y:S01]  /*0dd0*/  FFMA R18, R24, 0.125, R25 ;  /* 0x3e00000018127823 */ /* 0x000fe20000000019 */
[----:B------:R-:W-:Y:S01]  /*0de0*/  FADD R13, R14, R13 ;  /* 0x0000000d0e0d7221 */ /* 0x000fe20000000000 */
[----:B------:R-:W-:Y:S01]  /*0df0*/  FADD R25, R32, R32 ;  /* 0x0000002020197221 */ /* 0x000fe20000000000 */
[C---:B------:R-:W-:Y:S01]  /*0e00*/  FFMA R29, R16.reuse, 0.5, R29 ;  /* 0x3f000000101d7823 */ /* 0x040fe2000000001d */
[C---:B------:R-:W-:Y:S01]  /*0e10*/  FFMA R30, R16.reuse, 0.25, R30 ;  /* 0x3e800000101e7823 */ /* 0x040fe2000000001e */
[C---:B------:R-:W-:Y:S01]  /*0e20*/  FFMA R28, R16.reuse, 0.125, R28 ;  /* 0x3e000000101c7823 */ /* 0x040fe2000000001c */
[----:B------:R-:W-:Y:S01]  /*0e30*/  FADD R14, R16, R37 ;  /* 0x00000025100e7221 */ /* 0x000fe20000000000 */
[----:B------:R-:W-:-:S02]  /*0e40*/  FADD R15, R15, R16 ;  /* 0x000000100f0f7221 */ /* 0x000fc40000000000 */
[----:B------:R0:W2:Y:S01]  /*0e50*/  LDG.E.CONSTANT R16, [R2.64+0x163400] ;  /* 0x1634000402107981 */ /* 0x0000a2000c1e9900 */
[----:B------:R-:W-:Y:S01]  /*0e60*/  FADD R20, R20, -R25 ;  /* 0x8000001914147221 */ /* 0x000fe20000000000 */
[C---:B------:R-:W-:Y:S01]  /*0e70*/  FFMA R31, R24.reuse, 0.5, R31 ;  /* 0x3f000000181f7823 */ /* 0x040fe2000000001f */
[C---:B------:R-:W-:Y:S01]  /*0e80*/  FFMA R17, R24.reuse, 0.25, R17 ;  /* 0x3e80000018117823 */ /* 0x040fe20000000011 */
[----:B------:R-:W-:Y:S01]  /*0e90*/  FADD R19, R24, R19 ;  /* 0x0000001318137221 */ /* 0x000fe20000000000 */
[----:B------:R-:W-:Y:S01]  /*0ea0*/  FADD R21, R21, R24 ;  /* 0x0000001815157221 */ /* 0x000fe20000000000 */
[C---:B------:R-:W-:Y:S01]  /*0eb0*/  FMUL R25, R4.reuse, 0.25 ;  /* 0x3e80000004197820 */ /* 0x040fe20000400000 */
[----:B------:R-:W-:Y:S01]  /*0ec0*/  FMUL R24, R4, 0.125 ;  /* 0x3e00000004187820 */ /* 0x000fe20000400000 */
[----:B------:R-:W-:Y:S01]  /*0ed0*/  FADD R23, R22, R23 ;  /* 0x0000001716177221 */ /* 0x000fe20000000000 */
[C---:B------:R-:W-:Y:S01]  /*0ee0*/  FFMA R22, R32.reuse, 4, R35 ;  /* 0x4080000020167823 */ /* 0x040fe20000000023 */
[----:B------:R-:W-:Y:S01]  /*0ef0*/  FFMA R26, R32, -8, R33 ;  /* 0xc1000000201a7823 */ /* 0x000fe20000000021 */
[----:B------:R-:W-:Y:S01]  /*0f00*/  FADD R27, R27, R32 ;  /* 0x000000201b1b7221 */ /* 0x000fe20000000000 */
[C-C-:B------:R-:W-:Y:S01]  /*0f10*/  FADD R32, R25.reuse, R25.reuse ;  /* 0x0000001919207221 */ /* 0x140fe20000000000 */
[C---:B------:R-:W-:Y:S01]  /*0f20*/  FFMA R33, R25.reuse, 4, R30 ;  /* 0x4080000019217823 */ /* 0x040fe2000000001e */
[----:B------:R-:W-:Y:S01]  /*0f30*/  FFMA R28, R25, -8, R28 ;  /* 0xc1000000191c7823 */ /* 0x000fe2000000001c */
[----:B------:R-:W-:Y:S01]  /*0f40*/  FADD R25, R14, R25 ;  /* 0x000000190e197221 */ /* 0x000fe20000000000 */
[----:B------:R-:W-:Y:S01]  /*0f50*/  FFMA R35, R24, 4, R17 ;  /* 0x4080000018237823 */ /* 0x000fe20000000011 */
[----:B------:R0:W2:Y:S01]  /*0f60*/  LDG.E.CONSTANT R14, [R2.64+0x16f800] ;  /* 0x16f80004020e7981 */ /* 0x0000a2000c1e9900 */
[----:B------:R-:W-:-:S03]  /*0f70*/  FADD R37, R19, R24 ;  /* 0x0000001813257221 */ /* 0x000fc60000000000 */
[----:B------:R0:W2:Y:S01]  /*0f80*/  LDG.E.CONSTANT R17, [R2.64+0x17bc00] ;  /* 0x17bc000402117981 */ /* 0x0000a2000c1e9900 */
[----:B------:R-:W-:-:S03]  /*0f90*/  FADD R30, R4, R4 ;  /* 0x00000004041e7221 */ /* 0x000fc60000000000 */
[----:B------:R0:W2:Y:S01]  /*0fa0*/  LDG.E.CONSTANT R19, [R2.64+0x188000] ;  /* 0x1880000402137981 */ /* 0x0000a2000c1e9900 */
[----:B------:R-:W-:-:S03]  /*0fb0*/  FADD R30, R13, -R30 ;  /* 0x8000001e0d1e7221 */ /* 0x000fc60000000000 */
[----:B------:R0:W2:Y:S01]  /*0fc0*/  LDG.E.CONSTANT R13, [R2.64+0x194400] ;  /* 0x19440004020d7981 */ /* 0x0000a2000c1e9900 */
[C---:B------:R-:W-:Y:S01]  /*0fd0*/  FADD R34, R24.reuse, R24 ;  /* 0x0000001818227221 */ /* 0x040fe20000000000 */
[----:B------:R-:W-:Y:S02]  /*0fe0*/  FFMA R18, R24, -8, R18 ;  /* 0xc100000018127823 */ /* 0x000fe40000000012 */
[----:B------:R0:W2:Y:S01]  /*0ff0*/  LDG.E.CONSTANT R24, [R2.64+0x1a0800] ;  /* 0x1a08000402187981 */ /* 0x0000a2000c1e9900 */
[----:B------:R-:W-:-:S03]  /*1000*/  FADD R29, R29, -R32 ;  /* 0x800000201d1d7221 */ /* 0x000fc60000000000 */
[----:B------:R0:W2:Y:S01]  /*1010*/  LDG.E.CONSTANT R32, [R2.64+0x1acc00] ;  /* 0x1acc000402207981 */ /* 0x0000a2000c1e9900 */
[----:B------:R-:W-:Y:S01]  /*1020*/  FADD R31, R31, -R34 ;  /* 0x800000221f1f7221 */ /* 0x000fe20000000000 */
[C---:B------:R-:W-:Y:S01]  /*1030*/  FFMA R34, R4.reuse, -8, R21 ;  /* 0xc100000004227823 */ /* 0x040fe20000000015 */
[----:B------:R-:W-:Y:S01]  /*1040*/  FFMA R15, R4, 4, R15 ;  /* 0x40800000040f7823 */ /* 0x000fe2000000000f */
[----:B------:R-:W-:Y:S01]  /*1050*/  FADD R21, R23, R4 ;  /* 0x0000000417157221 */ /* 0x000fe20000000000 */
[C---:B---3--:R-:W-:Y:S01]  /*1060*/  FADD R4, R6.reuse, R6 ;  /* 0x0000000606047221 */ /* 0x048fe20000000000 */
[C---:B------:R-:W-:Y:S01]  /*1070*/  FFMA R25, R6.reuse, 4, R25 ;  /* 0x4080000006197823 */ /* 0x040fe20000000019 */
[----:B------:R-:W-:Y:S02]  /*1080*/  FFMA R37, R6, -8, R37 ;  /* 0xc100000006257823 */ /* 0x000fe40000000025 */
[----:B------:R-:W-:Y:S01]  /*1090*/  FADD R27, R27, -R4 ;  /* 0x800000041b1b7221 */ /* 0x000fe20000000000 */
[----:B------:R-:W-:Y:S01]  /*10a0*/  FADD R21, R21, R6 ;  /* 0x0000000615157221 */ /* 0x000fe20000000000 */
[C---:B----4-:R-:W-:Y:S01]  /*10b0*/  FFMA R26, R11.reuse, 0.5, R26 ;  /* 0x3f0000000b1a7823 */ /* 0x050fe2000000001a */
[C---:B0-----:R-:W-:Y:S01]  /*10c0*/  FFMA R3, R11.reuse, 0.25, R28 ;  /* 0x3e8000000b037823 */ /* 0x041fe2000000001c */
[----:B------:R-:W-:Y:S01]  /*10d0*/  FFMA R23, R11, 0.125, R18 ;  /* 0x3e0000000b177823 */ /* 0x000fe20000000012 */
[----:B------:R-:W-:Y:S01]  /*10e0*/  FADD R11, R34, R11 ;  /* 0x0000000b220b7221 */ /* 0x000fe20000000000 */
[C---:B-----5:R-:W-:Y:S01]  /*10f0*/  FADD R4, R8.reuse, R8 ;  /* 0x0000000808047221 */ /* 0x060fe20000000000 */
[C---:B------:R-:W-:Y:S01]  /*1100*/  FFMA R6, R8.reuse, -4, R29 ;  /* 0xc080000008067823 */ /* 0x040fe2000000001d */
[C---:B------:R-:W-:Y:S01]  /*1110*/  FFMA R18, R8.reuse, 4, R33 ;  /* 0x4080000008127823 */ /* 0x040fe20000000021 */
[----:B------:R-:W-:Y:S01]  /*1120*/  FFMA R34, R8, -4, R3 ;  /* 0xc080000008227823 */ /* 0x000fe20000000003 */
[----:B------:R-:W-:Y:S01]  /*1130*/  FADD R2, R4, R26 ;  /* 0x0000001a04027221 */ /* 0x000fe20000000000 */
[C---:B------:R-:W-:Y:S01]  /*1140*/  FFMA R25, R8.reuse, 4, R25 ;  /* 0x4080000008197823 */ /* 0x040fe20000000019 */
[C---:B------:R-:W-:Y:S01]  /*1150*/  FFMA R26, R8.reuse, 8, R31 ;  /* 0x41000000081a7823 */ /* 0x040fe2000000001f */
[C---:B------:R-:W-:Y:S01]  /*1160*/  FFMA R28, R8.reuse, -8, R35 ;  /* 0xc1000000081c7823 */ /* 0x040fe20000000023 */
[C---:B------:R-:W-:Y:S01]  /*1170*/  FFMA R36, R8.reuse, 8, R23 ;  /* 0x4100000008247823 */ /* 0x040fe20000000017 */
[C---:B------:R-:W-:Y:S01]  /*1180*/  FADD R30, -R8.reuse, R30 ;  /* 0x0000001e081e7221 */ /* 0x040fe20000000100 */
[C---:B------:R-:W-:Y:S01]  /*1190*/  FADD R15, R8.reuse, R15 ;  /* 0x0000000f080f7221 */ /* 0x040fe20000000000 */
[C---:B------:R-:W-:Y:S01]  /*11a0*/  FFMA R37, R8.reuse, -8, R37 ;  /* 0xc100000008257823 */ /* 0x040fe20000000025 */
[----:B------:R-:W-:Y:S01]  /*11b0*/  FADD R11, -R8, R11 ;  /* 0x0000000b080b7221 */ /* 0x000fe20000000100 */
[C---:B------:R-:W-:Y:S01]  /*11c0*/  FADD R20, R4.reuse, R20 ;  /* 0x0000001404147221 */ /* 0x040fe20000000000 */
[----:B------:R-:W-:Y:S01]  /*11d0*/  FADD R22, -R4, R22 ;  /* 0x0000001604167221 */ /* 0x000fe20000000100 */
[----:B------:R-:W-:Y:S01]  /*11e0*/  FADD R8, R21, R8 ;  /* 0x0000000815087221 */ /* 0x000fe20000000000 */
[----:B------:R-:W-:Y:S01]  /*11f0*/  FADD R4, R27, -R4 ;  /* 0x800000041b047221 */ /* 0x000fe20000000000 */
[C---:B--2---:R-:W-:Y:S01]  /*1200*/  FADD R27, R7.reuse, R7 ;  /* 0x00000007071b7221 */ /* 0x044fe20000000000 */
[C---:B------:R-:W-:Y:S01]  /*1210*/  FFMA R6, R7.reuse, 4, R6 ;  /* 0x4080000007067823 */ /* 0x040fe20000000006 */
[C---:B------:R-:W-:Y:S01]  /*1220*/  FFMA R18, R7.reuse, 4, R18 ;  /* 0x4080000007127823 */ /* 0x040fe20000000012 */
[C---:B------:R-:W-:Y:S01]  /*1230*/  FFMA R34, R7.reuse, 4, R34 ;  /* 0x4080000007227823 */ /* 0x040fe20000000022 */
[----:B------:R-:W-:Y:S01]  /*1240*/  FFMA R25, R7, 4, R25 ;  /* 0x4080000007197823 */ /* 0x000fe20000000019 */
[----:B------:R-:W-:Y:S01]  /*1250*/  FMUL R21, R5, 4 ;  /* 0x4080000005157820 */ /* 0x000fe20000400000 */
[C---:B------:R-:W-:Y:S01]  /*1260*/  FFMA R26, R7.reuse, -8, R26 ;  /* 0xc1000000071a7823 */ /* 0x040fe2000000001a */
[C---:B------:R-:W-:Y:S01]  /*1270*/  FFMA R28, R7.reuse, -8, R28 ;  /* 0xc1000000071c7823 */ /* 0x040fe2000000001c */
[C---:B------:R-:W-:Y:S01]  /*1280*/  FFMA R36, R7.reuse, -8, R36 ;  /* 0xc100000007247823 */ /* 0x040fe20000000024 */
[C---:B------:R-:W-:Y:S01]  /*1290*/  FADD R30, R7.reuse, R30 ;  /* 0x0000001e071e7221 */ /* 0x040fe20000000000 */
[C---:B------:R-:W-:Y:S01]  /*12a0*/  FADD R15, R7.reuse, R15 ;  /* 0x0000000f070f7221 */ /* 0x040fe20000000000 */
[C---:B------:R-:W-:Y:S01]  /*12b0*/  FFMA R37, R7.reuse, -8, R37 ;  /* 0xc100000007257823 */ /* 0x040fe20000000025 */
[----:B------:R-:W-:Y:S01]  /*12c0*/  FADD R11, R7, R11 ;  /* 0x0000000b070b7221 */ /* 0x000fe20000000000 */
[----:B------:R-:W-:Y:S01]  /*12d0*/  FADD R8, R8, R7 ;  /* 0x0000000708087221 */ /* 0x000fe20000000000 */
[----:B------:R-:W-:Y:S01]  /*12e0*/  FMUL R7, R5, -8 ;  /* 0xc100000005077820 */ /* 0x000fe20000400000 */
[----:B------:R-:W-:Y:S01]  /*12f0*/  FADD R22, -R27, R22 ;  /* 0x000000161b167221 */ /* 0x000fe20000000100 */
[----:B------:R-:W-:Y:S01]  /*1300*/  FMUL R3, R5, -2 ;  /* 0xc000000005037820 */ /* 0x000fe20000400000 */
[C---:B------:R-:W-:Y:S01]  /*1310*/  FFMA R6, R21.reuse, 0.5, R6 ;  /* 0x3f00000015067823 */ /* 0x040fe20000000006 */
[C---:B------:R-:W-:Y:S01]  /*1320*/  FFMA R18, R21.reuse, 0.25, R18 ;  /* 0x3e80000015127823 */ /* 0x040fe20000000012 */
[----:B------:R-:W-:Y:S01]  /*1330*/  FFMA R34, R21, 0.125, R34 ;  /* 0x3e00000015227823 */ /* 0x000fe20000000022 */
[----:B------:R-:W-:Y:S01]  /*1340*/  FADD R25, R25, R21 ;  /* 0x0000001519197221 */ /* 0x000fe20000000000 */
[C---:B------:R-:W-:Y:S01]  /*1350*/  FADD R20, -R27.reuse, R20 ;  /* 0x000000141b147221 */ /* 0x040fe20000000100 */
[----:B------:R-:W-:Y:S01]  /*1360*/  FADD R2, -R27, R2 ;  /* 0x000000021b027221 */ /* 0x000fe20000000100 */
[----:B------:R-:W-:Y:S01]  /*1370*/  FMUL R21, R9, 4 ;  /* 0x4080000009157820 */ /* 0x000fe20000400000 */
[C---:B------:R-:W-:Y:S01]  /*1380*/  FFMA R26, R7.reuse, 0.5, R26 ;  /* 0x3f000000071a7823 */ /* 0x040fe2000000001a */
[C---:B------:R-:W-:Y:S01]  /*1390*/  FFMA R28, R7.reuse, 0.25, R28 ;  /* 0x3e800000071c7823 */ /* 0x040fe2000000001c */
[----:B------:R-:W-:Y:S01]  /*13a0*/  FFMA R36, R7, 0.125, R36 ;  /* 0x3e00000007247823 */ /* 0x000fe20000000024 */
[----:B------:R-:W-:Y:S01]  /*13b0*/  FFMA R22, R3, 0.25, R22 ;  /* 0x3e80000003167823 */ /* 0x000fe20000000016 */
[----:B------:R-:W-:Y:S01]  /*13c0*/  FMUL R7, R9, -2 ;  /* 0xc000000009077820 */ /* 0x000fe20000400000 */
[C---:B------:R-:W-:Y:S01]  /*13d0*/  FFMA R20, R3.reuse, 0.5, R20 ;  /* 0x3f00000003147823 */ /* 0x040fe20000000014 */
[----:B------:R-:W-:Y:S01]  /*13e0*/  FFMA R2, R3, 0.125, R2 ;  /* 0x3e00000003027823 */ /* 0x000fe20000000002 */
[----:B------:R-:W-:Y:S01]  /*13f0*/  FADD R29, R21, R21 ;  /* 0x00000015151d7221 */ /* 0x000fe20000000000 */
[----:B------:R-:W-:Y:S01]  /*1400*/  FADD R4, R4, -R27 ;  /* 0x8000001b04047221 */ /* 0x000fe20000000000 */
[C---:B------:R-:W-:Y:S01]  /*1410*/  FADD R3, R5.reuse, R5 ;  /* 0x0000000505037221 */ /* 0x040fe20000000000 */
[C---:B------:R-:W-:Y:S01]  /*1420*/  FFMA R30, R5.reuse, 0.5, R30 ;  /* 0x3f000000051e7823 */ /* 0x040fe2000000001e */
[C---:B------:R-:W-:Y:S01]  /*1430*/  FFMA R15, R5.reuse, 0.25, R15 ;  /* 0x3e800000050f7823 */ /* 0x040fe2000000000f */
[C---:B------:R-:W-:Y:S01]  /*1440*/  FFMA R37, R5.reuse, -8, R37 ;  /* 0xc100000005257823 */ /* 0x040fe20000000025 */
[----:B------:R-:W-:Y:S01]  /*1450*/  FFMA R11, R5, 0.125, R11 ;  /* 0x3e000000050b7823 */ /* 0x000fe2000000000b */
[----:B------:R-:W-:Y:S01]  /*1460*/  FADD R8, R8, R5 ;  /* 0x0000000508087221 */ /* 0x000fe20000000000 */
[----:B------:R-:W-:Y:S01]  /*1470*/  FFMA R31, R21, 4, R18 ;  /* 0x40800000151f7823 */ /* 0x000fe20000000012 */
[----:B------:R-:W-:Y:S01]  /*1480*/  FMUL R23, R9, -8 ;  /* 0xc100000009177820 */ /* 0x000fe20000400000 */
[----:B------:R-:W-:Y:S01]  /*1490*/  FFMA R5, R7, 4, R22 ;  /* 0x4080000007057823 */ /* 0x000fe20000000016 */
[----:B------:R-:W-:Y:S01]  /*14a0*/  FADD R29, R6, -R29 ;  /* 0x8000001d061d7221 */ /* 0x000fe20000000000 */
[----:B------:R-:W-:Y:S01]  /*14b0*/  FADD R3, R4, -R3 ;  /* 0x8000000304037221 */ /* 0x000fe20000000000 */
[----:B------:R-:W-:Y:S01]  /*14c0*/  FADD R6, R9, R9 ;  /* 0x0000000909067221 */ /* 0x000fe20000000000 */
[----:B------:R-:W-:Y:S01]  /*14d0*/  SHF.L.U32 R33, R10, 0x2, RZ ;  /* 0x000000020a217819 */ /* 0x000fe200000006ff */
[--C-:B------:R-:W-:Y:S01]  /*14e0*/  FADD R18, R31, R0.reuse ;  /* 0x000000001f127221 */ /* 0x100fe20000000000 */
[----:B------:R-:W-:Y:S01]  /*14f0*/  FADD R10, R5, R0 ;  /* 0x00000000050a7221 */ /* 0x000fe20000000000 */
[----:B------:R-:W-:Y:S01]  /*1500*/  FADD R31, R23, R23 ;  /* 0x00000017171f7221 */ /* 0x000fe20000000000 */
[----:B------:R-:W-:Y:S01]  /*1510*/  FADD R3, -R6, R3 ;  /* 0x0000000306037221 */ /* 0x000fe20000000100 */
[----:B------:R-:W-:-:S02]  /*1520*/  IMAD.WIDE R4, R33, R12, c[0x0][0x160] ;  /* 0x0000580021047625 */ /* 0x000fc400078e020c */
[----:B------:R-:W-:Y:S01]  /*1530*/  FADD R26, R26, -R31 ;  /* 0x8000001f1a1a7221 */ /* 0x000fe20000000000 */
[----:B------:R-:W-:Y:S01]  /*1540*/  FMNMX R31, RZ, R10, !PT ;  /* 0x0000000aff1f7209 */ /* 0x000fe20007800000 */
[----:B------:R-:W-:Y:S01]  /*1550*/  FADD R3, R3, R0 ;  /* 0x0000000003037221 */ /* 0x000fe20000000000 */
[C---:B------:R-:W-:Y:S01]  /*1560*/  FADD R27, R7.reuse, R7 ;  /* 0x00000007071b7221 */ /* 0x040fe20000000000 */
[----:B------:R-:W-:Y:S02]  /*1570*/  FFMA R2, R7, -8, R2 ;  /* 0xc100000007027823 */ /* 0x000fe40000000002 */
[----:B------:R0:W-:Y:S01]  /*1580*/  STG.E [R4.64+0xe8], R31 ;  /* 0x0000e81f04007986 */ /* 0x0001e2000c101904 */
[C---:B------:R-:W-:Y:S01]  /*1590*/  FFMA R28, R23.reuse, 4, R28 ;  /* 0x40800000171c7823 */ /* 0x040fe2000000001c */
[----:B------:R-:W-:Y:S01]  /*15a0*/  FADD R27, R20, -R27 ;  /* 0x8000001b141b7221 */ /* 0x000fe20000000000 */
[----:B------:R-:W-:Y:S01]  /*15b0*/  FFMA R23, R23, -8, R36 ;  /* 0xc100000017177823 */ /* 0x000fe20000000024 */
[----:B------:R-:W-:-:S02]  /*15c0*/  FFMA R37, R9, -8, R37 ;  /* 0xc100000009257823 */ /* 0x000fc40000000025 */
[----:B------:R-:W-:Y:S01]  /*15d0*/  FADD R27, R27, R0 ;  /* 0x000000001b1b7221 */ /* 0x000fe20000000000 */
[----:B0-----:R-:W-:Y:S01]  /*15e0*/  FMNMX R31, RZ, R3, !PT ;  /* 0x00000003ff1f7209 */ /* 0x001fe20007800000 */
[----:B------:R-:W-:-:S04]  /*15f0*/  FADD R3, R16, R16 ;  /* 0x0000001010037221 */ /* 0x000fc80000000000 */
[----:B------:R-:W-:Y:S01]  /*1600*/  FADD R7, R2, -R3 ;  /* 0x8000000302077221 */ /* 0x000fe20000000000 */
[----:B------:R-:W-:Y:S01]  /*1610*/  FFMA R2, R16, -8, R23 ;  /* 0xc100000010027823 */ /* 0x000fe20000000017 */
[----:B------:R-:W-:Y:S01]  /*1620*/  FADD R3, R8, R9 ;  /* 0x0000000908037221 */ /* 0x000fe20000000000 */
[----:B------:R-:W-:Y:S01]  /*1630*/  FMNMX R33, RZ, R27, !PT ;  /* 0x0000001bff217209 */ /* 0x000fe20007800000 */
[----:B------:R-:W-:Y:S01]  /*1640*/  FADD R7, R7, R0 ;  /* 0x0000000007077221 */ /* 0x000fe20000000000 */
[----:B------:R-:W-:Y:S01]  /*1650*/  FADD R27, R30, -R6 ;  /* 0x800000061e1b7221 */ /* 0x000fe20000000000 */
[--C-:B------:R-:W-:Y:S01]  /*1660*/  FADD R3, R3, R0.reuse ;  /* 0x0000000003037221 */ /* 0x100fe20000000000 */
[----:B------:R-:W-:Y:S01]  /*1670*/  FADD R29, R29, R0 ;  /* 0x000000001d1d7221 */ /* 0x000fe20000000000 */
[----:B------:R-:W-:Y:S01]  /*1680*/  FADD R14, R37, R14 ;  /* 0x0000000e250e7221 */ /* 0x000fe20000000000 */
[C---:B------:R-:W-:Y:S01]  /*1690*/  FADD R2, -R17.reuse, R2 ;  /* 0x0000000211027221 */ /* 0x040fe20000000100 */
[C---:B------:R-:W-:Y:S01]  /*16a0*/  FADD R26, -R17.reuse, R26 ;  /* 0x0000001a111a7221 */ /* 0x040fe20000000100 */
[----:B------:R-:W-:Y:S01]  /*16b0*/  FADD R28, R17, R28 ;  /* 0x0000001c111c7221 */ /* 0x000fe20000000000 */
[----:B------:R-:W-:Y:S01]  /*16c0*/  FADD R14, R14, R17 ;  /* 0x000000110e0e7221 */ /* 0x000fe20000000000 */
[----:B------:R-:W-:Y:S01]  /*16d0*/  FADD R2, R19, R2 ;  /* 0x0000000213027221 */ /* 0x000fe20000000000 */
[----:B------:R-:W-:Y:S01]  /*16e0*/  FMNMX R7, RZ, R7, !PT ;  /* 0x00000007ff077209 */ /* 0x000fe20007800000 */
[----:B------:R-:W-:Y:S01]  /*16f0*/  FADD R27, R27, R0 ;  /* 0x000000001b1b7221 */ /* 0x000fe20000000000 */
[----:B------:R-:W-:Y:S01]  /*1700*/  FMNMX R3, RZ, R3, !PT ;  /* 0x00000003ff037209 */ /* 0x000fe20007800000 */
[----:B------:R-:W-:Y:S01]  /*1710*/  FFMA R11, R9, -8, R11 ;  /* 0xc1000000090b7823 */ /* 0x000fe2000000000b */
[C---:B------:R-:W-:Y:S01]  /*1720*/  FADD R26, R19.reuse, R26 ;  /* 0x0000001a131a7221 */ /* 0x040fe20000000000 */
[----:B------:R-:W-:Y:S01]  /*1730*/  FADD R28, R19, R28 ;  /* 0x0000001c131c7221 */ /* 0x000fe20000000000 */
[----:B------:R-:W-:Y:S01]  /*1740*/  FADD R14, R14, R19 ;  /* 0x000000130e0e7221 */ /* 0x000fe20000000000 */
[C---:B------:R-:W-:Y:S01]  /*1750*/  FFMA R9, R13.reuse, 0.125, R2 ;  /* 0x3e0000000d097823 */ /* 0x040fe20000000002 */
[----:B------:R-:W-:Y:S01]  /*1760*/  FMNMX R35, RZ, R29, !PT ;  /* 0x0000001dff237209 */ /* 0x000fe20007800000 */
[----:B------:R0:W-:Y:S01]  /*1770*/  STG.E [R4.64+0xec], R7 ;  /* 0x0000ec0704007986 */ /* 0x0001e2000c101904 */
[----:B------:R-:W-:Y:S01]  /*1780*/  FMNMX R29, RZ, R27, !PT ;  /* 0x0000001bff1d7209 */ /* 0x000fe20007800000 */
[----:B------:R-:W-:Y:S01]  /*1790*/  FFMA R26, R13, 0.5, R26 ;  /* 0x3f0000000d1a7823 */ /* 0x000fe2000000001a */
[----:B------:R-:W-:Y:S01]  /*17a0*/  FFMA R27, R21, -8, R34 ;  /* 0xc1000000151b7823 */ /* 0x000fe20000000022 */
[----:B------:R1:W-:Y:S01]  /*17b0*/  STG.E [R4.64], R3 ;  /* 0x0000000304007986 */ /* 0x0003e2000c101904 */
[----:B------:R-:W-:Y:S01]  /*17c0*/  FFMA R9, R24, -8, R9 ;  /* 0xc100000018097823 */ /* 0x000fe20000000009 */
[----:B------:R-:W-:Y:S01]  /*17d0*/  FADD R15, R15, R21 ;  /* 0x000000150f0f7221 */ /* 0x000fe20000000000 */
[----:B------:R-:W-:Y:S01]  /*17e0*/  FADD R25, R21, R25 ;  /* 0x0000001915197221 */ /* 0x000fe20000000000 */
[----:B0-----:R-:W-:Y:S01]  /*17f0*/  FFMA R7, R13, 0.25, R28 ;  /* 0x3e8000000d077823 */ /* 0x001fe2000000001c */
[----:B------:R-:W-:Y:S01]  /*1800*/  FADD R13, R14, R13 ;  /* 0x0000000d0e0d7221 */ /* 0x000fe20000000000 */
[----:B-1----:R-:W-:Y:S01]  /*1810*/  FADD R3, R24, R24 ;  /* 0x0000001818037221 */ /* 0x002fe20000000000 */
[----:B------:R-:W-:Y:S01]  /*1820*/  FFMA R27, R16, 4, R27 ;  /* 0x40800000101b7823 */ /* 0x000fe2000000001b */
[----:B------:R-:W-:Y:S01]  /*1830*/  FADD R11, R11, R16 ;  /* 0x000000100b0b7221 */ /* 0x000fe20000000000 */
[----:B------:R-:W-:Y:S01]  /*1840*/  FFMA R7, R24, 4, R7 ;  /* 0x4080000018077823 */ /* 0x000fe20000000007 */
[----:B------:R-:W-:Y:S01]  /*1850*/  FADD R3, R26, -R3 ;  /* 0x800000031a037221 */ /* 0x000fe20000000000 */
[----:B------:R-:W-:Y:S01]  /*1860*/  FADD R13, R13, R24 ;  /* 0x000000180d0d7221 */ /* 0x000fe20000000000 */
[----:B------:R-:W-:Y:S01]  /*1870*/  FADD R9, R9, R32 ;  /* 0x0000002009097221 */ /* 0x000fe20000000000 */
        /* <DEDUP_REMOVED lines=8> */
[----:B------:R-:W-:-:S02]  /*1900*/  FMNMX R18, RZ, R18, !PT ;  /* 0x00000012ff127209 */ /* 0x000fc40007800000 */
[----:B------:R-:W-:Y:S02]  /*1910*/  FMNMX R15, RZ, R15, !PT ;  /* 0x0000000fff0f7209 */ /* 0x000fe40007800000 */
[----:B------:R-:W-:Y:S02]  /*1920*/  FMNMX R25, RZ, R25, !PT ;  /* 0x00000019ff197209 */ /* 0x000fe40007800000 */
[----:B------:R-:W-:Y:S02]  /*1930*/  FMNMX R27, RZ, R27, !PT ;  /* 0x0000001bff1b7209 */ /* 0x000fe40007800000 */
[----:B------:R-:W-:Y:S02]  /*1940*/  FMNMX R11, RZ, R11, !PT ;  /* 0x0000000bff0b7209 */ /* 0x000fe40007800000 */
[----:B------:R-:W-:Y:S02]  /*1950*/  FMNMX R7, RZ, R7, !PT ;  /* 0x00000007ff077209 */ /* 0x000fe40007800000 */
[----:B------:R-:W-:-:S02]  /*1960*/  FMNMX R3, RZ, R3, !PT ;  /* 0x00000003ff037209 */ /* 0x000fc40007800000 */
[----:B------:R-:W-:Y:S02]  /*1970*/  FMNMX R13, RZ, R13, !PT ;  /* 0x0000000dff0d7209 */ /* 0x000fe40007800000 */
[----:B------:R-:W-:Y:S01]  /*1980*/  FMNMX R9, RZ, R9, !PT ;  /* 0x00000009ff097209 */ /* 0x000fe20007800000 */
        /* <DEDUP_REMOVED lines=14> */
.L_x_61:
        /* <DEDUP_REMOVED lines=9> */
.L_x_114:


//--------------------- .text.tvmgen_default_fused_nn_max_pool2d_kernel --------------------------
	.section	.text.tvmgen_default_fused_nn_max_pool2d_kernel,"ax",@progbits
	.sectioninfo	@"SHI_REGISTERS=20"
	.align	128
        .global         tvmgen_default_fused_nn_max_pool2d_kernel
        .type           tvmgen_default_fused_nn_max_pool2d_kernel,@function
        .size           tvmgen_default_fused_nn_max_pool2d_kernel,(.L_x_115 - tvmgen_default_fused_nn_max_pool2d_kernel)
        .other          tvmgen_default_fused_nn_max_pool2d_kernel,@"STO_CUDA_ENTRY STV_DEFAULT"
tvmgen_default_fused_nn_max_pool2d_kernel:
.text.tvmgen_default_fused_nn_max_pool2d_kernel:
[----:B------:R-:W-:Y:S02]  /*0000*/  IMAD.MOV.U32 R1, RZ, RZ, c[0x0][0x28] ;  /* 0x00000a00ff017624 */ /* 0x000fe400078e00ff */
[----:B------:R-:W0:Y:S01]  /*0010*/  S2R R2, SR_TID.X ;  /* 0x0000000000027919 */ /* 0x000e220000002100 */
[----:B------:R-:W-:Y:S01]  /*0020*/  IMAD.MOV.U32 R17, RZ, RZ, 0x4 ;  /* 0x00000004ff117424 */ /* 0x000fe200078e00ff */
[----:B------:R-:W-:Y:S02]  /*0030*/  ULDC.64 UR4, c[0x0][0x118] ;  /* 0x0000460000047ab9 */ /* 0x000fe40000000a00 */
[----:B------:R-:W1:Y:S01]  /*0040*/  S2R R15, SR_CTAID.X ;  /* 0x00000000000f7919 */ /* 0x000e620000002500 */
[--C-:B0-----:R-:W-:Y:S01]  /*0050*/  SHF.R.S32.HI R4, RZ, 0x3, R2.reuse ;  /* 0x00000003ff047819 */ /* 0x101fe20000011402 */
[C---:B-1----:R-:W-:Y:S02]  /*0060*/  IMAD R3, R15.reuse, 0x10, R2 ;  /* 0x000000100f037824 */ /* 0x042fe400078e0202 */
[----:B------:R-:W-:Y:S02]  /*0070*/  IMAD.MOV.U32 R2, RZ, RZ, RZ ;  /* 0x000000ffff027224 */ /* 0x000fe400078e00ff */
[----:B------:R-:W-:-:S02]  /*0080*/  IMAD R5, R15, 0x80, R4 ;  /* 0x000000800f057824 */ /* 0x000fc400078e0204 */
[----:B------:R-:W-:-:S04]  /*0090*/  IMAD.HI R2, R3, -0x6db6db6d, R2 ;  /* 0x9249249303027827 */ /* 0x000fc800078e0202 */
[----:B------:R-:W-:Y:S01]  /*00a0*/  IMAD.HI R0, R5, 0x5397829d, RZ ;  /* 0x5397829d05007827 */ /* 0x000fe200078e02ff */
[----:B------:R-:W-:-:S03]  /*00b0*/  SHF.R.U32.HI R9, RZ, 0x1f, R2 ;  /* 0x0000001fff097819 */ /* 0x000fc60000011602 */
[----:B------:R-:W-:Y:S01]  /*00c0*/  IMAD.MOV.U32 R4, RZ, RZ, RZ ;  /* 0x000000ffff047224 */ /* 0x000fe200078e00ff */
[----:B------:R-:W-:Y:S02]  /*00d0*/  SHF.R.U32.HI R7, RZ, 0x1f, R0 ;  /* 0x0000001fff077819 */ /* 0x000fe40000011600 */
[----:B------:R-:W-:Y:S01]  /*00e0*/  LEA.HI.SX32 R9, R2, R9, 0x1b ;  /* 0x0000000902097211 */ /* 0x000fe200078fdaff */
[----:B------:R-:W-:Y:S01]  /*00f0*/  IMAD.HI R4, R5, -0x6db6db6d, R4 ;  /* 0x9249249305047827 */ /* 0x000fe200078e0204 */
[----:B------:R-:W-:Y:S02]  /*0100*/  LEA.HI.SX32 R7, R0, R7, 0x19 ;  /* 0x0000000700077211 */ /* 0x000fe400078fcaff */
[----:B------:R-:W-:Y:S01]  /*0110*/  MOV R0, 0xff7ffffd ;  /* 0xff7ffffd00007802 */ /* 0x000fe20000000f00 */
[----:B------:R-:W-:Y:S01]  /*0120*/  IMAD R9, R9, -0x38, R3 ;  /* 0xffffffc809097824 */ /* 0x000fe200078e0203 */
[----:B------:R-:W-:Y:S01]  /*0130*/  SHF.R.U32.HI R11, RZ, 0x1f, R4 ;  /* 0x0000001fff0b7819 */ /* 0x000fe20000011604 */
[----:B------:R-:W-:-:S02]  /*0140*/  IMAD R7, R7, -0x188, R5 ;  /* 0xfffffe7807077824 */ /* 0x000fc400078e0205 */
[----:B------:R-:W-:Y:S01]  /*0150*/  IMAD.MOV.U32 R2, RZ, RZ, -0x800003 ;  /* 0xff7ffffdff027424 */ /* 0x000fe200078e00ff */
[----:B------:R-:W-:Y:S02]  /*0160*/  LEA.HI.SX32 R4, R4, R11, 0x1e ;  /* 0x0000000b04047211 */ /* 0x000fe400078ff2ff */
[C---:B------:R-:W-:Y:S02]  /*0170*/  ISETP.GE.AND P0, PT, R9.reuse, 0x1, PT ;  /* 0x000000010900780c */ /* 0x040fe40003f06270 */
[----:B------:R-:W-:Y:S01]  /*0180*/  ISETP.GT.AND P1, PT, R9, -0x1, PT ;  /* 0xffffffff0900780c */ /* 0x000fe20003f24270 */
[----:B------:R-:W-:Y:S01]  /*0190*/  IMAD R4, R4, 0x70, R9 ;  /* 0x0000007004047824 */ /* 0x000fe200078e0209 */
[C---:B------:R-:W-:Y:S02]  /*01a0*/  ISETP.LT.OR P0, PT, R7.reuse, 0x7, !P0 ;  /* 0x000000070700780c */ /* 0x040fe40004701670 */
[C---:B------:R-:W-:Y:S01]  /*01b0*/  ISETP.GT.AND P3, PT, R7.reuse, 0x6, P1 ;  /* 0x000000060700780c */ /* 0x040fe20000f64270 */
[----:B------:R-:W-:Y:S01]  /*01c0*/  IMAD.SHL.U32 R4, R4, 0x2, RZ ;  /* 0x0000000204047824 */ /* 0x000fe200078e00ff */
[----:B------:R-:W-:-:S03]  /*01d0*/  ISETP.GT.AND P2, PT, R7, -0x7, PT ;  /* 0xfffffff90700780c */ /* 0x000fc60003f44270 */
[----:B------:R-:W-:Y:S01]  /*01e0*/  IMAD.WIDE R4, R4, R17, c[0x0][0x160] ;  /* 0x0000580004047625 */ /* 0x000fe200078e0211 */
[----:B------:R-:W-:Y:S02]  /*01f0*/  ISETP.GT.AND P2, PT, R9, RZ, P2 ;  /* 0x000000ff0900720c */ /* 0x000fe40001744270 */
[----:B------:R-:W-:Y:S01]  /*0200*/  ISETP.GT.AND P1, PT, R7, -0x7, P1 ;  /* 0xfffffff90700780c */ /* 0x000fe20000f24270 */
[----:B------:R-:W-:Y:S02]  /*0210*/  IMAD.MOV.U32 R8, RZ, RZ, -0x800003 ;  /* 0xff7ffffdff087424 */ /* 0x000fe400078e00ff */
[----:B------:R-:W2:Y:S01]  /*0220*/  @!P0 LDG.E.CONSTANT R2, [R4.64+-0x1c4] ;  /* 0xfffe3c0404028981 */ /* 0x000ea2000c1e9900 */
[----:B------:R-:W-:-:S03]  /*0230*/  IMAD.MOV.U32 R6, RZ, RZ, -0x800003 ;  /* 0xff7ffffdff067424 */ /* 0x000fc600078e00ff */
[----:B------:R-:W3:Y:S01]  /*0240*/  @P3 LDG.E.CONSTANT R0, [R4.64+-0x1c0] ;  /* 0xfffe400404003981 */ /* 0x000ee2000c1e9900 */
[----:B------:R-:W-:-:S03]  /*0250*/  IMAD.MOV.U32 R10, RZ, RZ, -0x800003 ;  /* 0xff7ffffdff0a7424 */ /* 0x000fc600078e00ff */
[----:B------:R-:W4:Y:S01]  /*0260*/  @P3 LDG.E.CONSTANT R8, [R4.64+-0x1bc] ;  /* 0xfffe440404083981 */ /* 0x000f22000c1e9900 */
[----:B------:R-:W-:-:S03]  /*0270*/  IMAD.MOV.U32 R9, RZ, RZ, -0x800003 ;  /* 0xff7ffffdff097424 */ /* 0x000fc600078e00ff */
[----:B------:R-:W5:Y:S01]  /*0280*/  @P2 LDG.E.CONSTANT R6, [R4.64+-0x4] ;  /* 0xfffffc0404062981 */ /* 0x000f62000c1e9900 */
[----:B------:R-:W-:-:S03]  /*0290*/  MOV R12, 0xff7ffffd ;  /* 0xff7ffffd000c7802 */ /* 0x000fc60000000f00 */
[----:B------:R-:W5:Y:S01]  /*02a0*/  @P1 LDG.E.CONSTANT R10, [R4.64] ;  /* 0x00000004040a1981 */ /* 0x000f62000c1e9900 */
[----:B------:R-:W-:-:S03]  /*02b0*/  IMAD.MOV.U32 R11, RZ, RZ, -0x800003 ;  /* 0xff7ffffdff0b7424 */ /* 0x000fc600078e00ff */
[----:B------:R-:W5:Y:S01]  /*02c0*/  @P1 LDG.E.CONSTANT R9, [R4.64+0x4] ;  /* 0x0000040404091981 */ /* 0x000f62000c1e9900 */
[----:B------:R-:W-:-:S03]  /*02d0*/  IMAD.MOV.U32 R13, RZ, RZ, -0x800003 ;  /* 0xff7ffffdff0d7424 */ /* 0x000fc600078e00ff */
[----:B------:R-:W5:Y:S04]  /*02e0*/  @P2 LDG.E.CONSTANT R12, [R4.64+0x1bc] ;  /* 0x0001bc04040c2981 */ /* 0x000f68000c1e9900 */
[----:B------:R-:W5:Y:S04]  /*02f0*/  @P1 LDG.E.CONSTANT R11, [R4.64+0x1c0] ;  /* 0x0001c004040b1981 */ /* 0x000f68000c1e9900 */
[----:B------:R-:W5:Y:S01]  /*0300*/  @P1 LDG.E.CONSTANT R13, [R4.64+0x1c4] ;  /* 0x0001c404040d1981 */ /* 0x000f62000c1e9900 */
[----:B--2---:R-:W-:Y:S01]  /*0310*/  FMNMX R7, R2, -3.40282306073709652508e+38, !PT ;  /* 0xff7ffffd02077809 */ /* 0x004fe20007800000 */
[----:B------:R-:W-:-:S03]  /*0320*/  IMAD R2, R15, 0x3f0, R3 ;  /* 0x000003f00f027824 */ /* 0x000fc600078e0203 */
[----:B---3--:R-:W-:Y:S01]  /*0330*/  FMNMX R7, R7, R0, !PT ;  /* 0x0000000007077209 */ /* 0x008fe20007800000 */
[----:B------:R-:W-:-:S03]  /*0340*/  IMAD.WIDE R2, R2, R17, c[0x0][0x168] ;  /* 0x00005a0002027625 */ /* 0x000fc600078e0211 */
[----:B----4-:R-:W-:-:S04]  /*0350*/  FMNMX R7, R7, R8, !PT ;  /* 0x0000000807077209 */ /* 0x010fc80007800000 */
[----:B-----5:R-:W-:-:S04]  /*0360*/  FMNMX R7, R7, R6, !PT ;  /* 0x0000000607077209 */ /* 0x020fc80007800000 */
[----:B------:R-:W-:-:S04]  /*0370*/  FMNMX R10, R7, R10, !PT ;  /* 0x0000000a070a7209 */ /* 0x000fc80007800000 */
[----:B------:R-:W-:-:S04]  /*0380*/  FMNMX R9, R10, R9, !PT ;  /* 0x000000090a097209 */ /* 0x000fc80007800000 */
[----:B------:R-:W-:-:S04]  /*0390*/  FMNMX R12, R9, R12, !PT ;  /* 0x0000000c090c7209 */ /* 0x000fc80007800000 */
[----:B------:R-:W-:-:S04]  /*03a0*/  FMNMX R12, R12, R11, !PT ;  /* 0x0000000b0c0c7209 */ /* 0x000fc80007800000 */
[----:B------:R-:W-:-:S05]  /*03b0*/  FMNMX R13, R12, R13, !PT ;  /* 0x0000000d0c0d7209 */ /* 0x000fca0007800000 */
[----:B------:R-:W-:Y:S01]  /*03c0*/  STG.E [R2.64], R13 ;  /* 0x0000000d02007986 */ /* 0x000fe2000c101904 */
[----:B------:R-:W-:Y:S05]  /*03d0*/  EXIT ;  /* 0x000000000000794d */ /* 0x000fea0003800000 */
.L_x_62:
        /* <DEDUP_REMOVED lines=10> */
.L_x_115:


//--------------------- .text.tvmgen_default_fused_nn_contrib_conv2d_winograd_without_weight_transform_add_add_nn_relu_3_kernel --------------------------
	.section	.text.tvmgen_default_fused_nn_contrib_conv2d_winograd_without_weight_transform_add_add_nn_relu_3_kernel,"ax",@progbits
	.sectioninfo	@"SHI_REGISTERS=28"
	.align	128
        .global         tvmgen_default_fused_nn_contrib_conv2d_winograd_without_weight_transform_add_add_nn_relu_3_kernel
        .type           tvmgen_default_fused_nn_contrib_conv2d_winograd_without_weight_transform_add_add_nn_relu_3_kernel,@function
        .size           tvmgen_default_fused_nn_contrib_conv2d_winograd_without_weight_transform_add_add_nn_relu_3_kernel,(.L_x_116 - tvmgen_default_fused_nn_contrib_conv2d_winograd_without_weight_transform_add_add_nn_relu_3_kernel)
        .other          tvmgen_default_fused_nn_contrib_conv2d_winograd_without_weight_transform_add_add_nn_relu_3_kernel,@"STO_CUDA_ENTRY STV_DEFAULT"
tvmgen_default_fused_nn_contrib_conv2d_winograd_without_weight_transform_add_add_nn_relu_3_kernel:
.text.tvmgen_default_fused_nn_contrib_conv2d_winograd_without_weight_transform_add_add_nn_relu_3_kernel:
[----:B------:R-:W-:Y:S02]  /*0000*/  MOV R1, c[0x0][0x28] ;  /* 0x00000a0000017a02 */ /* 0x000fe40000000f00 */
[----:B------:R-:W0:Y:S01]  /*0010*/  S2R R21, SR_TID.X ;  /* 0x0000000000157919 */ /* 0x000e220000002100 */
[----:B------:R-:W-:Y:S01]  /*0020*/  MOV R23, 0x4 ;  /* 0x0000000400177802 */ /* 0x000fe20000000f00 */
[----:B------:R-:W-:Y:S01]  /*0030*/  ULDC.64 UR4, c[0x0][0x118] ;  /* 0x0000460000047ab9 */ /* 0x000fe20000000a00 */
[----:B------:R-:W-:Y:S01]  /*0040*/  MOV R20, RZ ;  /* 0x000000ff00147202 */ /* 0x000fe20000000f00 */
[----:B------:R-:W1:Y:S01]  /*0050*/  S2R R22, SR_CTAID.X ;  /* 0x0000000000167919 */ /* 0x000e620000002500 */
[----:B------:R-:W-:Y:S01]  /*0060*/  CS2R R16, SRZ ;  /* 0x0000000000107805 */ /* 0x000fe2000001ff00 */
[----:B------:R-:W-:Y:S01]  /*0070*/  CS2R R18, SRZ ;  /* 0x0000000000127805 */ /* 0x000fe2000001ff00 */
[----:B0-----:R-:W-:Y:S02]  /*0080*/  SHF.R.S32.HI R0, RZ, 0x4, R21 ;  /* 0x00000004ff007819 */ /* 0x001fe40000011415 */
[----:B------:R-:W-:Y:S02]  /*0090*/  LOP3.LUT R5, R21, 0xc, RZ, 0xc0, !PT ;  /* 0x0000000c15057812 */ /* 0x000fe400078ec0ff */
[----:B-1----:R-:W-:-:S02]  /*00a0*/  LEA R4, R22, R0, 0x3 ;  /* 0x0000000016047211 */ /* 0x002fc400078e18ff */
[C---:B------:R-:W-:Y:S02]  /*00b0*/  SHF.L.U32 R0, R21.reuse, 0x1, RZ ;  /* 0x0000000115007819 */ /* 0x040fe400000006ff */
[C---:B------:R-:W-:Y:S01]  /*00c0*/  LOP3.LUT P2, RZ, R21.reuse, 0xc, RZ, 0xc0, !PT ;  /* 0x0000000c15ff7812 */ /* 0x040fe2000784c0ff */
[----:B------:R-:W-:Y:S01]  /*00d0*/  IMAD R4, R4, 0x31, RZ ;  /* 0x0000003104047824 */ /* 0x000fe200078e02ff */
[----:B------:R-:W-:Y:S02]  /*00e0*/  LOP3.LUT R3, R0, 0x6, RZ, 0xc0, !PT ;  /* 0x0000000600037812 */ /* 0x000fe400078ec0ff */
[----:B------:R-:W-:Y:S02]  /*00f0*/  SHF.R.U32.HI R0, RZ, 0x2, R5 ;  /* 0x00000002ff007819 */ /* 0x000fe40000011605 */
[----:B------:R-:W-:Y:S02]  /*0100*/  IADD3 R3, R4, -0x8, R3 ;  /* 0xfffffff804037810 */ /* 0x000fe40007ffe003 */
[----:B------:R-:W-:-:S02]  /*0110*/  LOP3.LUT P3, RZ, R21, 0x3, RZ, 0xc0, !PT ;  /* 0x0000000315ff7812 */ /* 0x000fc4000786c0ff */
[----:B------:R-:W-:Y:S01]  /*0120*/  LOP3.LUT R2, R21, 0x3, RZ, 0xc0, !PT ;  /* 0x0000000315027812 */ /* 0x000fe200078ec0ff */
[----:B------:R-:W-:Y:S01]  /*0130*/  IMAD R3, R0, 0xe, R3 ;  /* 0x0000000e00037824 */ /* 0x000fe200078e0203 */
[----:B------:R-:W-:Y:S02]  /*0140*/  PLOP3.LUT P1, PT, P2, P3, PT, 0x2a, 0x0 ;  /* 0x000000000000781c */ /* 0x000fe40001726572 */
[----:B------:R-:W-:Y:S02]  /*0150*/  IADD3 R2, R2, 0x1, RZ ;  /* 0x0000000102027810 */ /* 0x000fe40007ffe0ff */
[----:B------:R-:W-:Y:S02]  /*0160*/  IADD3 R3, R3, 0x8, RZ ;  /* 0x0000000803037810 */ /* 0x000fe40007ffe0ff */
[----:B------:R-:W-:Y:S02]  /*0170*/  ISETP.NE.AND P0, PT, R5, RZ, PT ;  /* 0x000000ff0500720c */ /* 0x000fe40003f05270 */
[----:B------:R-:W-:Y:S01]  /*0180*/  IADD3 R5, R0, 0x1, RZ ;  /* 0x0000000100057810 */ /* 0x000fe20007ffe0ff */
[----:B------:R-:W-:Y:S01]  /*0190*/  IMAD.WIDE R14, R3, R23, c[0x0][0x168] ;  /* 0x00005a00030e7625 */ /* 0x000fe200078e0217 */
[----:B------:R-:W-:-:S02]  /*01a0*/  ISETP.GT.U32.AND P5, PT, R2, 0x3, PT ;  /* 0x000000030200780c */ /* 0x000fc40003fa4070 */
[----:B------:R-:W-:Y:S02]  /*01b0*/  ISETP.LT.U32.AND P0, PT, R2, 0x4, P0 ;  /* 0x000000040200780c */ /* 0x000fe40000701070 */
[C---:B------:R-:W-:Y:S01]  /*01c0*/  ISETP.GT.U32.OR P6, PT, R5.reuse, 0x3, !P3 ;  /* 0x000000030500780c */ /* 0x040fe20005fc4470 */
[----:B------:R-:W2:Y:S01]  /*01d0*/  @!P1 LDG.E.CONSTANT R3, [R14.64+-0x20] ;  /* 0xffffe0040e039981 */ /* 0x000ea2000c1e9900 */
[----:B------:R-:W-:Y:S02]  /*01e0*/  MOV R0, RZ ;  /* 0x000000ff00007202 */ /* 0x000fe40000000f00 */
[----:B------:R-:W-:Y:S01]  /*01f0*/  LOP3.LUT P4, RZ, R5, 0x4, R2, 0xc8, !PT ;  /* 0x0000000405ff7812 */ /* 0x000fe2000788c802 */
[----:B------:R-:W3:Y:S01]  /*0200*/  @P3 LDG.E.CONSTANT R20, [R14.64+-0x4] ;  /* 0xfffffc040e143981 */ /* 0x000ee2000c1e9900 */
[----:B------:R-:W-:-:S03]  /*0210*/  CS2R R12, SRZ ;  /* 0x00000000000c7805 */ /* 0x000fc6000001ff00 */
[----:B------:R-:W4:Y:S01]  /*0220*/  @P2 LDG.E.CONSTANT R17, [R14.64+-0x1c] ;  /* 0xffffe4040e112981 */ /* 0x000f22000c1e9900 */
[----:B------:R-:W-:Y:S01]  /*0230*/  ISETP.GT.U32.AND P2, PT, R5, 0x3, PT ;  /* 0x000000030500780c */ /* 0x000fe20003f44070 */
[----:B------:R-:W-:Y:S02]  /*0240*/  CS2R R8, SRZ ;  /* 0x0000000000087805 */ /* 0x000fe4000001ff00 */
[----:B------:R-:W5:Y:S01]  /*0250*/  @!P5 LDG.E.CONSTANT R0, [R14.64+0x4] ;  /* 0x000004040e00d981 */ /* 0x000f62000c1e9900 */
[----:B------:R-:W-:-:S03]  /*0260*/  CS2R R10, SRZ ;  /* 0x00000000000a7805 */ /* 0x000fc6000001ff00 */
[----:B------:R-:W5:Y:S04]  /*0270*/  @P0 LDG.E.CONSTANT R19, [R14.64+-0x18] ;  /* 0xffffe8040e130981 */ /* 0x000f68000c1e9900 */
[----:B------:R-:W5:Y:S04]  /*0280*/  @!P6 LDG.E.CONSTANT R13, [R14.64+0x18] ;  /* 0x000018040e0de981 */ /* 0x000f68000c1e9900 */
[----:B------:R0:W5:Y:S01]  /*0290*/  @!P4 LDG.E.CONSTANT R9, [R14.64+0x20] ;  /* 0x000020040e09c981 */ /* 0x000162000c1e9900 */
[----:B------:R-:W-:-:S03]  /*02a0*/  MOV R5, RZ ;  /* 0x000000ff00057202 */ /* 0x000fc60000000f00 */
[----:B------:R0:W5:Y:S01]  /*02b0*/  @P0 LDG.E.CONSTANT R16, [R14.64+-0x14] ;  /* 0xffffec040e100981 */ /* 0x000162000c1e9900 */
[----:B------:R-:W-:-:S03]  /*02c0*/  CS2R R6, SRZ ;  /* 0x0000000000067805 */ /* 0x000fc6000001ff00 */
[----:B------:R0:W5:Y:S04]  /*02d0*/  @!P2 LDG.E.CONSTANT R11, [R14.64+0x1c] ;  /* 0x00001c040e0ba981 */ /* 0x000168000c1e9900 */
[----:B------:R0:W5:Y:S04]  /*02e0*/  LDG.E.CONSTANT R4, [R14.64] ;  /* 0x000000040e047981 */ /* 0x000168000c1e9900 */
[----:B------:R0:W5:Y:S04]  /*02f0*/  @!P6 LDG.E.CONSTANT R12, [R14.64+0x34] ;  /* 0x000034040e0ce981 */ /* 0x000168000c1e9900 */
[----:B------:R0:W5:Y:S04]  /*0300*/  @!P4 LDG.E.CONSTANT R5, [R14.64+0x24] ;  /* 0x000024040e05c981 */ /* 0x000168000c1e9900 */
[----:B------:R0:W5:Y:S04]  /*0310*/  @!P5 LDG.E.CONSTANT R7, [R14.64+0x8] ;  /* 0x000008040e07d981 */ /* 0x000168000c1e9900 */
[----:B------:R0:W5:Y:S04]  /*0320*/  @!P2 LDG.E.CONSTANT R6, [R14.64+0x38] ;  /* 0x000038040e06a981 */ /* 0x000168000c1e9900 */
[----:B------:R0:W5:Y:S04]  /*0330*/  @!P4 LDG.E.CONSTANT R10, [R14.64+0x3c] ;  /* 0x00003c040e0ac981 */ /* 0x000168000c1e9900 */
[----:B------:R0:W5:Y:S01]  /*0340*/  @!P4 LDG.E.CONSTANT R8, [R14.64+0x40] ;  /* 0x000040040e08c981 */ /* 0x000162000c1e9900 */
[----:B------:R-:W-:Y:S01]  /*0350*/  LEA R2, R22, R21, 0x7 ;  /* 0x0000001516027211 */ /* 0x000fe200078e38ff */
[----:B--2---:R-:W-:-:S04]  /*0360*/  @!P1 FADD R18, RZ, R3 ;  /* 0x00000003ff129221 */ /* 0x004fc80000000000 */
[----:B------:R-:W-:Y:S01]  /*0370*/  IMAD.WIDE R2, R2, R23, c[0x0][0x160] ;  /* 0x0000580002027625 */ /* 0x000fe200078e0217 */
[----:B---3--:R-:W-:Y:S01]  /*0380*/  FADD R23, RZ, -R20 ;  /* 0x80000014ff177221 */ /* 0x008fe20000000000 */
[--C-:B----4-:R-:W-:Y:S01]  /*0390*/  FADD R21, RZ, -R17.reuse ;  /* 0x80000011ff157221 */ /* 0x110fe20000000000 */
[----:B------:R-:W-:Y:S02]  /*03a0*/  FADD R22, RZ, R17 ;  /* 0x00000011ff167221 */ /* 0x000fe40000000000 */
[----:B-----5:R-:W-:Y:S01]  /*03b0*/  FADD R23, R23, R0 ;  /* 0x0000000017177221 */ /* 0x020fe20000000000 */
[----:B------:R-:W-:Y:S01]  /*03c0*/  FADD R17, RZ, R20 ;  /* 0x00000014ff117221 */ /* 0x000fe20000000000 */
[----:B------:R-:W-:Y:S01]  /*03d0*/  FADD R18, -R19, R18 ;  /* 0x0000001213127221 */ /* 0x000fe20000000100 */
[----:B------:R-:W-:Y:S01]  /*03e0*/  FADD R22, R22, R19 ;  /* 0x0000001316167221 */ /* 0x000fe20000000000 */
[----:B------:R-:W-:Y:S01]  /*03f0*/  FADD R20, R23, R13 ;  /* 0x0000000d17147221 */ /* 0x000fe20000000000 */
[----:B0-----:R-:W-:Y:S01]  /*0400*/  FADD R14, R21, R19 ;  /* 0x00000013150e7221 */ /* 0x001fe20000000000 */
[----:B------:R-:W-:-:S02]  /*0410*/  FADD R18, R18, -R13 ;  /* 0x8000000d12127221 */ /* 0x000fc40000000000 */
[--C-:B------:R-:W-:Y:S01]  /*0420*/  FADD R19, R20, -R9.reuse ;  /* 0x8000000914137221 */ /* 0x100fe20000000000 */
[----:B------:R-:W-:Y:S01]  /*0430*/  FADD R24, R17, -R0 ;  /* 0x8000000011187221 */ /* 0x000fe20000000000 */
[----:B------:R-:W-:Y:S01]  /*0440*/  FADD R15, R18, R9 ;  /* 0x00000009120f7221 */ /* 0x000fe20000000000 */
[----:B------:R-:W-:Y:S02]  /*0450*/  FADD R16, R21, R16 ;  /* 0x0000001015107221 */ /* 0x000fe40000000000 */
[----:B------:R0:W-:Y:S01]  /*0460*/  STG.E [R2.64+0x20000], R19 ;  /* 0x0200001302007986 */ /* 0x0001e2000c101904 */
[--C-:B------:R-:W-:Y:S01]  /*0470*/  FADD R22, R22, -R11.reuse ;  /* 0x8000000b16167221 */ /* 0x100fe20000000000 */
[--C-:B------:R-:W-:Y:S01]  /*0480*/  FADD R14, R14, R11.reuse ;  /* 0x0000000b0e0e7221 */ /* 0x100fe20000000000 */
[----:B------:R-:W-:Y:S01]  /*0490*/  FADD R16, R16, R11 ;  /* 0x0000000b10107221 */ /* 0x000fe20000000000 */
[--C-:B------:R-:W-:Y:S01]  /*04a0*/  FADD R21, RZ, -R4.reuse ;  /* 0x80000004ff157221 */ /* 0x100fe20000000000 */
[----:B------:R-:W-:Y:S01]  /*04b0*/  FADD R17, R22, -R9 ;  /* 0x8000000916117221 */ /* 0x000fe20000000000 */
[----:B------:R-:W-:Y:S01]  /*04c0*/  FADD R24, R24, R13 ;  /* 0x0000000d18187221 */ /* 0x000fe20000000000 */
[----:B0-----:R-:W-:Y:S01]  /*04d0*/  FADD R19, RZ, R4 ;  /* 0x00000004ff137221 */ /* 0x001fe20000000000 */
[----:B------:R0:W-:Y:S01]  /*04e0*/  STG.E [R2.64], R15 ;  /* 0x0000000f02007986 */ /* 0x0001e2000c101904 */
[----:B------:R-:W-:Y:S01]  /*04f0*/  FADD R13, R14, -R9 ;  /* 0x800000090e0d7221 */ /* 0x000fe20000000000 */
[----:B------:R-:W-:Y:S01]  /*0500*/  FADD R23, R23, R12 ;  /* 0x0000000c17177221 */ /* 0x000fe20000000000 */
[--C-:B------:R-:W-:Y:S01]  /*0510*/  FADD R4, R19, -R0.reuse ;  /* 0x8000000013047221 */ /* 0x100fe20000000000 */
[C-C-:B------:R-:W-:Y:S01]  /*0520*/  FADD R14, R21.reuse, R0.reuse ;  /* 0x00000000150e7221 */ /* 0x140fe20000000000 */
[C-C-:B------:R-:W-:Y:S01]  /*0530*/  FADD R12, R21.reuse, -R0.reuse ;  /* 0x80000000150c7221 */ /* 0x140fe20000000000 */
[----:B------:R1:W-:Y:S01]  /*0540*/  STG.E [R2.64+0x10000], R17 ;  /* 0x0100001102007986 */ /* 0x0003e2000c101904 */
[----:B------:R-:W-:Y:S01]  /*0550*/  FADD R18, R21, R7 ;  /* 0x0000000715127221 */ /* 0x000fe20000000000 */
[----:B0-----:R-:W-:Y:S01]  /*0560*/  FADD R15, R16, -R5 ;  /* 0x80000005100f7221 */ /* 0x001fe20000000000 */
[C---:B------:R-:W-:Y:S01]  /*0570*/  FADD R16, R19.reuse, R0 ;  /* 0x0000000013107221 */ /* 0x040fe20000000000 */
[----:B------:R-:W-:Y:S01]  /*0580*/  FADD R19, R19, -R7 ;  /* 0x8000000713137221 */ /* 0x000fe20000000000 */
[--C-:B------:R-:W-:Y:S01]  /*0590*/  FADD R0, R4, -R11.reuse ;  /* 0x8000000b04007221 */ /* 0x100fe20000000000 */
[--C-:B------:R-:W-:Y:S01]  /*05a0*/  FADD R14, R14, -R11.reuse ;  /* 0x8000000b0e0e7221 */ /* 0x100fe20000000000 */
[--C-:B------:R-:W-:Y:S01]  /*05b0*/  FADD R16, R16, R11.reuse ;  /* 0x0000000b10107221 */ /* 0x100fe20000000000 */
[--C-:B-1----:R-:W-:Y:S01]  /*05c0*/  FADD R17, R4, -R6.reuse ;  /* 0x8000000604117221 */ /* 0x102fe20000000000 */
[C-C-:B------:R-:W-:Y:S01]  /*05d0*/  FADD R4, R12.reuse, R11.reuse ;  /* 0x0000000b0c047221 */ /* 0x140fe20000000000 */
[--C-:B------:R-:W-:Y:S01]  /*05e0*/  FADD R21, R12, R6.reuse ;  /* 0x000000060c157221 */ /* 0x100fe20000000000 */
[C-C-:B------:R-:W-:Y:S01]  /*05f0*/  FADD R12, R19.reuse, -R11.reuse ;  /* 0x8000000b130c7221 */ /* 0x140fe20000000000 */
[----:B------:R-:W-:Y:S01]  /*0600*/  FADD R18, R18, -R11 ;  /* 0x8000000b12127221 */ /* 0x000fe20000000000 */
[----:B------:R-:W-:Y:S01]  /*0610*/  FADD R19, R19, -R6 ;  /* 0x8000000613137221 */ /* 0x000fe20000000000 */
[----:B------:R0:W-:Y:S01]  /*0620*/  STG.E [R2.64+0x8000], R13 ;  /* 0x0080000d02007986 */ /* 0x0001e2000c101904 */
[--C-:B------:R-:W-:Y:S01]  /*0630*/  FADD R25, R24, -R9.reuse ;  /* 0x8000000918197221 */ /* 0x100fe20000000000 */
[--C-:B------:R-:W-:Y:S01]  /*0640*/  FADD R7, R0, R9.reuse ;  /* 0x0000000900077221 */ /* 0x100fe20000000000 */
[--C-:B------:R-:W-:Y:S01]  /*0650*/  FADD R11, R4, R9.reuse ;  /* 0x00000009040b7221 */ /* 0x100fe20000000000 */
[----:B------:R1:W-:Y:S01]  /*0660*/  STG.E [R2.64+0x18000], R15 ;  /* 0x0180000f02007986 */ /* 0x0003e2000c101904 */
[--C-:B------:R-:W-:Y:S01]  /*0670*/  FADD R23, R23, -R10.reuse ;  /* 0x8000000a17177221 */ /* 0x100fe20000000000 */
[--C-:B------:R-:W-:Y:S01]  /*0680*/  FADD R17, R17, R10.reuse ;  /* 0x0000000a11117221 */ /* 0x100fe20000000000 */
[----:B------:R-:W-:Y:S01]  /*0690*/  FADD R21, R21, R10 ;  /* 0x0000000a15157221 */ /* 0x000fe20000000000 */
[----:B------:R-:W-:Y:S01]  /*06a0*/  FADD R19, R19, R8 ;  /* 0x0000000813137221 */ /* 0x000fe20000000000 */
[--C-:B0-----:R-:W-:Y:S01]  /*06b0*/  FADD R13, R14, R9.reuse ;  /* 0x000000090e0d7221 */ /* 0x101fe20000000000 */
[----:B-1----:R-:W-:Y:S01]  /*06c0*/  FADD R15, R16, R9 ;  /* 0x00000009100f7221 */ /* 0x002fe20000000000 */
[--C-:B------:R-:W-:Y:S01]  /*06d0*/  FADD R9, R12, R5.reuse ;  /* 0x000000050c097221 */ /* 0x100fe20000000000 */
        /* <DEDUP_REMOVED lines=13> */
.L_x_63:
        /* <DEDUP_REMOVED lines=13> */
.L_x_116:


//--------------------- .text.tvmgen_default_fused_nn_global_avg_pool2d_kernel_1 --------------------------
	.section	.text.tvmgen_default_fused_nn_global_avg_pool2d_kernel_1,"ax",@progbits
	.sectioninfo	@"SHI_REGISTERS=10"
	.align	128
        .global         tvmgen_default_fused_nn_global_avg_pool2d_kernel_1
        .type           tvmgen_default_fused_nn_global_avg_pool2d_kernel_1,@function
        .size           tvmgen_default_fused_nn_global_avg_pool2d_kernel_1,(.L_x_117 - tvmgen_default_fused_nn_global_avg_pool2d_kernel_1)
        .other          tvmgen_default_fused_nn_global_avg_pool2d_kernel_1,@"STO_CUDA_ENTRY STV_DEFAULT"
tvmgen_default_fused_nn_global_avg_pool2d_kernel_1:
.text.tvmgen_default_fused_nn_global_avg_pool2d_kernel_1:
[----:B------:R-:W-:Y:S02]  /*0000*/  MOV R1, c[0x0][0x28] ;  /* 0x00000a0000017a02 */ /* 0x000fe40000000f00 */
[----:B------:R-:W0:Y:S01]  /*0010*/  S2R R4, SR_TID.X ;  /* 0x0000000000047919 */ /* 0x000e220000002100 */
[----:B------:R-:W-:Y:S01]  /*0020*/  MOV R5, 0x4 ;  /* 0x0000000400057802 */ /* 0x000fe20000000f00 */
[----:B------:R-:W-:-:S04]  /*0030*/  ULDC.64 UR4, c[0x0][0x118] ;  /* 0x0000460000047ab9 */ /* 0x000fc80000000a00 */
[----:B0-----:R-:W-:-:S06]  /*0040*/  IMAD.WIDE R2, R4, R5, c[0x0][0x168] ;  /* 0x00005a0004027625 */ /* 0x001fcc00078e0205 */
[----:B------:R-:W2:Y:S01]  /*0050*/  LDG.E.CONSTANT R2, [R2.64] ;  /* 0x0000000402027981 */ /* 0x000ea2000c1e9900 */
[----:B------:R-:W-:Y:S01]  /*0060*/  IMAD.WIDE R4, R4, R5, c[0x0][0x160] ;  /* 0x0000580004047625 */ /* 0x000fe200078e0205 */
[----:B--2---:R-:W-:-:S05]  /*0070*/  FMUL R7, R2, 0.020408159121870994568 ;  /* 0x3ca72f0302077820 */ /* 0x004fca0000400000 */
[----:B------:R-:W-:Y:S01]  /*0080*/  STG.E [R4.64], R7 ;  /* 0x0000000704007986 */ /* 0x000fe2000c101904 */
[----:B------:R-:W-:Y:S05]  /*0090*/  EXIT ;  /* 0x000000000000794d */ /* 0x000fea0003800000 */
.L_x_64:
        /* <DEDUP_REMOVED lines=14> */
.L_x_117:


//--------------------- .text.tvmgen_default_fused_nn_contrib_conv2d_winograd_without_weight_transform_add_nn_relu_3_kernel --------------------------
	.section	.text.tvmgen_default_fused_nn_contrib_conv2d_winograd_without_weight_transform_add_nn_relu_3_kernel,"ax",@progbits
	.sectioninfo	@"SHI_REGISTERS=28"
	.align	128
        .global         tvmgen_default_fused_nn_contrib_conv2d_winograd_without_weight_transform_add_nn_relu_3_kernel
        .type           tvmgen_default_fused_nn_contrib_conv2d_winograd_without_weight_transform_add_nn_relu_3_kernel,@function
        .size           tvmgen_default_fused_nn_contrib_conv2d_winograd_without_weight_transform_add_nn_relu_3_kernel,(.L_x_118 - tvmgen_default_fused_nn_contrib_conv2d_winograd_without_weight_transform_add_nn_relu_3_kernel)
        .other          tvmgen_default_fused_nn_contrib_conv2d_winograd_without_weight_transform_add_nn_relu_3_kernel,@"STO_CUDA_ENTRY STV_DEFAULT"
tvmgen_default_fused_nn_contrib_conv2d_winograd_without_weight_transform_add_nn_relu_3_kernel:
.text.tvmgen_default_fused_nn_contrib_conv2d_winograd_without_weight_transform_add_nn_relu_3_kernel:
        /* <DEDUP_REMOVED lines=123> */
.L_x_65:
        /* <DEDUP_REMOVED lines=13> */
.L_x_118:


//--------------------- .text.tvmgen_default_fused_nn_contrib_conv2d_winograd_without_weight_transform_add_nn_relu_3_kernel_2 --------------------------
	.section	.text.tvmgen_default_fused_nn_contrib_conv2d_winograd_without_weight_transform_add_nn_relu_3_kernel_2,"ax",@progbits
	.sectioninfo	@"SHI_REGISTERS=29"
	.align	128
        .global         tvmgen_default_fused_nn_contrib_conv2d_winograd_without_weight_transform_add_nn_relu_3_kernel_2
        .type           tvmgen_default_fused_nn_contrib_conv2d_winograd_without_weight_transform_add_nn_relu_3_kernel_2,@function
        .size           tvmgen_default_fused_nn_contrib_conv2d_winograd_without_weight_transform_add_nn_relu_3_kernel_2,(.L_x_119 - tvmgen_default_fused_nn_contrib_conv2d_winograd_without_weight_transform_add_nn_relu_3_kernel_2)
        .other          tvmgen_default_fused_nn_contrib_conv2d_winograd_without_weight_transform_add_nn_relu_3_kernel_2,@"STO_CUDA_ENTRY STV_DEFAULT"
tvmgen_default_fused_nn_contrib_conv2d_winograd_without_weight_transform_add_nn_relu_3_kernel_2:
.text.tvmgen_default_fused_nn_contrib_conv2d_winograd_without_weight_transform_add_nn_relu_3_kernel_2:
        /* <DEDUP_REMOVED lines=12> */
[----:B------:R0:W4:Y:S04]  /*00c0*/  LDG.E.CONSTANT R15, [R2.64+0x28000] ;  /* 0x02800004020f7981 */ /* 0x000128000c1e9900 */
[----:B------:R0:W4:Y:S01]  /*00d0*/  LDG.E.CONSTANT R14, [R2.64+0x30000] ;  /* 0x03000004020e7981 */ /* 0x000122000c1e9900 */
[----:B------:R-:W-:-:S03]  /*00e0*/  SHF.R.S32.HI R0, RZ, 0x4, R26 ;  /* 0x00000004ff007819 */ /* 0x000fc6000001141a */
[----:B------:R0:W4:Y:S01]  /*00f0*/  LDG.E.CONSTANT R10, [R2.64+0x38000] ;  /* 0x03800004020a7981 */ /* 0x000122000c1e9900 */
[----:B------:R-:W-:-:S03]  /*0100*/  LEA R25, R25, R0, 0x3 ;  /* 0x0000000019197211 */ /* 0x000fc600078e18ff */
[----:B------:R0:W4:Y:S04]  /*0110*/  LDG.E.CONSTANT R13, [R2.64+0x40000] ;  /* 0x04000004020d7981 */ /* 0x000128000c1e9900 */
[----:B------:R0:W4:Y:S01]  /*0120*/  LDG.E.CONSTANT R9, [R2.64+0x48000] ;  /* 0x0480000402097981 */ /* 0x000122000c1e9900 */
[----:B------:R-:W-:-:S03]  /*0130*/  IMAD.WIDE R18, R25, R4, c[0x0][0x170] ;  /* 0x00005c0019127625 */ /* 0x000fc600078e0204 */
[----:B------:R0:W4:Y:S04]  /*0140*/  LDG.E.CONSTANT R8, [R2.64+0x50000] ;  /* 0x0500000402087981 */ /* 0x000128000c1e9900 */
[----:B------:R0:W4:Y:S04]  /*0150*/  LDG.E.CONSTANT R0, [R2.64+0x58000] ;  /* 0x0580000402007981 */ /* 0x000128000c1e9900 */
[----:B------:R1:W4:Y:S04]  /*0160*/  LDG.E.CONSTANT R5, [R18.64] ;  /* 0x0000000412057981 */ /* 0x000328000c1e9900 */
[----:B------:R0:W4:Y:S04]  /*0170*/  LDG.E.CONSTANT R12, [R2.64+0x60000] ;  /* 0x06000004020c7981 */ /* 0x000128000c1e9900 */
[----:B------:R0:W4:Y:S04]  /*0180*/  LDG.E.CONSTANT R7, [R2.64+0x68000] ;  /* 0x0680000402077981 */ /* 0x000128000c1e9900 */
[----:B------:R0:W4:Y:S01]  /*0190*/  LDG.E.CONSTANT R6, [R2.64+0x70000] ;  /* 0x0700000402067981 */ /* 0x000122000c1e9900 */
[----:B-1----:R-:W-:-:S02]  /*01a0*/  SHF.L.U32 R19, R26, 0x1, RZ ;  /* 0x000000011a137819 */ /* 0x002fc400000006ff */
[----:B------:R-:W-:Y:S01]  /*01b0*/  LOP3.LUT R18, R26, 0xc, RZ, 0xc0, !PT ;  /* 0x0000000c1a127812 */ /* 0x000fe200078ec0ff */
[----:B------:R0:W5:Y:S01]  /*01c0*/  LDG.E.CONSTANT R11, [R2.64+0x78000] ;  /* 0x07800004020b7981 */ /* 0x000162000c1e9900 */
[----:B------:R-:W-:Y:S02]  /*01d0*/  LOP3.LUT R19, R19, 0x6, RZ, 0xc0, !PT ;  /* 0x0000000613137812 */ /* 0x000fe400078ec0ff */
[----:B------:R-:W-:Y:S02]  /*01e0*/  ISETP.NE.AND P0, PT, R18, 0xc, PT ;  /* 0x0000000c1200780c */ /* 0x000fe40003f05270 */
[----:B------:R-:W-:Y:S01]  /*01f0*/  SHF.R.U32.HI R18, RZ, 0x2, R18 ;  /* 0x00000002ff127819 */ /* 0x000fe20000011612 */
[----:B------:R-:W-:Y:S01]  /*0200*/  IMAD R25, R25, 0x31, R19 ;  /* 0x0000003119197824 */ /* 0x000fe200078e0213 */
[----:B------:R-:W-:-:S04]  /*0210*/  LOP3.LUT R23, R26, 0x3, RZ, 0xc0, !PT ;  /* 0x000000031a177812 */ /* 0x000fc800078ec0ff */
[----:B------:R-:W-:Y:S01]  /*0220*/  ISETP.NE.AND P1, PT, R23, 0x3, PT ;  /* 0x000000031700780c */ /* 0x000fe20003f25270 */
[----:B--2---:R-:W-:Y:S01]  /*0230*/  FADD R17, RZ, R17 ;  /* 0x00000011ff117221 */ /* 0x004fe20000000000 */
[----:B---3--:R-:W-:-:S03]  /*0240*/  FADD R21, RZ, -R20 ;  /* 0x80000014ff157221 */ /* 0x008fc60000000000 */
[----:B------:R-:W-:Y:S01]  /*0250*/  FADD R17, R17, R20 ;  /* 0x0000001411117221 */ /* 0x000fe20000000000 */
[----:B----4-:R-:W-:-:S03]  /*0260*/  FADD R21, R22, R21 ;  /* 0x0000001516157221 */ /* 0x010fc60000000000 */
[----:B------:R-:W-:Y:S01]  /*0270*/  FADD R17, R17, R22 ;  /* 0x0000001611117221 */ /* 0x000fe20000000000 */
[----:B------:R-:W-:-:S03]  /*0280*/  FADD R24, R21, R24 ;  /* 0x0000001815187221 */ /* 0x000fc60000000000 */
[--C-:B0-----:R-:W-:Y:S01]  /*0290*/  FADD R2, R17, R16.reuse ;  /* 0x0000001011027221 */ /* 0x101fe20000000000 */
[----:B------:R-:W-:Y:S01]  /*02a0*/  FADD R16, RZ, -R16 ;  /* 0x80000010ff107221 */ /* 0x000fe20000000000 */
[C---:B------:R-:W-:Y:S02]  /*02b0*/  FADD R3, -R15.reuse, R24 ;  /* 0x000000180f037221 */ /* 0x040fe40000000100 */
[----:B------:R-:W-:Y:S01]  /*02c0*/  FADD R17, R2, R15 ;  /* 0x0000000f02117221 */ /* 0x000fe20000000000 */
[----:B------:R-:W-:Y:S01]  /*02d0*/  FADD R21, -R15, R16 ;  /* 0x000000100f157221 */ /* 0x000fe20000000100 */
[----:B------:R-:W-:Y:S02]  /*02e0*/  FADD R19, R14, R3 ;  /* 0x000000030e137221 */ /* 0x000fe40000000000 */
[----:B------:R-:W-:Y:S01]  /*02f0*/  FADD R2, R17, R14 ;  /* 0x0000000e11027221 */ /* 0x000fe20000000000 */
[----:B------:R-:W-:Y:S01]  /*0300*/  IMAD R3, R18, 0xe, R25 ;  /* 0x0000000e12037824 */ /* 0x000fe200078e0219 */
[----:B------:R-:W-:Y:S01]  /*0310*/  FADD R17, RZ, R15 ;  /* 0x0000000fff117221 */ /* 0x000fe20000000000 */
[----:B------:R-:W-:Y:S01]  /*0320*/  FADD R16, R19, R10 ;  /* 0x0000000a13107221 */ /* 0x000fe20000000000 */
[----:B------:R-:W-:-:S02]  /*0330*/  FADD R18, -R14, R21 ;  /* 0x000000150e127221 */ /* 0x000fc40000000100 */
[----:B------:R-:W-:Y:S01]  /*0340*/  FADD R17, -R14, R17 ;  /* 0x000000110e117221 */ /* 0x000fe20000000100 */
[----:B------:R-:W-:Y:S01]  /*0350*/  FADD R2, R2, R13 ;  /* 0x0000000d02027221 */ /* 0x000fe20000000000 */
[----:B------:R-:W-:Y:S02]  /*0360*/  FADD R18, R13, R18 ;  /* 0x000000120d127221 */ /* 0x000fe40000000000 */
[----:B------:R-:W-:Y:S01]  /*0370*/  FADD R14, -R10, R17 ;  /* 0x000000110a0e7221 */ /* 0x000fe20000000100 */
[C---:B------:R-:W-:Y:S01]  /*0380*/  FADD R15, -R9.reuse, R16 ;  /* 0x00000010090f7221 */ /* 0x040fe20000000100 */
[----:B------:R-:W-:Y:S01]  /*0390*/  FADD R13, R2, R9 ;  /* 0x00000009020d7221 */ /* 0x000fe20000000000 */
[C---:B------:R-:W-:Y:S01]  /*03a0*/  FADD R17, R9.reuse, R18 ;  /* 0x0000001209117221 */ /* 0x040fe20000000000 */
[----:B------:R-:W-:Y:S01]  /*03b0*/  FADD R9, -R9, R14 ;  /* 0x0000000e09097221 */ /* 0x000fe20000000100 */
[C---:B------:R-:W-:Y:S01]  /*03c0*/  FADD R15, R8.reuse, R15 ;  /* 0x0000000f080f7221 */ /* 0x040fe20000000000 */
[----:B------:R-:W-:Y:S01]  /*03d0*/  FADD R2, R13, R8 ;  /* 0x000000080d027221 */ /* 0x000fe20000000000 */
[C---:B------:R-:W-:Y:S01]  /*03e0*/  FADD R17, R8.reuse, R17 ;  /* 0x0000001108117221 */ /* 0x040fe20000000000 */
[----:B------:R-:W-:Y:S01]  /*03f0*/  FADD R9, R8, R9 ;  /* 0x0000000908097221 */ /* 0x000fe20000000000 */
[----:B------:R-:W-:-:S03]  /*0400*/  FADD R10, R15, R0 ;  /* 0x000000000f0a7221 */ /* 0x000fc60000000000 */
[----:B------:R-:W-:Y:S01]  /*0410*/  FADD R0, R0, R9 ;  /* 0x0000000900007221 */ /* 0x000fe20000000000 */
[--C-:B------:R-:W-:Y:S01]  /*0420*/  FADD R13, R2, R5.reuse ;  /* 0x00000005020d7221 */ /* 0x100fe20000000000 */
[----:B------:R-:W-:Y:S01]  /*0430*/  @P1 FADD R10, R10, R5 ;  /* 0x000000050a0a1221 */ /* 0x000fe20000000000 */
[----:B------:R-:W-:Y:S01]  /*0440*/  IMAD.WIDE R2, R3, R4, c[0x0][0x160] ;  /* 0x0000580003027625 */ /* 0x000fe200078e0204 */
[----:B------:R-:W-:Y:S02]  /*0450*/  FADD R12, R17, R12 ;  /* 0x0000000c110c7221 */ /* 0x000fe40000000000 */
[----:B------:R-:W-:Y:S02]  /*0460*/  FMNMX R13, RZ, R13, !PT ;  /* 0x0000000dff0d7209 */ /* 0x000fe40007800000 */
[----:B------:R-:W-:Y:S01]  /*0470*/  @P1 FMNMX R15, RZ, R10, !PT ;  /* 0x0000000aff0f1209 */ /* 0x000fe20007800000 */
[----:B------:R-:W-:Y:S01]  /*0480*/  FADD R9, R12, R7 ;  /* 0x000000070c097221 */ /* 0x000fe20000000000 */
[----:B------:R-:W-:Y:S01]  /*0490*/  FADD R7, -R7, R0 ;  /* 0x0000000007077221 */ /* 0x000fe20000000100 */
[----:B------:R0:W-:Y:S02]  /*04a0*/  STG.E [R2.64], R13 ;  /* 0x0000000d02007986 */ /* 0x0001e4000c101904 */
[----:B------:R-:W-:-:S02]  /*04b0*/  FADD R0, R9, R6 ;  /* 0x0000000609007221 */ /* 0x000fc40000000000 */
[----:B------:R0:W-:Y:S01]  /*04c0*/  @P1 STG.E [R2.64+0x4], R15 ;  /* 0x0000040f02001986 */ /* 0x0001e2000c101904 */
[----:B------:R-:W-:Y:S05]  /*04d0*/  @!P0 EXIT ;  /* 0x000000000000894d */ /* 0x000fea0003800000 */
[----:B------:R-:W-:Y:S01]  /*04e0*/  FADD R0, R0, R5 ;  /* 0x0000000500007221 */ /* 0x000fe20000000000 */
[----:B------:R-:W-:-:S04]  /*04f0*/  FADD R6, R6, R7 ;  /* 0x0000000706067221 */ /* 0x000fc80000000000 */
[----:B------:R-:W-:Y:S01]  /*0500*/  FMNMX R7, RZ, R0, !PT ;  /* 0x00000000ff077209 */ /* 0x000fe20007800000 */
[----:B-----5:R-:W-:-:S04]  /*0510*/  FADD R6, R6, R11 ;  /* 0x0000000b06067221 */ /* 0x020fc80000000000 */
[----:B------:R1:W-:Y:S01]  /*0520*/  STG.E [R2.64+0x1c], R7 ;  /* 0x00001c0702007986 */ /* 0x0003e2000c101904 */
[----:B------:R-:W-:Y:S05]  /*0530*/  @!P1 EXIT ;  /* 0x000000000000994d */ /* 0x000fea0003800000 */
[----:B------:R-:W-:-:S05]  /*0540*/  FADD R6, R6, R5 ;  /* 0x0000000506067221 */ /* 0x000fca0000000000 */
[----:B------:R-:W-:-:S05]  /*0550*/  FMNMX R5, RZ, R6, !PT ;  /* 0x00000006ff057209 */ /* 0x000fca0007800000 */
[----:B------:R-:W-:Y:S01]  /*0560*/  STG.E [R2.64+0x20], R5 ;  /* 0x0000200502007986 */ /* 0x000fe2000c101904 */
[----:B------:R-:W-:Y:S05]  /*0570*/  EXIT ;  /* 0x000000000000794d */ /* 0x000fea0003800000 */
.L_x_66:
        /* <DEDUP_REMOVED lines=16> */
.L_x_119:


//--------------------- .text.tvmgen_default_fused_nn_contrib_conv2d_winograd_without_weight_transform_add_nn_relu_kernel_1 --------------------------
	.section	.text.tvmgen_default_fused_nn_contrib_conv2d_winograd_without_weight_transform_add_nn_relu_kernel_1,"ax",@progbits
	.sectionflags	@"SHF_BARRIERS=1"
	.sectioninfo	@"SHI_REGISTERS=56"
	.align	128
        .global         tvmgen_default_fused_nn_contrib_conv2d_winograd_without_weight_transform_add_nn_relu_kernel_1
        .type           tvmgen_default_fused_nn_contrib_conv2d_winograd_without_weight_transform_add_nn_relu_kernel_1,@function
        .size           tvmgen_default_fused_nn_contrib_conv2d_winograd_without_weight_transform_add_nn_relu_kernel_1,(.L_x_120 - tvmgen_default_fused_nn_contrib_conv2d_winograd_without_weight_transform_add_nn_relu_kernel_1)
        .other          tvmgen_default_fused_nn_contrib_conv2d_winograd_without_weight_transform_add_nn_relu_kernel_1,@"STO_CUDA_ENTRY STV_DEFAULT"
tvmgen_default_fused_nn_contrib_conv2d_winograd_without_weight_transform_add_nn_relu_kernel_1:
.text.tvmgen_default_fused_nn_contrib_conv2d_winograd_without_weight_transform_add_nn_relu_kernel_1:
        /* <DEDUP_REMOVED lines=24> */
.L_x_68:
        /* <DEDUP_REMOVED lines=58> */
.L_x_67:
        /* <DEDUP_REMOVED lines=199> */
.L_x_69:
        /* <DEDUP_REMOVED lines=15> */
.L_x_120:


//--------------------- .text.tvmgen_default_fused_nn_conv2d_add_kernel --------------------------
	.section	.text.tvmgen_default_fused_nn_conv2d_add_kernel,"ax",@progbits
	.sectionflags	@"SHF_BARRIERS=1"
	.sectioninfo	@"SHI_REGISTERS=40"
	.align	128
        .global         tvmgen_default_fused_nn_conv2d_add_kernel
        .type           tvmgen_default_fused_nn_conv2d_add_kernel,@function
        .size           tvmgen_default_fused_nn_conv2d_add_kernel,(.L_x_121 - tvmgen_default_fused_nn_conv2d_add_kernel)
        .other          tvmgen_default_fused_nn_conv2d_add_kernel,@"STO_CUDA_ENTRY STV_DEFAULT"
tvmgen_default_fused_nn_conv2d_add_kernel:
.text.tvmgen_default_fused_nn_conv2d_add_kernel:
        /* <DEDUP_REMOVED lines=9> */
[--C-:B0-----:R-:W-:Y:S01]  /*0090*/  IMAD R28, R0, 0xe, R3.reuse ;  /* 0x0000000e001c7824 */ /* 0x101fe200078e0203 */
[----:B------:R-:W-:Y:S01]  /*00a0*/  SHF.R.S32.HI R5, RZ, 0x1, R3 ;  /* 0x00000001ff057819 */ /* 0x000fe20000011403 */
[C---:B------:R-:W-:Y:S01]  /*00b0*/  IMAD R24, R3.reuse, 0xc, RZ ;  /* 0x0000000c03187824 */ /* 0x040fe200078e02ff */
[----:B------:R-:W-:-:S02]  /*00c0*/  LEA R23, R3, R3, 0x1 ;  /* 0x0000000303177211 */ /* 0x000fc400078e08ff */
[----:B------:R-:W-:Y:S01]  /*00d0*/  SHF.L.U32 R28, R28, 0x1, RZ ;  /* 0x000000011c1c7819 */ /* 0x000fe200000006ff */
[----:B------:R-:W-:Y:S01]  /*00e0*/  IMAD R5, R0, 0x7, R5 ;  /* 0x0000000700057824 */ /* 0x000fe200078e0205 */
[----:B------:R-:W-:Y:S02]  /*00f0*/  LEA.HI.SX32 R6, R23, R0, 0x1b ;  /* 0x0000000017067211 */ /* 0x000fe400078fdaff */
[C---:B------:R-:W-:Y:S01]  /*0100*/  IADD3 R25, R28.reuse, 0x1, RZ ;  /* 0x000000011c197810 */ /* 0x040fe20007ffe0ff */
[----:B------:R-:W-:Y:S01]  /*0110*/  IMAD.HI R2, R28, 0x94f2095, RZ ;  /* 0x094f20951c027827 */ /* 0x000fe200078e02ff */
[----:B------:R-:W-:Y:S02]  /*0120*/  ISETP.GT.AND P3, PT, R5, 0xdb, PT ;  /* 0x000000db0500780c */ /* 0x000fe40003f64270 */
[----:B------:R-:W-:Y:S01]  /*0130*/  ISETP.GE.AND P0, PT, R6, 0x20, PT ;  /* 0x000000200600780c */ /* 0x000fe20003f06270 */
[----:B------:R-:W-:Y:S01]  /*0140*/  IMAD.HI R4, R25, 0x94f2095, RZ ;  /* 0x094f209519047827 */ /* 0x000fe200078e02ff */
[----:B------:R-:W-:-:S02]  /*0150*/  SHF.R.U32.HI R5, RZ, 0x1f, R2 ;  /* 0x0000001fff057819 */ /* 0x000fc40000011602 */
[----:B------:R-:W-:Y:S02]  /*0160*/  IADD3 R21, R23, 0x1, RZ ;  /* 0x0000000117157810 */ /* 0x000fe40007ffe0ff */
[CC--:B------:R-:W-:Y:S02]  /*0170*/  LEA.HI.SX32 R9, R2.reuse, R5.reuse, 0x1b ;  /* 0x0000000502097211 */ /* 0x0c0fe400078fdaff */
[----:B------:R-:W-:Y:S02]  /*0180*/  LEA.HI.SX32 R5, R2, R5, 0x1f ;  /* 0x0000000502057211 */ /* 0x000fe400078ffaff */
[----:B------:R-:W-:Y:S01]  /*0190*/  SHF.R.U32.HI R11, RZ, 0x1f, R4 ;  /* 0x0000001fff0b7819 */ /* 0x000fe20000011604 */
[--C-:B------:R-:W-:Y:S01]  /*01a0*/  IMAD R9, R9, -0x370, R28.reuse ;  /* 0xfffffc9009097824 */ /* 0x100fe200078e021c */
[----:B------:R-:W-:Y:S01]  /*01b0*/  LEA.HI.SX32 R8, R21, R0, 0x1b ;  /* 0x0000000015087211 */ /* 0x000fe200078fdaff */
[----:B------:R-:W-:Y:S01]  /*01c0*/  IMAD R28, R5, -0x37, R28 ;  /* 0xffffffc9051c7824 */ /* 0x000fe200078e021c */
[----:B------:R-:W-:Y:S01]  /*01d0*/  LEA.HI.SX32 R6, R4, R11, 0x1b ;  /* 0x0000000b04067211 */ /* 0x000fe200078fdaff */
[----:B------:R-:W-:Y:S01]  /*01e0*/  IMAD.HI R9, R9, 0x94f2095, RZ ;  /* 0x094f209509097827 */ /* 0x000fe200078e02ff */
[----:B------:R-:W-:-:S02]  /*01f0*/  IADD3 R7, R23, 0x2, RZ ;  /* 0x0000000217077810 */ /* 0x000fc40007ffe0ff */
[----:B------:R-:W-:Y:S01]  /*0200*/  ISETP.GE.AND P2, PT, R8, 0x20, PT ;  /* 0x000000200800780c */ /* 0x000fe20003f46270 */
[----:B------:R-:W-:Y:S01]  /*0210*/  IMAD R6, R6, -0x370, R25 ;  /* 0xfffffc9006067824 */ /* 0x000fe200078e0219 */
[----:B------:R-:W-:Y:S02]  /*0220*/  SHF.R.S32.HI R2, RZ, 0x1, R9 ;  /* 0x00000001ff027819 */ /* 0x000fe40000011409 */
[----:B------:R-:W-:Y:S01]  /*0230*/  LEA.HI.SX32 R8, R7, R0, 0x1b ;  /* 0x0000000007087211 */ /* 0x000fe200078fdaff */
[----:B------:R-:W-:Y:S01]  /*0240*/  IMAD.HI R6, R6, 0x94f2095, RZ ;  /* 0x094f209506067827 */ /* 0x000fe200078e02ff */
[----:B------:R-:W-:Y:S02]  /*0250*/  LEA.HI R29, R9, R2, RZ, 0x1 ;  /* 0x00000002091d7211 */ /* 0x000fe400078f08ff */
[----:B------:R-:W0:Y:S01]  /*0260*/  S2R R2, SR_CTAID.Y ;  /* 0x0000000000027919 */ /* 0x000e220000002600 */
[----:B------:R-:W-:Y:S02]  /*0270*/  LEA.HI.SX32 R4, R4, R11, 0x1f ;  /* 0x0000000b04047211 */ /* 0x000fe400078ffaff */
[----:B------:R-:W-:-:S02]  /*0280*/  ISETP.GE.AND P1, PT, R8, 0x20, PT ;  /* 0x000000200800780c */ /* 0x000fc40003f26270 */
[----:B------:R-:W-:Y:S01]  /*0290*/  SHF.R.S32.HI R11, RZ, 0x1, R6 ;  /* 0x00000001ff0b7819 */ /* 0x000fe20000011406 */
[----:B------:R-:W-:Y:S01]  /*02a0*/  IMAD R25, R4, -0x37, R25 ;  /* 0xffffffc904197824 */ /* 0x000fe200078e0219 */
[----:B------:R-:W-:Y:S02]  /*02b0*/  SHF.L.U32 R27, R3, 0x3, RZ ;  /* 0x00000003031b7819 */ /* 0x000fe400000006ff */
[----:B------:R-:W-:Y:S02]  /*02c0*/  SHF.L.U32 R22, R21, 0x2, RZ ;  /* 0x0000000215167819 */ /* 0x000fe400000006ff */
[----:B------:R-:W-:Y:S01]  /*02d0*/  SHF.L.U32 R20, R7, 0x2, RZ ;  /* 0x0000000207147819 */ /* 0x000fe200000006ff */
[----:B------:R-:W-:Y:S01]  /*02e0*/  IMAD R27, R0, 0x70, R27 ;  /* 0x00000070001b7824 */ /* 0x000fe200078e021b */
[----:B------:R-:W-:Y:S02]  /*02f0*/  LEA.HI R26, R6, R11, RZ, 0x1 ;  /* 0x0000000b061a7211 */ /* 0x000fe400078f08ff */
[----:B------:R-:W-:-:S02]  /*0300*/  LEA R30, R0, R23, 0x5 ;  /* 0x00000017001e7211 */ /* 0x000fc400078e28ff */
[C---:B------:R-:W-:Y:S02]  /*0310*/  ISETP.LT.AND P0, PT, R23.reuse, 0x20, !P0 ;  /* 0x000000201700780c */ /* 0x040fe40004701270 */
[C---:B------:R-:W-:Y:S02]  /*0320*/  ISETP.LT.AND P2, PT, R23.reuse, 0x1f, !P2 ;  /* 0x0000001f1700780c */ /* 0x040fe40005741270 */
[----:B------:R-:W-:Y:S02]  /*0330*/  ISETP.LT.AND P1, PT, R23, 0x1e, !P1 ;  /* 0x0000001e1700780c */ /* 0x000fe40004f21270 */
[----:B------:R-:W-:Y:S02]  /*0340*/  MOV R5, RZ ;  /* 0x000000ff00057202 */ /* 0x000fe40000000f00 */
[----:B-1----:R-:W-:Y:S02]  /*0350*/  LEA R4, R13, R0, 0x5 ;  /* 0x000000000d047211 */ /* 0x002fe400078e28ff */
[----:B------:R-:W-:-:S02]  /*0360*/  LEA R6, R0, 0xdc0, 0x6 ;  /* 0x00000dc000067811 */ /* 0x000fc400078e30ff */
[----:B------:R-:W-:Y:S02]  /*0370*/  LOP3.LUT R23, R23, 0xf, RZ, 0xc0, !PT ;  /* 0x0000000f17177812 */ /* 0x000fe400078ec0ff */
[----:B------:R-:W-:Y:S02]  /*0380*/  LOP3.LUT R24, R24, 0xffffffc0, RZ, 0xc0, !PT ;  /* 0xffffffc018187812 */ /* 0x000fe400078ec0ff */
[----:B------:R-:W-:Y:S02]  /*0390*/  LOP3.LUT R21, R21, 0xf, RZ, 0xc0, !PT ;  /* 0x0000000f15157812 */ /* 0x000fe400078ec0ff */
[----:B------:R-:W-:Y:S02]  /*03a0*/  LOP3.LUT R7, R7, 0xf, RZ, 0xc0, !PT ;  /* 0x0000000f07077812 */ /* 0x000fe400078ec0ff */
[----:B------:R-:W-:Y:S02]  /*03b0*/  LOP3.LUT R22, R22, 0xffffffc0, RZ, 0xc0, !PT ;  /* 0xffffffc016167812 */ /* 0x000fe400078ec0ff */
[----:B0-----:R-:W-:-:S02]  /*03c0*/  LOP3.LUT R20, R20, 0xffffffc0, RZ, 0xc0, !PT ;  /* 0xffffffc014147812 */ /* 0x001fc400078ec0ff */
.L_x_70:
[----:B------:R-:W-:Y:S01]  /*03d0*/  @!P3 IMAD R8, R5, 0x1c0, R2 ;  /* 0x000001c00508b824 */ /* 0x000fe200078e0202 */
[----:B------:R-:W-:Y:S01]  /*03e0*/  LEA R9, R4, R5, 0x3 ;  /* 0x0000000504097211 */ /* 0x000fe200078e18ff */
[----:B------:R-:W-:Y:S01]  /*03f0*/  BAR.SYNC.DEFER_BLOCKING 0x0 ;  /* 0x0000000000007b1d */ /* 0x000fe20000010000 */
[----:B------:R-:W-:Y:S01]  /*0400*/  @!P3 MOV R12, 0x4 ;  /* 0x00000004000cb802 */ /* 0x000fe20000000f00 */
[----:B------:R-:W-:Y:S01]  /*0410*/  @!P3 IMAD R8, R8, 0x70, RZ ;  /* 0x000000700808b824 */ /* 0x000fe200078e02ff */
[----:B------:R-:W-:-:S02]  /*0420*/  SHF.L.U32 R18, R9, 0x4, RZ ;  /* 0x0000000409127819 */ /* 0x000fc400000006ff */
[----:B------:R-:W-:Y:S02]  /*0430*/  @P1 MOV R19, 0x4 ;  /* 0x0000000400131802 */ /* 0x000fe40000000f00 */
[-C--:B------:R-:W-:Y:S02]  /*0440*/  @!P3 IADD3 R14, R28, R8.reuse, RZ ;  /* 0x000000081c0eb210 */ /* 0x080fe40007ffe0ff */
[----:B------:R-:W-:Y:S02]  /*0450*/  @!P3 IADD3 R13, R25, R8, RZ ;  /* 0x00000008190db210 */ /* 0x000fe40007ffe0ff */
[-C--:B------:R-:W-:Y:S01]  /*0460*/  @P0 IADD3 R11, R24, R18.reuse, R23 ;  /* 0x00000012180b0210 */ /* 0x080fe20007ffe017 */
[----:B------:R-:W-:Y:S01]  /*0470*/  @!P3 IMAD R15, R29, 0xc40, R14 ;  /* 0x00000c401d0fb824 */ /* 0x000fe200078e020e */
[-C--:B------:R-:W-:Y:S01]  /*0480*/  @P2 IADD3 R9, R22, R18.reuse, R21 ;  /* 0x0000001216092210 */ /* 0x080fe20007ffe015 */
[----:B------:R-:W-:Y:S01]  /*0490*/  @!P3 IMAD R13, R26, 0xc40, R13 ;  /* 0x00000c401a0db824 */ /* 0x000fe200078e020d */
[----:B------:R-:W-:Y:S01]  /*04a0*/  @P1 IADD3 R18, R20, R18, R7 ;  /* 0x0000001214121210 */ /* 0x000fe20007ffe007 */
[----:B------:R-:W-:Y:S01]  /*04b0*/  @!P3 IMAD.WIDE R14, R15, R12, c[0x0][0x168] ;  /* 0x00005a000f0eb625 */ /* 0x000fe200078e020c */
[----:B------:R-:W-:-:S02]  /*04c0*/  @P0 MOV R10, 0x4 ;  /* 0x00000004000a0802 */ /* 0x000fc40000000f00 */
[----:B------:R-:W-:Y:S01]  /*04d0*/  @P2 MOV R8, 0x4 ;  /* 0x0000000400082802 */ /* 0x000fe20000000f00 */
[----:B------:R-:W-:Y:S01]  /*04e0*/  @!P3 IMAD.WIDE R12, R13, R12, c[0x0][0x168] ;  /* 0x00005a000d0cb625 */ /* 0x000fe200078e020c */
[----:B------:R-:W2:Y:S03]  /*04f0*/  @!P3 LDG.E.CONSTANT R16, [R14.64] ;  /* 0x000000040e10b981 */ /* 0x000ea6000c1e9900 */
[----:B------:R-:W-:Y:S01]  /*0500*/  @P1 IMAD.WIDE R18, R18, R19, c[0x0][0x170] ;  /* 0x00005c0012121625 */ /* 0x000fe200078e0213 */
[----:B------:R-:W2:Y:S03]  /*0510*/  @!P3 LDG.E.CONSTANT R17, [R12.64] ;  /* 0x000000040c11b981 */ /* 0x000ea6000c1e9900 */
[----:B------:R-:W-:Y:S02]  /*0520*/  @P0 IMAD.WIDE R10, R11, R10, c[0x0][0x170] ;  /* 0x00005c000b0a0625 */ /* 0x000fe400078e020a */
[----:B------:R-:W3:Y:S02]  /*0530*/  @P1 LDG.E.CONSTANT R19, [R18.64] ;  /* 0x0000000412131981 */ /* 0x000ee4000c1e9900 */
[----:B------:R-:W-:-:S02]  /*0540*/  @P2 IMAD.WIDE R8, R9, R8, c[0x0][0x170] ;  /* 0x00005c0009082625 */ /* 0x000fc400078e0208 */
[----:B------:R-:W4:Y:S04]  /*0550*/  @P0 LDG.E.CONSTANT R32, [R10.64] ;  /* 0x000000040a200981 */ /* 0x000f28000c1e9900 */
[----:B------:R-:W5:Y:S04]  /*0560*/  @P2 LDG.E.CONSTANT R34, [R8.64] ;  /* 0x0000000408222981 */ /* 0x000f68000c1e9900 */
[----:B--2---:R-:W-:Y:S04]  /*0570*/  @!P3 STS.64 [R27], R16 ;  /* 0x000000101b00b388 */ /* 0x004fe80000000a00 */
[----:B---3--:R-:W-:Y:S04]  /*0580*/  @P1 STS [R30.X4+0xdc8], R19 ;  /* 0x000dc8131e001388 */ /* 0x008fe80000004800 */
[----:B----4-:R-:W-:Y:S04]  /*0590*/  @P0 STS [R30.X4+0xdc0], R32 ;  /* 0x000dc0201e000388 */ /* 0x010fe80000004800 */
[----:B-----5:R-:W-:Y:S04]  /*05a0*/  @P2 STS [R30.X4+0xdc4], R34 ;  /* 0x000dc4221e002388 */ /* 0x020fe80000004800 */
[----:B------:R-:W-:Y:S06]  /*05b0*/  BAR.SYNC.DEFER_BLOCKING 0x0 ;  /* 0x0000000000007b1d */ /* 0x000fec0000010000 */
[----:B------:R-:W-:Y:S04]  /*05c0*/  LDS R36, [R3.X8] ;  /* 0x0000000003247984 */ /* 0x000fe80000008800 */
[----:B------:R-:W0:Y:S04]  /*05d0*/  LDS.128 R12, [R6] ;  /* 0x00000000060c7984 */ /* 0x000e280000000c00 */
[----:B------:R-:W1:Y:S04]  /*05e0*/  LDS.128 R8, [R6+0x800] ;  /* 0x0008000006087984 */ /* 0x000e680000000c00 */
[----:B------:R-:W2:Y:S04]  /*05f0*/  LDS R32, [R3.X8+0x70] ;  /* 0x0000700003207984 */ /* 0x000ea80000008800 */
[----:B------:R-:W3:Y:S04]  /*0600*/  LDS R17, [R3.X8+0xdc] ;  /* 0x0000dc0003117984 */ /* 0x000ee80000008800 */
[----:B------:R-:W-:Y:S01]  /*0610*/  LDS R19, [R3.X8+0x228] ;  /* 0x0002280003137984 */ /* 0x000fe20000008800 */
[----:B0-----:R-:W-:-:S03]  /*0620*/  FFMA R18, R12, R36, R33 ;  /* 0x000000240c127223 */ /* 0x001fc60000000021 */
[----:B------:R-:W0:Y:S01]  /*0630*/  LDS R33, [R3.X8+0x14c] ;  /* 0x00014c0003217984 */ /* 0x000e220000008800 */
[----:B-1----:R-:W-:-:S03]  /*0640*/  FFMA R16, R36, R8, R31 ;  /* 0x0000000824107223 */ /* 0x002fc6000000001f */
[----:B------:R-:W1:Y:S01]  /*0650*/  LDS R31, [R3.X8+0x1b8] ;  /* 0x0001b800031f7984 */ /* 0x000e620000008800 */
[-C--:B--2---:R-:W-:Y:S01]  /*0660*/  FFMA R12, R12, R32.reuse, R35 ;  /* 0x000000200c0c7223 */ /* 0x084fe20000000023 */
[----:B------:R-:W-:Y:S02]  /*0670*/  FFMA R34, R8, R32, R37 ;  /* 0x0000002008227223 */ /* 0x000fe40000000025 */
[----:B------:R-:W2:Y:S04]  /*0680*/  LDS R32, [R3.X8+0x294] ;  /* 0x0002940003207984 */ /* 0x000ea80000008800 */
[----:B------:R-:W4:Y:S01]  /*0690*/  LDS R8, [R3.X8+0x304] ;  /* 0x0003040003087984 */ /* 0x000f220000008800 */
[C---:B---3--:R-:W-:Y:S01]  /*06a0*/  FFMA R18, R17.reuse, R13, R18 ;  /* 0x0000000d11127223 */ /* 0x048fe20000000012 */
[----:B------:R-:W-:Y:S01]  /*06b0*/  FFMA R17, R17, R9, R16 ;  /* 0x0000000911117223 */ /* 0x000fe20000000010 */
[C---:B0-----:R-:W-:Y:S01]  /*06c0*/  FFMA R12, R33.reuse, R13, R12 ;  /* 0x0000000d210c7223 */ /* 0x041fe2000000000c */
[----:B------:R-:W-:-:S02]  /*06d0*/  FFMA R9, R33, R9, R34 ;  /* 0x0000000921097223 */ /* 0x000fc40000000022 */
[----:B------:R-:W-:Y:S01]  /*06e0*/  LDS R33, [R3.X8+0x3e0] ;  /* 0x0003e00003217984 */ /* 0x000fe20000008800 */
[-C--:B------:R-:W-:Y:S01]  /*06f0*/  FFMA R13, R19, R14.reuse, R12 ;  /* 0x0000000e130d7223 */ /* 0x080fe2000000000c */
[C---:B-1----:R-:W-:Y:S01]  /*0700*/  FFMA R35, R31.reuse, R14, R18 ;  /* 0x0000000e1f237223 */ /* 0x042fe20000000012 */
[-C--:B------:R-:W-:Y:S01]  /*0710*/  FFMA R16, R31, R10.reuse, R17 ;  /* 0x0000000a1f107223 */ /* 0x080fe20000000011 */
[----:B------:R-:W-:Y:S02]  /*0720*/  FFMA R9, R19, R10, R9 ;  /* 0x0000000a13097223 */ /* 0x000fe40000000009 */
[C---:B--2---:R-:W-:Y:S01]  /*0730*/  FFMA R35, R32.reuse, R15, R35 ;  /* 0x0000000f20237223 */ /* 0x044fe20000000023 */
[----:B------:R-:W-:Y:S02]  /*0740*/  FFMA R31, R32, R11, R16 ;  /* 0x0000000b201f7223 */ /* 0x000fe40000000010 */
[----:B------:R-:W-:Y:S01]  /*0750*/  LDS R32, [R3.X8+0x370] ;  /* 0x0003700003207984 */ /* 0x000fe20000008800 */
[----:B----4-:R-:W-:-:S03]  /*0760*/  FFMA R10, R8, R15, R13 ;  /* 0x0000000f080a7223 */ /* 0x010fc6000000000d */
[----:B------:R-:W0:Y:S04]  /*0770*/  LDS.128 R12, [R6+0x10] ;  /* 0x00001000060c7984 */ /* 0x000e280000000c00 */
[----:B------:R-:W1:Y:S01]  /*0780*/  LDS.128 R16, [R6+0x810] ;  /* 0x0008100006107984 */ /* 0x000e620000000c00 */
[----:B------:R-:W-:-:S03]  /*0790*/  FFMA R11, R8, R11, R9 ;  /* 0x0000000b080b7223 */ /* 0x000fc60000000009 */
[----:B------:R-:W2:Y:S01]  /*07a0*/  LDS R9, [R3.X8+0x44c] ;  /* 0x00044c0003097984 */ /* 0x000ea20000008800 */
[C---:B0-----:R-:W-:Y:S01]  /*07b0*/  FFMA R8, R12.reuse, R32, R35 ;  /* 0x000000200c087223 */ /* 0x041fe20000000023 */
[-C--:B------:R-:W-:Y:S01]  /*07c0*/  FFMA R12, R12, R33.reuse, R10 ;  /* 0x000000210c0c7223 */ /* 0x080fe2000000000a */
[----:B-1----:R-:W-:Y:S01]  /*07d0*/  FFMA R34, R16, R33, R11 ;  /* 0x0000002110227223 */ /* 0x002fe2000000000b */
[----:B------:R-:W-:Y:S01]  /*07e0*/  FFMA R10, R32, R16, R31 ;  /* 0x00000010200a7223 */ /* 0x000fe2000000001f */
[----:B------:R-:W0:Y:S04]  /*07f0*/  LDS R33, [R3.X8+0x4bc] ;  /* 0x0004bc0003217984 */ /* 0x000e280000008800 */
[----:B------:R-:W1:Y:S04]  /*0800*/  LDS R31, [R3.X8+0x528] ;  /* 0x00052800031f7984 */ /* 0x000e680000008800 */
[----:B------:R-:W3:Y:S04]  /*0810*/  LDS R11, [R3.X8+0x598] ;  /* 0x00059800030b7984 */ /* 0x000ee80000008800 */
[----:B------:R-:W4:Y:S04]  /*0820*/  LDS R32, [R3.X8+0x604] ;  /* 0x0006040003207984 */ /* 0x000f280000008800 */
[----:B------:R-:W5:Y:S01]  /*0830*/  LDS R16, [R3.X8+0x674] ;  /* 0x0006740003107984 */ /* 0x000f620000008800 */
[C---:B--2---:R-:W-:Y:S01]  /*0840*/  FFMA R8, R9.reuse, R13, R8 ;  /* 0x0000000d09087223 */ /* 0x044fe20000000008 */
[----:B------:R-:W-:Y:S01]  /*0850*/  FFMA R9, R9, R17, R10 ;  /* 0x0000001109097223 */ /* 0x000fe2000000000a */
[C---:B0-----:R-:W-:Y:S01]  /*0860*/  FFMA R12, R33.reuse, R13, R12 ;  /* 0x0000000d210c7223 */ /* 0x041fe2000000000c */
[----:B------:R-:W-:Y:S01]  /*0870*/  FFMA R17, R33, R17, R34 ;  /* 0x0000001121117223 */ /* 0x000fe20000000022 */
[C---:B-1----:R-:W-:Y:S01]  /*0880*/  FFMA R35, R31.reuse, R14, R8 ;  /* 0x0000000e1f237223 */ /* 0x042fe20000000008 */
[----:B------:R-:W-:-:S02]  /*0890*/  FFMA R8, R31, R18, R9 ;  /* 0x000000121f087223 */ /* 0x000fc40000000009 */
[----:B------:R-:W-:Y:S01]  /*08a0*/  LDS R31, [R3.X8+0x750] ;  /* 0x00075000031f7984 */ /* 0x000fe20000008800 */
[C---:B---3--:R-:W-:Y:S01]  /*08b0*/  FFMA R9, R11.reuse, R14, R12 ;  /* 0x0000000e0b097223 */ /* 0x048fe2000000000c */
[----:B------:R-:W-:Y:S01]  /*08c0*/  FFMA R17, R11, R18, R17 ;  /* 0x000000120b117223 */ /* 0x000fe20000000011 */
[C---:B----4-:R-:W-:Y:S01]  /*08d0*/  FFMA R35, R32.reuse, R15, R35 ;  /* 0x0000000f20237223 */ /* 0x050fe20000000023 */
[----:B------:R-:W-:Y:S02]  /*08e0*/  FFMA R33, R32, R19, R8 ;  /* 0x0000001320217223 */ /* 0x000fe40000000008 */
[----:B------:R-:W-:Y:S01]  /*08f0*/  LDS R32, [R3.X8+0x6e0] ;  /* 0x0006e00003207984 */ /* 0x000fe20000008800 */
[----:B-----5:R-:W-:-:S03]  /*0900*/  FFMA R18, R16, R15, R9 ;  /* 0x0000000f10127223 */ /* 0x020fc60000000009 */
        /* <DEDUP_REMOVED lines=16> */
[----:B------:R-:W-:-:S02]  /*0a10*/  FFMA R34, R33, R13, R34 ;  /* 0x0000000d21227223 */ /* 0x000fc40000000022 */
[----:B------:R-:W-:Y:S01]  /*0a20*/  LDS R13, [R3.X8+0xac0] ;  /* 0x000ac000030d7984 */ /* 0x000fe20000008800 */
[C---:B-1----:R-:W-:Y:S01]  /*0a30*/  FFMA R33, R31.reuse, R10, R16 ;  /* 0x0000000a1f217223 */ /* 0x042fe20000000010 */
[----:B------:R-:W-:Y:S01]  /*0a40*/  FFMA R16, R31, R14, R17 ;  /* 0x0000000e1f107223 */ /* 0x000fe20000000011 */
        /* <DEDUP_REMOVED lines=9> */
[----:B------:R-:W2:Y:S04]  /*0ae0*/  LDS R15, [R3.X8+0xb2c] ;  /* 0x000b2c00030f7984 */ /* 0x000ea80000008800 */
[----:B------:R-:W-:Y:S01]  /*0af0*/  LDS R14, [R3.X8+0xce4] ;  /* 0x000ce400030e7984 */ /* 0x000fe20000008800 */
[C---:B0-----:R-:W-:Y:S01]  /*0b00*/  FFMA R12, R16.reuse, R32, R33 ;  /* 0x00000020100c7223 */ /* 0x041fe20000000021 */
[----:B------:R-:W-:Y:S02]  /*0b10*/  FFMA R16, R16, R13, R34 ;  /* 0x0000000d10107223 */ /* 0x000fe40000000022 */
[----:B------:R-:W-:Y:S01]  /*0b20*/  LDS R33, [R3.X8+0xc08] ;  /* 0x000c080003217984 */ /* 0x000fe20000008800 */
[----:B-1----:R-:W-:-:S03]  /*0b30*/  FFMA R32, R32, R8, R31 ;  /* 0x0000000820207223 */ /* 0x002fc6000000001f */
[----:B------:R-:W0:Y:S01]  /*0b40*/  LDS R31, [R3.X8+0xb9c] ;  /* 0x000b9c00031f7984 */ /* 0x000e220000008800 */
[----:B------:R-:W-:-:S03]  /*0b50*/  FFMA R34, R8, R13, R35 ;  /* 0x0000000d08227223 */ /* 0x000fc60000000023 */
[----:B------:R-:W1:Y:S04]  /*0b60*/  LDS R13, [R3.X8+0xc78] ;  /* 0x000c7800030d7984 */ /* 0x000e680000008800 */
[----:B------:R-:W3:Y:S01]  /*0b70*/  LDS R8, [R3.X8+0xd54] ;  /* 0x000d540003087984 */ /* 0x000ee20000008800 */
[----:B------:R-:W-:-:S04]  /*0b80*/  IADD3 R5, R5, 0x1, RZ ;  /* 0x0000000105057810 */ /* 0x000fc80007ffe0ff */
[----:B------:R-:W-:Y:S01]  /*0b90*/  ISETP.NE.AND P4, PT, R5, 0x4, PT ;  /* 0x000000040500780c */ /* 0x000fe20003f85270 */
[C---:B--2---:R-:W-:Y:S01]  /*0ba0*/  FFMA R12, R15.reuse, R17, R12 ;  /* 0x000000110f0c7223 */ /* 0x044fe2000000000c */
[----:B------:R-:W-:Y:S01]  /*0bb0*/  FFMA R15, R15, R9, R32 ;  /* 0x000000090f0f7223 */ /* 0x000fe20000000020 */
[C---:B0-----:R-:W-:Y:S01]  /*0bc0*/  FFMA R16, R31.reuse, R17, R16 ;  /* 0x000000111f107223 */ /* 0x041fe20000000010 */
[----:B------:R-:W-:Y:S01]  /*0bd0*/  FFMA R34, R31, R9, R34 ;  /* 0x000000091f227223 */ /* 0x000fe20000000022 */
[C---:B------:R-:W-:Y:S01]  /*0be0*/  FFMA R9, R33.reuse, R18, R12 ;  /* 0x0000001221097223 */ /* 0x040fe2000000000c */
[----:B------:R-:W-:Y:S01]  /*0bf0*/  FFMA R12, R33, R10, R15 ;  /* 0x0000000a210c7223 */ /* 0x000fe2000000000f */
[C---:B-1----:R-:W-:Y:S01]  /*0c00*/  FFMA R35, R13.reuse, R18, R16 ;  /* 0x000000120d237223 */ /* 0x042fe20000000010 */
[----:B------:R-:W-:Y:S01]  /*0c10*/  FFMA R34, R13, R10, R34 ;  /* 0x0000000a0d227223 */ /* 0x000fe20000000022 */
[C---:B------:R-:W-:Y:S01]  /*0c20*/  FFMA R33, R14.reuse, R19, R9 ;  /* 0x000000130e217223 */ /* 0x040fe20000000009 */
[----:B------:R-:W-:Y:S01]  /*0c30*/  FFMA R31, R14, R11, R12 ;  /* 0x0000000b0e1f7223 */ /* 0x000fe2000000000c */
[C---:B---3--:R-:W-:Y:S01]  /*0c40*/  FFMA R35, R8.reuse, R19, R35 ;  /* 0x0000001308237223 */ /* 0x048fe20000000023 */
[----:B------:R-:W-:Y:S01]  /*0c50*/  FFMA R37, R8, R11, R34 ;  /* 0x0000000b08257223 */ /* 0x000fe20000000022 */
[----:B------:R-:W-:Y:S05]  /*0c60*/  @P4 BRA `(.L_x_70) ;  /* 0xfffff76000004947 */ /* 0x000fea000383ffff */
[----:B------:R-:W0:Y:S01]  /*0c70*/  S2R R7, SR_CTAID.Z ;  /* 0x0000000000077919 */ /* 0x000e220000002700 */
[----:B------:R-:W-:-:S02]  /*0c80*/  MOV R9, 0x4 ;  /* 0x0000000400097802 */ /* 0x000fc40000000f00 */
[----:B0-----:R-:W-:-:S05]  /*0c90*/  LEA R4, R7, R0, 0x6 ;  /* 0x0000000007047211 */ /* 0x001fca00078e30ff */
        /* <DEDUP_REMOVED lines=11> */
[----:B------:R-:W-:Y:S04]  /*0d50*/  STG.E [R2.64], R33 ;  /* 0x0000002102007986 */ /* 0x000fe8000c101904 */
[----:B------:R-:W-:Y:S04]  /*0d60*/  STG.E [R2.64+0x38], R35 ;  /* 0x0000382302007986 */ /* 0x000fe8000c101904 */
[----:B------:R-:W-:Y:S04]  /*0d70*/  STG.E [R2.64+0x18800], R31 ;  /* 0x0188001f02007986 */ /* 0x000fe8000c101904 */
[----:B------:R-:W-:Y:S01]  /*0d80*/  STG.E [R2.64+0x18838], R37 ;  /* 0x0188382502007986 */ /* 0x000fe2000c101904 */
[----:B------:R-:W-:Y:S05]  /*0d90*/  EXIT ;  /* 0x000000000000794d */ /* 0x000fea0003800000 */
.L_x_71:
        /* <DEDUP_REMOVED lines=14> */
.L_x_121:


//--------------------- .text.tvmgen_default_fused_nn_conv2d_add_nn_relu_kernel --------------------------
	.section	.text.tvmgen_default_fused_nn_conv2d_add_nn_relu_kernel,"ax",@progbits
	.sectionflags	@"SHF_BARRIERS=1"
	.sectioninfo	@"SHI_REGISTERS=93"
	.align	128
        .global         tvmgen_default_fused_nn_conv2d_add_nn_relu_kernel
        .type           tvmgen_default_fused_nn_conv2d_add_nn_relu_kernel,@function
        .size           tvmgen_default_fused_nn_conv2d_add_nn_relu_kernel,(.L_x_122 - tvmgen_default_fused_nn_conv2d_add_nn_relu_kernel)
        .other          tvmgen_default_fused_nn_conv2d_add_nn_relu_kernel,@"STO_CUDA_ENTRY STV_DEFAULT"
tvmgen_default_fused_nn_conv2d_add_nn_relu_kernel:
.text.tvmgen_default_fused_nn_conv2d_add_nn_relu_kernel:
[----:B------:R-:W-:Y:S02]  /*0000*/  MOV R1, c[0x0][0x28] ;  /* 0x00000a0000017a02 */ /* 0x000fe40000000f00 */
[----:B------:R-:W0:Y:S01]  /*0010*/  S2R R3, SR_TID.X ;  /* 0x0000000000037919 */ /* 0x000e220000002100 */
[----:B------:R-:W-:Y:S01]  /*0020*/  MOV R2, RZ ;  /* 0x000000ff00027202 */ /* 0x000fe20000000f00 */
[----:B------:R-:W-:Y:S01]  /*0030*/  CS2R R66, SRZ ;  /* 0x0000000000427805 */ /* 0x000fe2000001ff00 */
[----:B------:R-:W-:Y:S01]  /*0040*/  MOV R4, RZ ;  /* 0x000000ff00047202 */ /* 0x000fe20000000f00 */
[----:B------:R-:W1:Y:S01]  /*0050*/  S2R R69, SR_TID.Z ;  /* 0x0000000000457919 */ /* 0x000e620000002300 */
[----:B------:R-:W-:Y:S01]  /*0060*/  MOV R6, RZ ;  /* 0x000000ff00067202 */ /* 0x000fe20000000f00 */
[----:B------:R-:W-:Y:S01]  /*0070*/  CS2R R64, SRZ ;  /* 0x0000000000407805 */ /* 0x000fe2000001ff00 */
[----:B------:R-:W-:Y:S01]  /*0080*/  MOV R8, RZ ;  /* 0x000000ff00087202 */ /* 0x000fe20000000f00 */
[----:B------:R-:W-:Y:S01]  /*0090*/  CS2R R62, SRZ ;  /* 0x00000000003e7805 */ /* 0x000fe2000001ff00 */
[----:B------:R-:W-:Y:S01]  /*00a0*/  MOV R10, RZ ;  /* 0x000000ff000a7202 */ /* 0x000fe20000000f00 */
[----:B------:R-:W-:Y:S01]  /*00b0*/  CS2R R60, SRZ ;  /* 0x00000000003c7805 */ /* 0x000fe2000001ff00 */
[----:B------:R-:W-:Y:S01]  /*00c0*/  MOV R74, 0x38 ;  /* 0x00000038004a7802 */ /* 0x000fe20000000f00 */
        /* <DEDUP_REMOVED lines=12> */
[C---:B0-----:R-:W-:Y:S01]  /*0190*/  IMAD.HI R0, R3.reuse, -0x6db6db6d, R2 ;  /* 0x9249249303007827 */ /* 0x041fe200078e0202 */
[----:B------:R-:W-:Y:S01]  /*01a0*/  SHF.L.U32 R5, R3, 0x2, RZ ;  /* 0x0000000203057819 */ /* 0x000fe200000006ff */
[----:B------:R-:W-:Y:S01]  /*01b0*/  CS2R R36, SRZ ;  /* 0x0000000000247805 */ /* 0x000fe2000001ff00 */
[----:B------:R-:W-:Y:S01]  /*01c0*/  CS2R R34, SRZ ;  /* 0x0000000000227805 */ /* 0x000fe2000001ff00 */
[----:B------:R-:W-:Y:S01]  /*01d0*/  CS2R R32, SRZ ;  /* 0x0000000000207805 */ /* 0x000fe2000001ff00 */
[----:B------:R-:W-:Y:S01]  /*01e0*/  SHF.R.U32.HI R11, RZ, 0x1f, R0 ;  /* 0x0000001fff0b7819 */ /* 0x000fe20000011600 */
[C---:B------:R-:W-:Y:S01]  /*01f0*/  IMAD.HI R71, R5.reuse, -0x6db6db6d, R4 ;  /* 0x9249249305477827 */ /* 0x040fe200078e0204 */
[C---:B------:R-:W-:Y:S01]  /*0200*/  IADD3 R7, R5.reuse, 0x1, RZ ;  /* 0x0000000105077810 */ /* 0x040fe20007ffe0ff */
[----:B------:R-:W-:Y:S01]  /*0210*/  CS2R R30, SRZ ;  /* 0x00000000001e7805 */ /* 0x000fe2000001ff00 */
[----:B------:R-:W-:Y:S01]  /*0220*/  LEA.HI.SX32 R0, R0, R11, 0x1d ;  /* 0x0000000b00007211 */ /* 0x000fe200078feaff */
[----:B------:R-:W-:Y:S01]  /*0230*/  CS2R R28, SRZ ;  /* 0x00000000001c7805 */ /* 0x000fe2000001ff00 */
[----:B------:R-:W-:Y:S01]  /*0240*/  IADD3 R9, R5, 0x2, RZ ;  /* 0x0000000205097810 */ /* 0x000fe20007ffe0ff */
[----:B------:R-:W-:Y:S01]  /*0250*/  IMAD.HI R73, R7, -0x6db6db6d, R6 ;  /* 0x9249249307497827 */ /* 0x000fe200078e0206 */
[----:B------:R-:W-:Y:S01]  /*0260*/  IADD3 R11, R5, 0x3, RZ ;  /* 0x00000003050b7810 */ /* 0x000fe20007ffe0ff */
[----:B------:R-:W-:Y:S01]  /*0270*/  CS2R R26, SRZ ;  /* 0x00000000001a7805 */ /* 0x000fe2000001ff00 */
[----:B------:R-:W-:Y:S01]  /*0280*/  SHF.R.U32.HI R4, RZ, 0x1f, R71 ;  /* 0x0000001fff047819 */ /* 0x000fe20000011647 */
[----:B------:R-:W-:Y:S01]  /*0290*/  IMAD.HI R75, R9, -0x6db6db6d, R8 ;  /* 0x92492493094b7827 */ /* 0x000fe200078e0208 */
[----:B-1----:R-:W-:Y:S01]  /*02a0*/  IADD3 R0, R0, R69, RZ ;  /* 0x0000004500007210 */ /* 0x002fe20007ffe0ff */
[----:B------:R-:W-:Y:S01]  /*02b0*/  CS2R R24, SRZ ;  /* 0x0000000000187805 */ /* 0x000fe2000001ff00 */
[----:B------:R-:W-:Y:S01]  /*02c0*/  LEA.HI.SX32 R71, R71, R4, 0x1e ;  /* 0x0000000447477211 */ /* 0x000fe200078ff2ff */
[----:B------:R-:W-:Y:S01]  /*02d0*/  IMAD.HI R77, R11, -0x6db6db6d, R10 ;  /* 0x924924930b4d7827 */ /* 0x000fe200078e020a */
[----:B------:R-:W-:Y:S01]  /*02e0*/  SHF.R.U32.HI R4, RZ, 0x1f, R73 ;  /* 0x0000001fff047819 */ /* 0x000fe20000011649 */
[----:B------:R-:W-:Y:S01]  /*02f0*/  CS2R R22, SRZ ;  /* 0x0000000000167805 */ /* 0x000fe2000001ff00 */
[----:B------:R-:W-:Y:S01]  /*0300*/  SHF.R.U32.HI R6, RZ, 0x1f, R75 ;  /* 0x0000001fff067819 */ /* 0x000fe2000001164b */
[----:B------:R-:W-:Y:S01]  /*0310*/  CS2R R20, SRZ ;  /* 0x0000000000147805 */ /* 0x000fe2000001ff00 */
[----:B------:R-:W-:Y:S01]  /*0320*/  SHF.R.U32.HI R8, RZ, 0x1f, R77 ;  /* 0x0000001fff087819 */ /* 0x000fe2000001164d */
[----:B------:R-:W-:Y:S01]  /*0330*/  CS2R R18, SRZ ;  /* 0x0000000000127805 */ /* 0x000fe2000001ff00 */
[----:B------:R-:W-:Y:S01]  /*0340*/  LEA.HI.SX32 R73, R73, R4, 0x1e ;  /* 0x0000000449497211 */ /* 0x000fe200078ff2ff */
[----:B------:R-:W-:Y:S01]  /*0350*/  CS2R R16, SRZ ;  /* 0x0000000000107805 */ /* 0x000fe2000001ff00 */
[----:B------:R-:W-:Y:S01]  /*0360*/  LEA.HI.SX32 R75, R75, R6, 0x1e ;  /* 0x000000064b4b7211 */ /* 0x000fe200078ff2ff */
[----:B------:R-:W-:Y:S01]  /*0370*/  CS2R R14, SRZ ;  /* 0x00000000000e7805 */ /* 0x000fe2000001ff00 */
[----:B------:R-:W-:Y:S01]  /*0380*/  LEA.HI.SX32 R77, R77, R8, 0x1e ;  /* 0x000000084d4d7211 */ /* 0x000fe200078ff2ff */
[----:B------:R-:W-:Y:S01]  /*0390*/  IMAD R74, R69, R74, 0x394 ;  /* 0x00000394454a7424 */ /* 0x000fe200078e024a */
[----:B------:R-:W-:Y:S01]  /*03a0*/  ISETP.GE.AND P0, PT, R0, 0x8, PT ;  /* 0x000000080000780c */ /* 0x000fe20003f06270 */
[----:B------:R-:W-:Y:S01]  /*03b0*/  IMAD R76, R71, -0x7, R5 ;  /* 0xfffffff9474c7824 */ /* 0x000fe200078e0205 */
[----:B------:R-:W-:Y:S01]  /*03c0*/  MOV R0, RZ ;  /* 0x000000ff00007202 */ /* 0x000fe20000000f00 */
[----:B------:R-:W-:Y:S01]  /*03d0*/  IMAD R78, R73, -0x7, R7 ;  /* 0xfffffff9494e7824 */ /* 0x000fe200078e0207 */
[----:B------:R-:W-:Y:S01]  /*03e0*/  ISETP.LT.AND P0, PT, R3, 0xe, !P0 ;  /* 0x0000000e0300780c */ /* 0x000fe20004701270 */
[----:B------:R-:W-:Y:S01]  /*03f0*/  IMAD R79, R75, -0x7, R9 ;  /* 0xfffffff94b4f7824 */ /* 0x000fe200078e0209 */
[----:B------:R-:W-:Y:S01]  /*0400*/  MOV R68, RZ ;  /* 0x000000ff00447202 */ /* 0x000fe20000000f00 */
[----:B------:R-:W-:Y:S01]  /*0410*/  IMAD R80, R77, -0x7, R11 ;  /* 0xfffffff94d507824 */ /* 0x000fe200078e020b */
[----:B------:R-:W-:-:S02]  /*0420*/  ULDC.64 UR6, c[0x0][0x118] ;  /* 0x0000460000067ab9 */ /* 0x000fc40000000a00 */
.L_x_85:
[----:B------:R-:W-:-:S07]  /*0430*/  MOV R81, RZ ;  /* 0x000000ff00517202 */ /* 0x000fce0000000f00 */
.L_x_84:
[----:B------:R-:W0:Y:S01]  /*0440*/  S2R R70, SR_CTAID.Y ;  /* 0x0000000000467919 */ /* 0x000e220000002600 */
[----:B------:R-:W-:Y:S03]  /*0450*/  BSSY B0, `(.L_x_72) ;  /* 0x0000030000007945 */ /* 0x000fe60003800000 */
[----:B------:R-:W-:Y:S01]  /*0460*/  BAR.SYNC.DEFER_BLOCKING 0x0 ;  /* 0x0000000000007b1d */ /* 0x000fe20000010000 */
[----:B0-----:R-:W-:-:S04]  /*0470*/  LEA R4, R70, R81, 0x1 ;  /* 0x0000005146047211 */ /* 0x001fc800078e08ff */
[----:B------:R-:W-:-:S04]  /*0480*/  IADD3 R4, R4, -0x3, RZ ;  /* 0xfffffffd04047810 */ /* 0x000fc80007ffe0ff */
[----:B------:R-:W-:-:S13]  /*0490*/  ISETP.GE.U32.AND P1, PT, R4, 0xe0, PT ;  /* 0x000000e00400780c */ /* 0x000fda0003f26070 */
[----:B------:R-:W-:Y:S05]  /*04a0*/  @!P1 BRA `(.L_x_73) ;  /* 0x000000a000009947 */ /* 0x000fea0003800000 */
[C---:B------:R-:W-:Y:S02]  /*04b0*/  SHF.L.U32 R4, R3.reuse, 0x1, RZ ;  /* 0x0000000103047819 */ /* 0x040fe400000006ff */
[----:B------:R-:W-:-:S03]  /*04c0*/  ISETP.GT.AND P1, PT, R3, 0xe, PT ;  /* 0x0000000e0300780c */ /* 0x000fc60003f24270 */
[----:B------:R-:W-:-:S05]  /*04d0*/  IMAD R4, R69, 0x1d, R4 ;  /* 0x0000001d45047824 */ /* 0x000fca00078e0204 */
[----:B------:R-:W-:-:S13]  /*04e0*/  ISETP.GT.OR P1, PT, R4, 0xe4, P1 ;  /* 0x000000e40400780c */ /* 0x000fda0000f24670 */
[----:B------:R0:W-:Y:S01]  /*04f0*/  @!P1 STS [R4.X4], RZ ;  /* 0x000000ff04009388 */ /* 0x0001e20000004800 */
[----:B------:R-:W-:-:S04]  /*0500*/  ISETP.GT.AND P1, PT, R3, 0xd, PT ;  /* 0x0000000d0300780c */ /* 0x000fc80003f24270 */
[----:B------:R-:W-:-:S13]  /*0510*/  ISETP.GT.OR P1, PT, R4, 0xe3, P1 ;  /* 0x000000e30400780c */ /* 0x000fda0000f24670 */
[----:B------:R-:W-:Y:S05]  /*0520*/  @P1 BRA `(.L_x_74) ;  /* 0x0000022000001947 */ /* 0x000fea0003800000 */
[----:B0-----:R0:W-:Y:S01]  /*0530*/  STS [R4.X4+0x4], RZ ;  /* 0x000004ff04007388 */ /* 0x0011e20000004800 */
[----:B------:R-:W-:Y:S05]  /*0540*/  BRA `(.L_x_74) ;  /* 0x0000020000007947 */ /* 0x000fea0003800000 */
.L_x_73:
[C---:B------:R-:W-:Y:S01]  /*0550*/  SHF.L.U32 R4, R3.reuse, 0x1, RZ ;  /* 0x0000000103047819 */ /* 0x040fe200000006ff */
[----:B------:R-:W-:Y:S01]  /*0560*/  BSSY B1, `(.L_x_75) ;  /* 0x0000013000017945 */ /* 0x000fe20003800000 */
[----:B------:R-:W-:-:S03]  /*0570*/  ISETP.GT.AND P1, PT, R3, 0xe, PT ;  /* 0x0000000e0300780c */ /* 0x000fc60003f24270 */
[----:B------:R-:W-:-:S04]  /*0580*/  IMAD R7, R69, 0x1d, R4 ;  /* 0x0000001d45077824 */ /* 0x000fc800078e0204 */
[----:B------:R-:W-:Y:S01]  /*0590*/  IMAD R4, R70, 0x1c0, R7 ;  /* 0x000001c046047824 */ /* 0x000fe200078e0207 */
[----:B------:R-:W-:-:S04]  /*05a0*/  ISETP.GT.OR P1, PT, R7, 0xe4, P1 ;  /* 0x000000e40700780c */ /* 0x000fc80000f24670 */
[----:B------:R-:W-:-:S05]  /*05b0*/  IADD3 R5, R4, -0x2a3, RZ ;  /* 0xfffffd5d04057810 */ /* 0x000fca0007ffe0ff */
[----:B------:R-:W-:Y:S01]  /*05c0*/  IMAD R4, R72, 0xc400, R5 ;  /* 0x0000c40048047824 */ /* 0x000fe200078e0205 */
[----:B------:R-:W-:-:S03]  /*05d0*/  MOV R5, 0x4 ;  /* 0x0000000400057802 */ /* 0x000fc60000000f00 */
[----:B------:R-:W-:-:S04]  /*05e0*/  IMAD R4, R81, 0xe0, R4 ;  /* 0x000000e051047824 */ /* 0x000fc800078e0204 */
[----:B------:R-:W-:Y:S01]  /*05f0*/  IMAD.WIDE R4, R4, R5, c[0x0][0x168] ;  /* 0x00005a0004047625 */ /* 0x000fe200078e0205 */
[----:B------:R-:W-:Y:S05]  /*0600*/  @P1 BRA `(.L_x_76) ;  /* 0x0000008000001947 */ /* 0x000fea0003800000 */
[----:B------:R-:W-:Y:S01]  /*0610*/  IADD3 R6, R7, -0x3, RZ ;  /* 0xfffffffd07067810 */ /* 0x000fe20007ffe0ff */
[----:B------:R-:W-:Y:S03]  /*0620*/  BSSY B2, `(.L_x_77) ;  /* 0x0000005000027945 */ /* 0x000fe60003800000 */
[----:B------:R-:W-:Y:S02]  /*0630*/  ISETP.GT.U32.AND P1, PT, R6, 0xdf, PT ;  /* 0x000000df0600780c */ /* 0x000fe40003f24070 */
[----:B------:R-:W-:-:S11]  /*0640*/  MOV R6, RZ ;  /* 0x000000ff00067202 */ /* 0x000fd60000000f00 */
[----:B------:R-:W-:Y:S05]  /*0650*/  @P1 BRA `(.L_x_78) ;  /* 0x0000001000001947 */ /* 0x000fea0003800000 */
[----:B------:R0:W5:Y:S02]  /*0660*/  LDG.E.CONSTANT R6, [R4.64] ;  /* 0x0000000604067981 */ /* 0x000164000c1e9900 */
.L_x_78:
[----:B------:R-:W-:Y:S05]  /*0670*/  BSYNC B2 ;  /* 0x0000000000027941 */ /* 0x000fea0003800000 */
.L_x_77:
[----:B-----5:R1:W-:Y:S02]  /*0680*/  STS [R7.X4], R6 ;  /* 0x0000000607007388 */ /* 0x0203e40000004800 */
.L_x_76:
[----:B------:R-:W-:Y:S05]  /*0690*/  BSYNC B1 ;  /* 0x0000000000017941 */ /* 0x000fea0003800000 */
.L_x_75:
[----:B------:R-:W-:-:S04]  /*06a0*/  ISETP.GT.AND P1, PT, R3, 0xd, PT ;  /* 0x0000000d0300780c */ /* 0x000fc80003f24270 */
[----:B------:R-:W-:-:S13]  /*06b0*/  ISETP.GT.OR P1, PT, R7, 0xe3, P1 ;  /* 0x000000e30700780c */ /* 0x000fda0000f24670 */
[----:B------:R-:W-:Y:S05]  /*06c0*/  @P1 BRA `(.L_x_74) ;  /* 0x0000008000001947 */ /* 0x000fea0003800000 */
[----:B-1----:R-:W-:Y:S01]  /*06d0*/  IADD3 R6, R7, -0x2, RZ ;  /* 0xfffffffe07067810 */ /* 0x002fe20007ffe0ff */
[----:B------:R-:W-:Y:S03]  /*06e0*/  BSSY B1, `(.L_x_79) ;  /* 0x0000005000017945 */ /* 0x000fe60003800000 */
[----:B------:R-:W-:Y:S02]  /*06f0*/  ISETP.GT.U32.AND P1, PT, R6, 0xdf, PT ;  /* 0x000000df0600780c */ /* 0x000fe40003f24070 */
[----:B------:R-:W-:-:S11]  /*0700*/  MOV R6, RZ ;  /* 0x000000ff00067202 */ /* 0x000fd60000000f00 */
[----:B------:R-:W-:Y:S05]  /*0710*/  @P1 BRA `(.L_x_80) ;  /* 0x0000001000001947 */ /* 0x000fea0003800000 */
[----:B------:R1:W5:Y:S02]  /*0720*/  LDG.E.CONSTANT R6, [R4.64+0x4] ;  /* 0x0000040604067981 */ /* 0x000364000c1e9900 */
.L_x_80:
[----:B------:R-:W-:Y:S05]  /*0730*/  BSYNC B1 ;  /* 0x0000000000017941 */ /* 0x000fea0003800000 */
.L_x_79:
[----:B-----5:R2:W-:Y:S02]  /*0740*/  STS [R7.X4+0x4], R6 ;  /* 0x0000040607007388 */ /* 0x0205e40000004800 */
.L_x_74:
[----:B0-----:R-:W-:Y:S05]  /*0750*/  BSYNC B0 ;  /* 0x0000000000007941 */ /* 0x001fea0003800000 */
.L_x_72:
[----:B------:R-:W-:Y:S01]  /*0760*/  BSSY B0, `(.L_x_81) ;  /* 0x000001b000007945 */ /* 0x000fe20003800000 */
[----:B------:R-:W-:Y:S05]  /*0770*/  @!P0 BRA `(.L_x_82) ;  /* 0x0000019000008947 */ /* 0x000fea0003800000 */
[----:B-1----:R-:W-:Y:S01]  /*0780*/  IMAD R4, R69, 0x18, R72 ;  /* 0x0000001845047824 */ /* 0x002fe200078e0248 */
[----:B------:R-:W-:-:S03]  /*0790*/  MOV R9, 0x4 ;  /* 0x0000000400097802 */ /* 0x000fc60000000f00 */
[----:B------:R-:W-:-:S05]  /*07a0*/  IMAD R4, R4, 0x7, R81 ;  /* 0x0000000704047824 */ /* 0x000fca00078e0251 */
[----:B------:R-:W-:-:S04]  /*07b0*/  LEA R5, R4, -R4, 0x3 ;  /* 0x8000000404057211 */ /* 0x000fc800078e18ff */
[-C--:B--2---:R-:W-:Y:S02]  /*07c0*/  IADD3 R6, R78, R5.reuse, RZ ;  /* 0x000000054e067210 */ /* 0x084fe40007ffe0ff */
[-C--:B------:R-:W-:Y:S02]  /*07d0*/  IADD3 R8, R79, R5.reuse, RZ ;  /* 0x000000054f087210 */ /* 0x080fe40007ffe0ff */
[-C--:B------:R-:W-:Y:S01]  /*07e0*/  IADD3 R4, R76, R5.reuse, RZ ;  /* 0x000000054c047210 */ /* 0x080fe20007ffe0ff */
[----:B------:R-:W-:Y:S01]  /*07f0*/  IMAD R10, R73, 0x93, R6 ;  /* 0x00000093490a7824 */ /* 0x000fe200078e0206 */
[----:B------:R-:W-:Y:S01]  /*0800*/  IADD3 R12, R80, R5, RZ ;  /* 0x00000005500c7210 */ /* 0x000fe20007ffe0ff */
[----:B------:R-:W-:Y:S02]  /*0810*/  IMAD R5, R75, 0x93, R8 ;  /* 0x000000934b057824 */ /* 0x000fe400078e0208 */
[----:B------:R-:W-:Y:S02]  /*0820*/  IMAD R6, R71, 0x93, R4 ;  /* 0x0000009347067824 */ /* 0x000fe400078e0204 */
[----:B------:R-:W-:-:S02]  /*0830*/  IMAD R8, R77, 0x93, R12 ;  /* 0x000000934d087824 */ /* 0x000fc400078e020c */
[----:B------:R-:W-:-:S04]  /*0840*/  IMAD.WIDE R10, R10, R9, c[0x0][0x170] ;  /* 0x00005c000a0a7625 */ /* 0x000fc800078e0209 */
[-C--:B------:R-:W-:Y:S01]  /*0850*/  IMAD.WIDE R4, R5, R9.reuse, c[0x0][0x170] ;  /* 0x00005c0005047625 */ /* 0x080fe200078e0209 */
[----:B------:R-:W2:Y:S03]  /*0860*/  LDG.E.CONSTANT R12, [R10.64] ;  /* 0x000000060a0c7981 */ /* 0x000ea6000c1e9900 */
[-C--:B------:R-:W-:Y:S01]  /*0870*/  IMAD.WIDE R6, R6, R9.reuse, c[0x0][0x170] ;  /* 0x00005c0006067625 */ /* 0x080fe200078e0209 */
[----:B------:R-:W2:Y:S03]  /*0880*/  LDG.E.CONSTANT R13, [R4.64] ;  /* 0x00000006040d7981 */ /* 0x000ea6000c1e9900 */
[----:B------:R-:W-:Y:S02]  /*0890*/  IMAD.WIDE R8, R8, R9, c[0x0][0x170] ;  /* 0x00005c0008087625 */ /* 0x000fe400078e0209 */
[----:B------:R-:W3:Y:S04]  /*08a0*/  LDG.E.CONSTANT R6, [R6.64] ;  /* 0x0000000606067981 */ /* 0x000ee8000c1e9900 */
[----:B------:R-:W4:Y:S01]  /*08b0*/  LDG.E.CONSTANT R8, [R8.64] ;  /* 0x0000000608087981 */ /* 0x000f22000c1e9900 */
[----:B------:R-:W-:-:S05]  /*08c0*/  IMAD R83, R69, 0xe, R3 ;  /* 0x0000000e45537824 */ /* 0x000fca00078e0203 */
[----:B------:R-:W-:-:S05]  /*08d0*/  SHF.L.U32 R83, R83, 0x2, RZ ;  /* 0x0000000253537819 */ /* 0x000fca00000006ff */
[----:B--2---:R0:W-:Y:S04]  /*08e0*/  STS.64 [R83.X4+0x398], R12 ;  /* 0x0003980c53007388 */ /* 0x0041e80000004a00 */
[----:B---3--:R0:W-:Y:S04]  /*08f0*/  STS [R83.X4+0x394], R6 ;  /* 0x0003940653007388 */ /* 0x0081e80000004800 */
[----:B----4-:R0:W-:Y:S02]  /*0900*/  STS [R83.X4+0x3a0], R8 ;  /* 0x0003a00853007388 */ /* 0x0101e40000004800 */
.L_x_82:
[----:B------:R-:W-:Y:S05]  /*0910*/  BSYNC B0 ;  /* 0x0000000000007941 */ /* 0x000fea0003800000 */
.L_x_81:
[----:B------:R-:W-:Y:S01]  /*0920*/  BAR.SYNC.DEFER_BLOCKING 0x0 ;  /* 0x0000000000007b1d */ /* 0x000fe20000010000 */
[----:B-1----:R-:W-:-:S05]  /*0930*/  LEA R4, R3, 0x180, 0x3 ;  /* 0x0000018003047811 */ /* 0x002fca00078e18ff */
[----:B------:R-:W-:Y:S02]  /*0940*/  UMOV UR4, 0x300 ;  /* 0x0000030000047882 */ /* 0x000fe40000000000 */
.L_x_83:
[----:B------:R-:W-:Y:S04]  /*0950*/  LDS R5, [R74+UR4+-0x300] ;  /* 0xfffd00044a057984 */ /* 0x000fe80008000800 */
[----:B--2---:R-:W1:Y:S04]  /*0960*/  LDS R7, [R4+-0x180] ;  /* 0xfffe800004077984 */ /* 0x004e680000000800 */
[----:B0-----:R-:W0:Y:S04]  /*0970*/  LDS R6, [R4+-0x100] ;  /* 0xffff000004067984 */ /* 0x001e280000000800 */
[----:B------:R-:W2:Y:S04]  /*0980*/  LDS R8, [R4+-0x80] ;  /* 0xffff800004087984 */ /* 0x000ea80000000800 */
[----:B------:R-:W3:Y:S04]  /*0990*/  LDS R10, [R4] ;  /* 0x00000000040a7984 */ /* 0x000ee80000000800 */
[----:B------:R-:W4:Y:S04]  /*09a0*/  LDS R12, [R4+0x80] ;  /* 0x00008000040c7984 */ /* 0x000f280000000800 */
[----:B------:R-:W5:Y:S04]  /*09b0*/  LDS R82, [R4+0x100] ;  /* 0x0001000004527984 */ /* 0x000f680000000800 */
[----:B------:R1:W5:Y:S04]  /*09c0*/  LDS R84, [R4+0x180] ;  /* 0x0001800004547984 */ /* 0x0003680000000800 */
[----:B------:R-:W5:Y:S04]  /*09d0*/  LDS R9, [R74+UR4+-0x140] ;  /* 0xfffec0044a097984 */ /* 0x000f680008000800 */
[----:B------:R-:W5:Y:S01]  /*09e0*/  LDS R11, [R74+UR4+0x80] ;  /* 0x000080044a0b7984 */ /* 0x000f620008000800 */
[----:B-1----:R-:W-:-:S03]  /*09f0*/  IADD3 R4, R4, 0x4, RZ ;  /* 0x0000000404047810 */ /* 0x002fc60007ffe0ff */
[----:B------:R-:W1:Y:S04]  /*0a00*/  LDS R13, [R74+UR4+0x240] ;  /* 0x000240044a0d7984 */ /* 0x000e680008000800 */
[----:B------:R-:W1:Y:S01]  /*0a10*/  LDS R83, [R74+UR4+-0x2e4] ;  /* 0xfffd1c044a537984 */ /* 0x000e620008000800 */
[----:B------:R-:W-:-:S03]  /*0a20*/  FFMA R68, R5, R7, R68 ;  /* 0x0000000705447223 */ /* 0x000fc60000000044 */
[----:B------:R-:W1:Y:S01]  /*0a30*/  LDS R86, [R74+UR4+-0x124] ;  /* 0xfffedc044a567984 */ /* 0x000e620008000800 */
[----:B0-----:R-:W-:-:S03]  /*0a40*/  FFMA R14, R5, R6, R14 ;  /* 0x00000006050e7223 */ /* 0x001fc6000000000e */
[----:B------:R-:W0:Y:S01]  /*0a50*/  LDS R88, [R74+UR4+0x9c] ;  /* 0x00009c044a587984 */ /* 0x000e220008000800 */
[----:B--2---:R-:W-:-:S03]  /*0a60*/  FFMA R16, R5, R8, R16 ;  /* 0x0000000805107223 */ /* 0x004fc60000000010 */
[----:B------:R-:W2:Y:S01]  /*0a70*/  LDS R90, [R74+UR4+0x25c] ;  /* 0x00025c044a5a7984 */ /* 0x000ea20008000800 */
[----:B------:R-:W-:Y:S01]  /*0a80*/  UIADD3 UR4, UR4, 0x4, URZ ;  /* 0x0000000404047890 */ /* 0x000fe2000fffe03f */
[C---:B---3--:R-:W-:Y:S01]  /*0a90*/  FFMA R18, R5.reuse, R10, R18 ;  /* 0x0000000a05127223 */ /* 0x048fe20000000012 */
[C---:B----4-:R-:W-:Y:S02]  /*0aa0*/  FFMA R20, R5.reuse, R12, R20 ;  /* 0x0000000c05147223 */ /* 0x050fe40000000014 */
[----:B------:R-:W-:Y:S01]  /*0ab0*/  UISETP.NE.AND UP0, UPT, UR4, 0x31c, UPT ;  /* 0x0000031c0400788c */ /* 0x000fe2000bf05270 */
[----:B-----5:R-:W-:-:S05]  /*0ac0*/  FFMA R22, R5, R82, R22 ;  /* 0x0000005205167223 */ /* 0x020fca0000000016 */
[----:B------:R-:W-:Y:S01]  /*0ad0*/  PLOP3.LUT P1, PT, PT, PT, UP0, 0x80, 0x0 ;  /* 0x000000000000781c */ /* 0x000fe20003f2f008 */
[----:B------:R-:W-:Y:S01]  /*0ae0*/  FFMA R24, R5, R84, R24 ;  /* 0x0000005405187223 */ /* 0x000fe20000000018 */
[----:B------:R-:W-:Y:S01]  /*0af0*/  FFMA R26, R7, R9, R26 ;  /* 0x00000009071a7223 */ /* 0x000fe2000000001a */
[C---:B------:R-:W-:Y:S01]  /*0b00*/  FFMA R28, R9.reuse, R6, R28 ;  /* 0x00000006091c7223 */ /* 0x040fe2000000001c */
[C---:B------:R-:W-:Y:S01]  /*0b10*/  FFMA R30, R9.reuse, R8, R30 ;  /* 0x00000008091e7223 */ /* 0x040fe2000000001e */
[C---:B------:R-:W-:Y:S01]  /*0b20*/  FFMA R32, R9.reuse, R10, R32 ;  /* 0x0000000a09207223 */ /* 0x040fe20000000020 */
[C---:B------:R-:W-:Y:S01]  /*0b30*/  FFMA R34, R9.reuse, R12, R34 ;  /* 0x0000000c09227223 */ /* 0x040fe20000000022 */
[C---:B------:R-:W-:Y:S01]  /*0b40*/  FFMA R36, R9.reuse, R82, R36 ;  /* 0x0000005209247223 */ /* 0x040fe20000000024 */
        /* <DEDUP_REMOVED lines=8> */
[----:B-1----:R-:W-:Y:S01]  /*0bd0*/  FFMA R54, R7, R13, R54 ;  /* 0x0000000d07367223 */ /* 0x002fe20000000036 */
[C---:B------:R-:W-:Y:S01]  /*0be0*/  FFMA R56, R13.reuse, R6, R56 ;  /* 0x000000060d387223 */ /* 0x040fe20000000038 */
[C---:B------:R-:W-:Y:S01]  /*0bf0*/  FFMA R58, R13.reuse, R8, R58 ;  /* 0x000000080d3a7223 */ /* 0x040fe2000000003a */
[C---:B------:R-:W-:Y:S01]  /*0c00*/  FFMA R60, R13.reuse, R10, R60 ;  /* 0x0000000a0d3c7223 */ /* 0x040fe2000000003c */
[C---:B------:R-:W-:Y:S01]  /*0c10*/  FFMA R62, R13.reuse, R12, R62 ;  /* 0x0000000c0d3e7223 */ /* 0x040fe2000000003e */
[C---:B------:R-:W-:Y:S01]  /*0c20*/  FFMA R64, R13.reuse, R82, R64 ;  /* 0x000000520d407223 */ /* 0x040fe20000000040 */
[----:B------:R-:W-:Y:S01]  /*0c30*/  FFMA R66, R13, R84, R66 ;  /* 0x000000540d427223 */ /* 0x000fe20000000042 */
[CC--:B------:R-:W-:Y:S01]  /*0c40*/  FFMA R0, R7.reuse, R83.reuse, R0 ;  /* 0x0000005307007223 */ /* 0x0c0fe20000000000 */
[-C--:B------:R-:W-:Y:S01]  /*0c50*/  FFMA R15, R6, R83.reuse, R15 ;  /* 0x00000053060f7223 */ /* 0x080fe2000000000f */
[-C--:B------:R-:W-:Y:S01]  /*0c60*/  FFMA R17, R8, R83.reuse, R17 ;  /* 0x0000005308117223 */ /* 0x080fe20000000011 */
[-C--:B------:R-:W-:Y:S01]  /*0c70*/  FFMA R19, R10, R83.reuse, R19 ;  /* 0x000000530a137223 */ /* 0x080fe20000000013 */
[-C--:B------:R-:W-:Y:S01]  /*0c80*/  FFMA R21, R12, R83.reuse, R21 ;  /* 0x000000530c157223 */ /* 0x080fe20000000015 */
[-C--:B------:R-:W-:Y:S01]  /*0c90*/  FFMA R23, R82, R83.reuse, R23 ;  /* 0x0000005352177223 */ /* 0x080fe20000000017 */
        /* <DEDUP_REMOVED lines=8> */
[CC--:B0-----:R-:W-:Y:S01]  /*0d20*/  FFMA R41, R7.reuse, R88.reuse, R41 ;  /* 0x0000005807297223 */ /* 0x0c1fe20000000029 */
[-C--:B------:R-:W-:Y:S01]  /*0d30*/  FFMA R43, R6, R88.reuse, R43 ;  /* 0x00000058062b7223 */ /* 0x080fe2000000002b */
[-C--:B------:R-:W-:Y:S01]  /*0d40*/  FFMA R45, R8, R88.reuse, R45 ;  /* 0x00000058082d7223 */ /* 0x080fe2000000002d */
[-C--:B------:R-:W-:Y:S01]  /*0d50*/  FFMA R47, R10, R88.reuse, R47 ;  /* 0x000000580a2f7223 */ /* 0x080fe2000000002f */
[-C--:B------:R-:W-:Y:S01]  /*0d60*/  FFMA R49, R12, R88.reuse, R49 ;  /* 0x000000580c317223 */ /* 0x080fe20000000031 */
[-C--:B------:R-:W-:Y:S01]  /*0d70*/  FFMA R51, R82, R88.reuse, R51 ;  /* 0x0000005852337223 */ /* 0x080fe20000000033 */
[----:B------:R-:W-:Y:S01]  /*0d80*/  FFMA R53, R84, R88, R53 ;  /* 0x0000005854357223 */ /* 0x000fe20000000035 */
[-C--:B--2---:R-:W-:Y:S01]  /*0d90*/  FFMA R55, R7, R90.reuse, R55 ;  /* 0x0000005a07377223 */ /* 0x084fe20000000037 */
[-C--:B------:R-:W-:Y:S01]  /*0da0*/  FFMA R57, R6, R90.reuse, R57 ;  /* 0x0000005a06397223 */ /* 0x080fe20000000039 */
[-C--:B------:R-:W-:Y:S01]  /*0db0*/  FFMA R59, R8, R90.reuse, R59 ;  /* 0x0000005a083b7223 */ /* 0x080fe2000000003b */
[-C--:B------:R-:W-:Y:S01]  /*0dc0*/  FFMA R61, R10, R90.reuse, R61 ;  /* 0x0000005a0a3d7223 */ /* 0x080fe2000000003d */
[-C--:B------:R-:W-:Y:S01]  /*0dd0*/  FFMA R63, R12, R90.reuse, R63 ;  /* 0x0000005a0c3f7223 */ /* 0x080fe2000000003f */
[-C--:B------:R-:W-:Y:S01]  /*0de0*/  FFMA R65, R82, R90.reuse, R65 ;  /* 0x0000005a52417223 */ /* 0x080fe20000000041 */
[----:B------:R-:W-:Y:S01]  /*0df0*/  FFMA R67, R84, R90, R67 ;  /* 0x0000005a54437223 */ /* 0x000fe20000000043 */
[----:B------:R-:W-:Y:S05]  /*0e00*/  @P1 BRA `(.L_x_83) ;  /* 0xfffffb4000001947 */ /* 0x000fea000383ffff */
[----:B------:R-:W-:-:S04]  /*0e10*/  IADD3 R81, R81, 0x1, RZ ;  /* 0x0000000151517810 */ /* 0x000fc80007ffe0ff */
[----:B------:R-:W-:-:S13]  /*0e20*/  ISETP.GE.U32.AND P1, PT, R81, 0x7, PT ;  /* 0x000000075100780c */ /* 0x000fda0003f26070 */
[----:B------:R-:W-:Y:S05]  /*0e30*/  @!P1 BRA `(.L_x_84) ;  /* 0xfffff60000009947 */ /* 0x000fea000383ffff */
[----:B------:R-:W-:-:S04]  /*0e40*/  IADD3 R72, R72, 0x1, RZ ;  /* 0x0000000148487810 */ /* 0x000fc80007ffe0ff */
[----:B------:R-:W-:-:S13]  /*0e50*/  ISETP.GE.U32.AND P1, PT, R72, 0x3, PT ;  /* 0x000000034800780c */ /* 0x000fda0003f26070 */
[----:B------:R-:W-:Y:S05]  /*0e60*/  @!P1 BRA `(.L_x_85) ;  /* 0xfffff5c000009947 */ /* 0x000fea000383ffff */
[----:B------:R-:W-:Y:S02]  /*0e70*/  SHF.L.U32 R4, R69, 0x1, RZ ;  /* 0x0000000145047819 */ /* 0x000fe400000006ff */
[----:B------:R-:W-:-:S05]  /*0e80*/  MOV R2, 0x4 ;  /* 0x0000000400027802 */ /* 0x000fca0000000f00 */
[----:B------:R-:W-:-:S05]  /*0e90*/  IMAD.WIDE R4, R4, R2, c[0x0][0x178] ;  /* 0x00005e0004047625 */ /* 0x000fca00078e0202 */
[----:B------:R-:W2:Y:S04]  /*0ea0*/  LDG.E.CONSTANT R11, [R4.64+0x40] ;  /* 0x00004006040b7981 */ /* 0x000ea8000c1e9900 */
[----:B------:R-:W3:Y:S04]  /*0eb0*/  LDG.E.CONSTANT R9, [R4.64+0x80] ;  /* 0x0000800604097981 */ /* 0x000ee8000c1e9900 */
[----:B------:R0:W4:Y:S04]  /*0ec0*/  LDG.E.CONSTANT R7, [R4.64+0xc0] ;  /* 0x0000c00604077981 */ /* 0x000128000c1e9900 */
[----:B------:R0:W5:Y:S04]  /*0ed0*/  LDG.E.CONSTANT R13, [R4.64] ;  /* 0x00000006040d7981 */ /* 0x000168000c1e9900 */
[----:B------:R0:W5:Y:S04]  /*0ee0*/  LDG.E.CONSTANT R10, [R4.64+0x4] ;  /* 0x00000406040a7981 */ /* 0x000168000c1e9900 */
[----:B------:R0:W5:Y:S04]  /*0ef0*/  LDG.E.CONSTANT R8, [R4.64+0x44] ;  /* 0x0000440604087981 */ /* 0x000168000c1e9900 */
[----:B------:R0:W5:Y:S04]  /*0f00*/  LDG.E.CONSTANT R6, [R4.64+0x84] ;  /* 0x0000840604067981 */ /* 0x000168000c1e9900 */
[----:B------:R0:W5:Y:S01]  /*0f10*/  LDG.E.CONSTANT R12, [R4.64+0xc4] ;  /* 0x0000c406040c7981 */ /* 0x000162000c1e9900 */
[----:B------:R-:W-:-:S04]  /*0f20*/  IMAD R3, R69, 0x6200, R3 ;  /* 0x0000620045037824 */ /* 0x000fc800078e0203 */
[----:B------:R-:W-:-:S04]  /*0f30*/  IMAD R3, R70, 0x70, R3 ;  /* 0x0000007046037824 */ /* 0x000fc800078e0203 */
[----:B------:R-:W-:Y:S01]  /*0f40*/  IMAD.WIDE R2, R3, R2, c[0x0][0x160] ;  /* 0x0000580003027625 */ /* 0x000fe200078e0202 */
[----:B--2---:R-:W-:Y:S01]  /*0f50*/  FADD R26, R26, R11 ;  /* 0x0000000b1a1a7221 */ /* 0x004fe20000000000 */
[----:B---3--:R-:W-:-:S04]  /*0f60*/  FADD R40, R40, R9 ;  /* 0x0000000928287221 */ /* 0x008fc80000000000 */
[----:B0-----:R-:W-:Y:S01]  /*0f70*/  FMNMX R5, RZ, R26, !PT ;  /* 0x0000001aff057209 */ /* 0x001fe20007800000 */
[----:B----4-:R-:W-:-:S04]  /*0f80*/  FADD R54, R54, R7 ;  /* 0x0000000736367221 */ /* 0x010fc80000000000 */
[----:B------:R0:W-:Y:S01]  /*0f90*/  STG.E [R2.64+0xc4000], R5 ;  /* 0x0c40000502007986 */ /* 0x0001e2000c101906 */
[--C-:B-----5:R-:W-:Y:S01]  /*0fa0*/  FADD R68, R68, R13.reuse ;  /* 0x0000000d44447221 */ /* 0x120fe20000000000 */
[--C-:B------:R-:W-:Y:S01]  /*0fb0*/  FADD R14, R14, R13.reuse ;  /* 0x0000000d0e0e7221 */ /* 0x100fe20000000000 */
[----:B------:R-:W-:Y:S01]  /*0fc0*/  FADD R16, R16, R13 ;  /* 0x0000000d10107221 */ /* 0x000fe20000000000 */
[----:B0-----:R-:W-:Y:S01]  /*0fd0*/  FMNMX R5, RZ, R40, !PT ;  /* 0x00000028ff057209 */ /* 0x001fe20007800000 */
[----:B------:R-:W-:-:S04]  /*0fe0*/  FADD R0, R0, R10 ;  /* 0x0000000a00007221 */ /* 0x000fc80000000000 */
[----:B------:R0:W-:Y:S01]  /*0ff0*/  STG.E [R2.64+0x188000], R5 ;  /* 0x1880000502007986 */ /* 0x0001e2000c101906 */
[--C-:B------:R-:W-:Y:S01]  /*1000*/  FADD R18, R18, R13.reuse ;  /* 0x0000000d12127221 */ /* 0x100fe20000000000 */
[--C-:B------:R-:W-:Y:S01]  /*1010*/  FADD R20, R20, R13.reuse ;  /* 0x0000000d14147221 */ /* 0x100fe20000000000 */
[--C-:B------:R-:W-:Y:S01]  /*1020*/  FADD R22, R22, R13.reuse ;  /* 0x0000000d16167221 */ /* 0x100fe20000000000 */
[----:B------:R-:W-:Y:S01]  /*1030*/  FADD R24, R24, R13 ;  /* 0x0000000d18187221 */ /* 0x000fe20000000000 */
[----:B------:R-:W-:Y:S01]  /*1040*/  FMNMX R69, RZ, R68, !PT ;  /* 0x00000044ff457209 */ /* 0x000fe20007800000 */
[--C-:B------:R-:W-:Y:S01]  /*1050*/  FADD R27, R27, R8.reuse ;  /* 0x000000081b1b7221 */ /* 0x100fe20000000000 */
[----:B0-----:R-:W-:Y:S01]  /*1060*/  FMNMX R5, RZ, R54, !PT ;  /* 0x00000036ff057209 */ /* 0x001fe20007800000 */
[--C-:B------:R-:W-:Y:S01]  /*1070*/  FADD R29, R29, R8.reuse ;  /* 0x000000081d1d7221 */ /* 0x100fe20000000000 */
[----:B------:R-:W-:Y:S01]  /*1080*/  FMNMX R71, RZ, R14, !PT ;  /* 0x0000000eff477209 */ /* 0x000fe20007800000 */
[--C-:B------:R-:W-:Y:S01]  /*1090*/  FADD R31, R31, R8.reuse ;  /* 0x000000081f1f7221 */ /* 0x100fe20000000000 */
[----:B------:R-:W-:Y:S01]  /*10a0*/  FMNMX R13, RZ, R16, !PT ;  /* 0x00000010ff0d7209 */ /* 0x000fe20007800000 */
[----:B------:R0:W-:Y:S01]  /*10b0*/  STG.E [R2.64+0x24c000], R5 ;  /* 0x24c0000502007986 */ /* 0x0001e2000c101906 */
        /* <DEDUP_REMOVED lines=8> */
[----:B0-----:R-:W-:Y:S01]  /*1140*/  FMNMX R5, RZ, R0, !PT ;  /* 0x00000000ff057209 */ /* 0x001fe20007800000 */
[----:B------:R0:W-:Y:S01]  /*1150*/  STG.E [R2.64], R69 ;  /* 0x0000004502007986 */ /* 0x0001e2000c101906 */
[--C-:B------:R-:W-:Y:S01]  /*1160*/  FADD R36, R36, R11.reuse ;  /* 0x0000000b24247221 */ /* 0x100fe20000000000 */
[----:B------:R-:W-:Y:S01]  /*1170*/  FADD R38, R38, R11 ;  /* 0x0000000b26267221 */ /* 0x000fe20000000000 */
[----:B------:R-:W-:Y:S01]  /*1180*/  FMNMX R73, RZ, R18, !PT ;  /* 0x00000012ff497209 */ /* 0x000fe20007800000 */
[----:B------:R1:W-:Y:S01]  /*1190*/  STG.E [R2.64+0x40], R71 ;  /* 0x0000404702007986 */ /* 0x0003e2000c101906 */
[----:B------:R-:W-:Y:S01]  /*11a0*/  FMNMX R11, RZ, R30, !PT ;  /* 0x0000001eff0b7209 */ /* 0x000fe20007800000 */
[--C-:B------:R-:W-:Y:S01]  /*11b0*/  FADD R41, R41, R6.reuse ;  /* 0x0000000629297221 */ /* 0x100fe20000000000 */
[--C-:B------:R-:W-:Y:S01]  /*11c0*/  FADD R43, R43, R6.reuse ;  /* 0x000000062b2b7221 */ /* 0x100fe20000000000 */
[----:B------:R2:W-:Y:S01]  /*11d0*/  STG.E [R2.64+0x80], R13 ;  /* 0x0000800d02007986 */ /* 0x0005e2000c101906 */
[--C-:B------:R-:W-:Y:S01]  /*11e0*/  FADD R45, R45, R6.reuse ;  /* 0x000000062d2d7221 */ /* 0x100fe20000000000 */
[--C-:B------:R-:W-:Y:S01]  /*11f0*/  FADD R47, R47, R6.reuse ;  /* 0x000000062f2f7221 */ /* 0x100fe20000000000 */
[--C-:B------:R-:W-:Y:S01]  /*1200*/  FADD R49, R49, R6.reuse ;  /* 0x0000000631317221 */ /* 0x100fe20000000000 */
[----:B------:R3:W-:Y:S01]  /*1210*/  STG.E [R2.64+0xc400], R5 ;  /* 0x00c4000502007986 */ /* 0x0007e2000c101906 */
[----:B0-----:R-:W-:Y:S01]  /*1220*/  FMNMX R69, RZ, R32, !PT ;  /* 0x00000020ff457209 */ /* 0x001fe20007800000 */
[--C-:B------:R-:W-:Y:S01]  /*1230*/  FADD R51, R51, R6.reuse ;  /* 0x0000000633337221 */ /* 0x100fe20000000000 */
[--C-:B------:R-:W-:Y:S01]  /*1240*/  FADD R42, R42, R9.reuse ;  /* 0x000000092a2a7221 */ /* 0x100fe20000000000 */
[----:B-1----:R-:W-:Y:S01]  /*1250*/  FMNMX R71, RZ, R34, !PT ;  /* 0x00000022ff477209 */ /* 0x002fe20007800000 */
[--C-:B------:R-:W-:Y:S01]  /*1260*/  FADD R44, R44, R9.reuse ;  /* 0x000000092c2c7221 */ /* 0x100fe20000000000 */
[--C-:B------:R-:W-:Y:S01]  /*1270*/  FADD R46, R46, R9.reuse ;  /* 0x000000092e2e7221 */ /* 0x100fe20000000000 */
[--C-:B------:R-:W-:Y:S01]  /*1280*/  FADD R48, R48, R9.reuse ;  /* 0x0000000930307221 */ /* 0x100fe20000000000 */
[----:B--2---:R-:W-:Y:S01]  /*1290*/  FMNMX R13, RZ, R28, !PT ;  /* 0x0000001cff0d7209 */ /* 0x004fe20007800000 */
[----:B------:R-:W-:Y:S01]  /*12a0*/  FADD R50, R50, R9 ;  /* 0x0000000932327221 */ /* 0x000fe20000000000 */
[----:B------:R-:W-:Y:S01]  /*12b0*/  FADD R58, R58, R7 ;  /* 0x000000073a3a7221 */ /* 0x000fe20000000000 */
[----:B------:R-:W-:Y:S01]  /*12c0*/  FADD R6, R53, R6 ;  /* 0x0000000635067221 */ /* 0x000fe20000000000 */
[----:B---3--:R-:W-:Y:S01]  /*12d0*/  FMNMX R5, RZ, R8, !PT ;  /* 0x00000008ff057209 */ /* 0x008fe20007800000 */
[----:B------:R0:W-:Y:S01]  /*12e0*/  STG.E [R2.64+0xc0], R73 ;  /* 0x0000c04902007986 */ /* 0x0001e2000c101906 */
[----:B------:R-:W-:Y:S01]  /*12f0*/  FADD R52, R52, R9 ;  /* 0x0000000934347221 */ /* 0x000fe20000000000 */
[--C-:B------:R-:W-:Y:S01]  /*1300*/  FADD R56, R56, R7.reuse ;  /* 0x0000000738387221 */ /* 0x100fe20000000000 */
[--C-:B------:R-:W-:Y:S01]  /*1310*/  FADD R60, R60, R7.reuse ;  /* 0x000000073c3c7221 */ /* 0x100fe20000000000 */
[----:B------:R1:W-:Y:S01]  /*1320*/  STG.E [R2.64+0xc4040], R13 ;  /* 0x0c40400d02007986 */ /* 0x0003e2000c101906 */
[--C-:B------:R-:W-:Y:S01]  /*1330*/  FADD R62, R62, R7.reuse ;  /* 0x000000073e3e7221 */ /* 0x100fe20000000000 */
[--C-:B------:R-:W-:Y:S01]  /*1340*/  FADD R64, R64, R7.reuse ;  /* 0x0000000740407221 */ /* 0x100fe20000000000 */
[----:B------:R-:W-:Y:S01]  /*1350*/  FADD R66, R66, R7 ;  /* 0x0000000742427221 */ /* 0x000fe20000000000 */
[----:B------:R2:W-:Y:S01]  /*1360*/  STG.E [R2.64+0xc4080], R11 ;  /* 0x0c40800b02007986 */ /* 0x0005e2000c101906 */
[----:B------:R-:W-:Y:S01]  /*1370*/  FMNMX R75, RZ, R20, !PT ;  /* 0x00000014ff4b7209 */ /* 0x000fe20007800000 */
[--C-:B------:R-:W-:Y:S01]  /*1380*/  FADD R15, R15, R10.reuse ;  /* 0x0000000a0f0f7221 */ /* 0x100fe20000000000 */
[----:B------:R-:W-:Y:S01]  /*1390*/  FMNMX R9, RZ, R44, !PT ;  /* 0x0000002cff097209 */ /* 0x000fe20007800000 */
[----:B------:R3:W-:Y:S01]  /*13a0*/  STG.E [R2.64+0xc40c0], R69 ;  /* 0x0c40c04502007986 */ /* 0x0007e2000c101906 */
[----:B0-----:R-:W-:Y:S01]  /*13b0*/  FMNMX R73, RZ, R36, !PT ;  /* 0x00000024ff497209 */ /* 0x001fe20007800000 */
[--C-:B------:R-:W-:Y:S01]  /*13c0*/  FADD R17, R17, R10.reuse ;  /* 0x0000000a11117221 */ /* 0x100fe20000000000 */
[----:B------:R-:W-:Y:S01]  /*13d0*/  FMNMX R7, RZ, R58, !PT ;  /* 0x0000003aff077209 */ /* 0x000fe20007800000 */
[----:B------:R0:W-:Y:S01]  /*13e0*/  STG.E [R2.64+0xc4100], R71 ;  /* 0x0c41004702007986 */ /* 0x0001e2000c101906 */
[----:B-1----:R-:W-:Y:S01]  /*13f0*/  FMNMX R13, RZ, R46, !PT ;  /* 0x0000002eff0d7209 */ /* 0x002fe20007800000 */
[--C-:B------:R-:W-:Y:S01]  /*1400*/  FADD R19, R19, R10.reuse ;  /* 0x0000000a13137221 */ /* 0x100fe20000000000 */
[--C-:B------:R-:W-:Y:S01]  /*1410*/  FADD R21, R21, R10.reuse ;  /* 0x0000000a15157221 */ /* 0x100fe20000000000 */
[----:B------:R1:W-:Y:S01]  /*1420*/  STG.E [R2.64+0xd0580], R5 ;  /* 0x0d05800502007986 */ /* 0x0003e2000c101906 */
[----:B--2---:R-:W-:Y:S01]  /*1430*/  FMNMX R11, RZ, R42, !PT ;  /* 0x0000002aff0b7209 */ /* 0x004fe20007800000 */
[----:B------:R-:W-:Y:S01]  /*1440*/  FADD R23, R23, R10 ;  /* 0x0000000a17177221 */ /* 0x000fe20000000000 */
[--C-:B------:R-:W-:Y:S01]  /*1450*/  FADD R55, R55, R12.reuse ;  /* 0x0000000c37377221 */ /* 0x100fe20000000000 */
[----:B---3--:R-:W-:Y:S01]  /*1460*/  FMNMX R69, RZ, R48, !PT ;  /* 0x00000030ff457209 */ /* 0x008fe20007800000 */
[--C-:B------:R-:W-:Y:S01]  /*1470*/  FADD R57, R57, R12.reuse ;  /* 0x0000000c39397221 */ /* 0x100fe20000000000 */
[--C-:B------:R-:W-:Y:S01]  /*1480*/  FADD R59, R59, R12.reuse ;  /* 0x0000000c3b3b7221 */ /* 0x100fe20000000000 */
[--C-:B------:R-:W-:Y:S01]  /*1490*/  FADD R61, R61, R12.reuse ;  /* 0x0000000c3d3d7221 */ /* 0x100fe20000000000 */
[----:B0-----:R-:W-:Y:S01]  /*14a0*/  FMNMX R71, RZ, R50, !PT ;  /* 0x00000032ff477209 */ /* 0x001fe20007800000 */
[--C-:B------:R-:W-:Y:S01]  /*14b0*/  FADD R63, R63, R12.reuse ;  /* 0x0000000c3f3f7221 */ /* 0x100fe20000000000 */
[----:B------:R-:W-:Y:S01]  /*14c0*/  FADD R65, R65, R12 ;  /* 0x0000000c41417221 */ /* 0x000fe20000000000 */
[----:B------:R-:W-:Y:S01]  /*14d0*/  FADD R10, R25, R10 ;  /* 0x0000000a190a7221 */ /* 0x000fe20000000000 */
[----:B-1----:R-:W-:Y:S01]  /*14e0*/  FMNMX R5, RZ, R6, !PT ;  /* 0x00000006ff057209 */ /* 0x002fe20007800000 */
[----:B------:R-:W-:Y:S01]  /*14f0*/  FADD R12, R67, R12 ;  /* 0x0000000c430c7221 */ /* 0x000fe20000000000 */
[----:B------:R0:W-:Y:S01]  /*1500*/  STG.E [R2.64+0x100], R75 ;  /* 0x0001004b02007986 */ /* 0x0001e2000c101906 */
[----:B------:R-:W-:-:S02]  /*1510*/  FMNMX R77, RZ, R22, !PT ;  /* 0x00000016ff4d7209 */ /* 0x000fc40007800000 */
[----:B------:R-:W-:Y:S01]  /*1520*/  FMNMX R79, RZ, R24, !PT ;  /* 0x00000018ff4f7209 */ /* 0x000fe20007800000 */
[----:B------:R1:W-:Y:S01]  /*1530*/  STG.E [R2.64+0xc4140], R73 ;  /* 0x0c41404902007986 */ /* 0x0003e2000c101906 */
[----:B------:R-:W-:Y:S02]  /*1540*/  FMNMX R15, RZ, R15, !PT ;  /* 0x0000000fff0f7209 */ /* 0x000fe40007800000 */
[----:B------:R-:W-:Y:S01]  /*1550*/  FMNMX R17, RZ, R17, !PT ;  /* 0x00000011ff117209 */ /* 0x000fe20007800000 */
[----:B------:R2:W-:Y:S01]  /*1560*/  STG.E [R2.64+0x188040], R11 ;  /* 0x1880400b02007986 */ /* 0x0005e2000c101906 */
[----:B------:R-:W-:Y:S02]  /*1570*/  FMNMX R19, RZ, R19, !PT ;  /* 0x00000013ff137209 */ /* 0x000fe40007800000 */
[----:B------:R-:W-:Y:S01]  /*1580*/  FMNMX R21, RZ, R21, !PT ;  /* 0x00000015ff157209 */ /* 0x000fe20007800000 */
[----:B------:R3:W-:Y:S01]  /*1590*/  STG.E [R2.64+0x188080], R9 ;  /* 0x1880800902007986 */ /* 0x0007e2000c101906 */
[----:B0-----:R-:W-:-:S02]  /*15a0*/  FMNMX R75, RZ, R38, !PT ;  /* 0x00000026ff4b7209 */ /* 0x001fc40007800000 */
[----:B------:R-:W-:Y:S01]  /*15b0*/  FMNMX R23, RZ, R23, !PT ;  /* 0x00000017ff177209 */ /* 0x000fe20007800000 */
[----:B------:R0:W-:Y:S01]  /*15c0*/  STG.E [R2.64+0x1880c0], R13 ;  /* 0x1880c00d02007986 */ /* 0x0001e2000c101906 */
[----:B-1----:R-:W-:Y:S02]  /*15d0*/  FMNMX R73, RZ, R52, !PT ;  /* 0x00000034ff497209 */ /* 0x002fe40007800000 */
[----:B------:R-:W-:Y:S01]  /*15e0*/  FMNMX R27, RZ, R27, !PT ;  /* 0x0000001bff1b7209 */ /* 0x000fe20007800000 */
[----:B------:R1:W-:Y:S01]  /*15f0*/  STG.E [R2.64+0x188100], R69 ;  /* 0x1881004502007986 */ /* 0x0003e2000c101906 */
[----:B--2---:R-:W-:Y:S02]  /*1600*/  FMNMX R11, RZ, R60, !PT ;  /* 0x0000003cff0b7209 */ /* 0x004fe40007800000 */
[----:B------:R-:W-:Y:S01]  /*1610*/  FMNMX R29, RZ, R29, !PT ;  /* 0x0000001dff1d7209 */ /* 0x000fe20007800000 */
[----:B------:R2:W-:Y:S01]  /*1620*/  STG.E [R2.64+0x188140], R71 ;  /* 0x1881404702007986 */ /* 0x0005e2000c101906 */
[----:B---3--:R-:W-:-:S02]  /*1630*/  FMNMX R9, RZ, R56, !PT ;  /* 0x00000038ff097209 */ /* 0x008fc40007800000 */
[----:B------:R-:W-:Y:S01]  /*1640*/  FMNMX R31, RZ, R31, !PT ;  /* 0x0000001fff1f7209 */ /* 0x000fe20007800000 */
[----:B------:R3:W-:Y:S01]  /*1650*/  STG.E [R2.64+0x24c080], R7 ;  /* 0x24c0800702007986 */ /* 0x0007e2000c101906 */
[----:B0-----:R-:W-:Y:S02]  /*1660*/  FMNMX R13, RZ, R62, !PT ;  /* 0x0000003eff0d7209 */ /* 0x001fe40007800000 */
[----:B------:R-:W-:Y:S01]  /*1670*/  FMNMX R33, RZ, R33, !PT ;  /* 0x00000021ff217209 */ /* 0x000fe20007800000 */
[----:B------:R0:W-:Y:S01]  /*1680*/  STG.E [R2.64+0x194580], R5 ;  /* 0x1945800502007986 */ /* 0x0001e2000c101906 */
[----:B-1----:R-:W-:Y:S02]  /*1690*/  FMNMX R69, RZ, R64, !PT ;  /* 0x00000040ff457209 */ /* 0x002fe40007800000 */
[----:B------:R-:W-:Y:S02]  /*16a0*/  FMNMX R35, RZ, R35, !PT ;  /* 0x00000023ff237209 */ /* 0x000fe40007800000 */
[----:B--2---:R-:W-:-:S02]  /*16b0*/  FMNMX R71, RZ, R66, !PT ;  /* 0x00000042ff477209 */ /* 0x004fc40007800000 */
[----:B------:R-:W-:Y:S02]  /*16c0*/  FMNMX R37, RZ, R37, !PT ;  /* 0x00000025ff257209 */ /* 0x000fe40007800000 */
[----:B---3--:R-:W-:Y:S02]  /*16d0*/  FMNMX R7, RZ, R10, !PT ;  /* 0x0000000aff077209 */ /* 0x008fe40007800000 */
[----:B------:R-:W-:Y:S02]  /*16e0*/  FMNMX R41, RZ, R41, !PT ;  /* 0x00000029ff297209 */ /* 0x000fe40007800000 */
[----:B------:R-:W-:Y:S02]  /*16f0*/  FMNMX R43, RZ, R43, !PT ;  /* 0x0000002bff2b7209 */ /* 0x000fe40007800000 */
[----:B------:R-:W-:Y:S02]  /*1700*/  FMNMX R45, RZ, R45, !PT ;  /* 0x0000002dff2d7209 */ /* 0x000fe40007800000 */
        /* <DEDUP_REMOVED lines=8> */
[----:B------:R-:W-:Y:S02]  /*1790*/  FMNMX R65, RZ, R65, !PT ;  /* 0x00000041ff417209 */ /* 0x000fe40007800000 */
        /* <DEDUP_REMOVED lines=36> */
.L_x_86:
        /* <DEDUP_REMOVED lines=10> */
.L_x_122:


//--------------------- .nv.shared.tvmgen_default_fused_nn_contrib_conv2d_winograd_without_weight_transform_add_nn_relu_3_kernel_1 --------------------------
	.section	.nv.shared.tvmgen_default_fused_nn_contrib_conv2d_winograd_without_weight_transform_add_nn_relu_3_kernel_1,"aw",@nobits
	.sectionflags	@""
	.align	4
.nv.shared.tvmgen_default_fused_nn_contrib_conv2d_winograd_without_weight_transform_add_nn_relu_3_kernel_1:
	.zero		5120


//--------------------- .nv.shared.tvmgen_default_fused_nn_contrib_conv2d_winograd_without_weight_transform_add_add_nn_relu_1_kernel_1 --------------------------
	.section	.nv.shared.tvmgen_default_fused_nn_contrib_conv2d_winograd_without_weight_transform_add_add_nn_relu_1_kernel_1,"aw",@nobits
	.sectionflags	@""
	.align	4
.nv.shared.tvmgen_default_fused_nn_contrib_conv2d_winograd_without_weight_transform_add_add_nn_relu_1_kernel_1:
	.zero		8320


//--------------------- .nv.shared.tvmgen_default_fused_nn_contrib_conv2d_winograd_without_weight_transform_add_nn_relu_1_kernel_1 --------------------------
	.section	.nv.shared.tvmgen_default_fused_nn_contrib_conv2d_winograd_without_weight_transform_add_nn_relu_1_kernel_1,"aw",@nobits
	.sectionflags	@""
	.align	4
.nv.shared.tvmgen_default_fused_nn_contrib_conv2d_winograd_without_weight_transform_add_nn_relu_1_kernel_1:
	.zero		8320


//--------------------- .nv.shared.tvmgen_default_fused_nn_conv2d_add_nn_relu_1_kernel --------------------------
	.section	.nv.shared.tvmgen_default_fused_nn_conv2d_add_nn_relu_1_kernel,"aw",@nobits
	.sectionflags	@""
	.align	4
.nv.shared.tvmgen_default_fused_nn_conv2d_add_nn_relu_1_kernel:
	.zero		3672


//--------------------- .nv.shared.tvmgen_default_fused_nn_contrib_conv2d_winograd_without_weight_transform_add_nn_relu_2_kernel_1 --------------------------
	.section	.nv.shared.tvmgen_default_fused_nn_contrib_conv2d_winograd_without_weight_transform_add_nn_relu_2_kernel_1,"aw",@nobits
	.sectionflags	@""
	.align	4
.nv.shared.tvmgen_default_fused_nn_contrib_conv2d_winograd_without_weight_transform_add_nn_relu_2_kernel_1:
	.zero		2080


//--------------------- .nv.shared.tvmgen_default_fused_nn_conv2d_add_2_kernel --------------------------
	.section	.nv.shared.tvmgen_default_fused_nn_conv2d_add_2_kernel,"aw",@nobits
	.sectionflags	@""
	.align	4
.nv.shared.tvmgen_default_fused_nn_conv2d_add_2_kernel:
	.zero		2880


//--------------------- .nv.shared.tvmgen_default_fused_nn_conv2d_add_1_kernel --------------------------
	.section	.nv.shared.tvmgen_default_fused_nn_conv2d_add_1_kernel,"aw",@nobits
	.sectionflags	@""
	.align	4
.nv.shared.tvmgen_default_fused_nn_conv2d_add_1_kernel:
	.zero		1888


//--------------------- .nv.shared.tvmgen_default_fused_nn_conv2d_add_nn_relu_2_kernel --------------------------
	.section	.nv.shared.tvmgen_default_fused_nn_conv2d_add_nn_relu_2_kernel,"aw",@nobits
	.sectionflags	@""
	.align	4
.nv.shared.tvmgen_default_fused_nn_conv2d_add_nn_relu_2_kernel:
	.zero		6928


//--------------------- .nv.shared.tvmgen_default_fused_nn_contrib_conv2d_winograd_without_weight_transform_add_add_nn_relu_kernel_1 --------------------------
	.section	.nv.shared.tvmgen_default_fused_nn_contrib_conv2d_winograd_without_weight_transform_add_add_nn_relu_kernel_1,"aw",@nobits
	.sectionflags	@""
	.align	4
.nv.shared.tvmgen_default_fused_nn_contrib_conv2d_winograd_without_weight_transform_add_add_nn_relu_kernel_1:
	.zero		7296


//--------------------- .nv.shared.tvmgen_default_fused_nn_contrib_conv2d_winograd_without_weight_transform_add_add_nn_relu_2_kernel_1 --------------------------
	.section	.nv.shared.tvmgen_default_fused_nn_contrib_conv2d_winograd_without_weight_transform_add_add_nn_relu_2_kernel_1,"aw",@nobits
	.sectionflags	@""
	.align	4
.nv.shared.tvmgen_default_fused_nn_contrib_conv2d_winograd_without_weight_transform_add_add_nn_relu_2_kernel_1:
	.zero		2080


//--------------------- .nv.shared.tvmgen_default_fused_nn_dense_add_kernel --------------------------
	.section	.nv.shared.tvmgen_default_fused_nn_dense_add_kernel,"aw",@nobits
	.sectionflags	@""
	.align	4
.nv.shared.tvmgen_default_fused_nn_dense_add_kernel:
	.zero		16


//--------------------- .nv.shared.tvmgen_default_fused_nn_conv2d_add_nn_relu_3_kernel --------------------------
	.section	.nv.shared.tvmgen_default_fused_nn_conv2d_add_nn_relu_3_kernel,"aw",@nobits
	.sectionflags	@""
	.align	4
.nv.shared.tvmgen_default_fused_nn_conv2d_add_nn_relu_3_kernel:
	.zero		3024


//--------------------- .nv.shared.tvmgen_default_fused_nn_contrib_conv2d_winograd_without_weight_transform_add_add_nn_relu_3_kernel_1 --------------------------
	.section	.nv.shared.tvmgen_default_fused_nn_contrib_conv2d_winograd_without_weight_transform_add_add_nn_relu_3_kernel_1,"aw",@nobits
	.sectionflags	@""
	.align	4
.nv.shared.tvmgen_default_fused_nn_contrib_conv2d_winograd_without_weight_transform_add_add_nn_relu_3_kernel_1:
	.zero		5120


//--------------------- .nv.shared.tvmgen_default_fused_nn_contrib_conv2d_winograd_without_weight_transform_add_nn_relu_kernel_1 --------------------------
	.section	.nv.shared.tvmgen_default_fused_nn_contrib_conv2d_winograd_without_weight_transform_add_nn_relu_kernel_1,"aw",@nobits
	.sectionflags	@""
	.align	4
.nv.shared.tvmgen_default_fused_nn_contrib_conv2d_winograd_without_weight_transform_add_nn_relu_kernel_1:
	.zero		7296


//--------------------- .nv.shared.tvmgen_default_fused_nn_conv2d_add_kernel --------------------------
	.section	.nv.shared.tvmgen_default_fused_nn_conv2d_add_kernel,"aw",@nobits
	.sectionflags	@""
	.align	4
.nv.shared.tvmgen_default_fused_nn_conv2d_add_kernel:
	.zero		7616


//--------------------- .nv.shared.tvmgen_default_fused_nn_conv2d_add_nn_relu_kernel --------------------------
	.section	.nv.shared.tvmgen_default_fused_nn_conv2d_add_nn_relu_kernel,"aw",@nobits
	.sectionflags	@""
	.align	4
.nv.shared.tvmgen_default_fused_nn_conv2d_add_nn_relu_kernel:
	.zero		2708
